//
// Generated by NVIDIA NVVM Compiler
//
// Compiler Build ID: CL-36424714
// Cuda compilation tools, release 13.0, V13.0.88
// Based on NVVM 20.0.0
//

.version 9.0
.target sm_100
.address_size 64

	// .globl	_Z10initCurandP17curandStateXORWOWS0_S0_mmm
.global .align 4 .b8 precalc_xorwow_matrix[102400];
.global .align 4 .b8 precalc_xorwow_offset_matrix[102400];
.global .align 4 .b8 mrg32k3aM1[2304];
.global .align 4 .b8 mrg32k3aM2[2304];
.global .align 4 .b8 mrg32k3aM1SubSeq[2016];
.global .align 4 .b8 mrg32k3aM2SubSeq[2016];
.global .align 4 .b8 mrg32k3aM1Seq[2304];
.global .align 4 .b8 mrg32k3aM2Seq[2304];
.const .align 8 .b8 __cr_lgamma_table[72];
.const .align 4 .b8 mstate_d[324];
// _ZZ12init_rsudokuP17curandStateXORWOWS0_PiS1_E13shared_puzzle has been demoted
// _ZZ3mosPiP17curandStateXORWOWiS_S_S_S_S_S_S_E13shared_puzzle has been demoted

.visible .entry _Z10initCurandP17curandStateXORWOWS0_S0_mmm(
	.param .u64 .ptr .align 1 _Z10initCurandP17curandStateXORWOWS0_S0_mmm_param_0,
	.param .u64 .ptr .align 1 _Z10initCurandP17curandStateXORWOWS0_S0_mmm_param_1,
	.param .u64 .ptr .align 1 _Z10initCurandP17curandStateXORWOWS0_S0_mmm_param_2,
	.param .u64 _Z10initCurandP17curandStateXORWOWS0_S0_mmm_param_3,
	.param .u64 _Z10initCurandP17curandStateXORWOWS0_S0_mmm_param_4,
	.param .u64 _Z10initCurandP17curandStateXORWOWS0_S0_mmm_param_5
)
{
	.reg .pred 	%p<70>;
	.reg .b32 	%r<1231>;
	.reg .b64 	%rd<52>;

	ld.param.u64 	%rd24, [_Z10initCurandP17curandStateXORWOWS0_S0_mmm_param_0];
	ld.param.u64 	%rd21, [_Z10initCurandP17curandStateXORWOWS0_S0_mmm_param_2];
	ld.param.u64 	%rd25, [_Z10initCurandP17curandStateXORWOWS0_S0_mmm_param_3];
	ld.param.u64 	%rd22, [_Z10initCurandP17curandStateXORWOWS0_S0_mmm_param_4];
	ld.param.u64 	%rd23, [_Z10initCurandP17curandStateXORWOWS0_S0_mmm_param_5];
	cvta.to.global.u64 	%rd26, %rd24;
	mov.u32 	%r544, %tid.x;
	mov.u32 	%r545, %ctaid.x;
	mov.u32 	%r546, %ntid.x;
	mad.lo.s32 	%r547, %r545, %r546, %r544;
	cvt.s64.s32 	%rd51, %r547;
	mul.wide.s32 	%rd27, %r547, 48;
	add.s64 	%rd2, %rd26, %rd27;
	cvt.u32.u64 	%r548, %rd25;
	xor.b32  	%r549, %r548, -1429050551;
	mul.lo.s32 	%r550, %r549, 1099087573;
	{ .reg .b32 tmp; mov.b64 {tmp, %r551}, %rd25; }
	xor.b32  	%r552, %r551, -136515619;
	mul.lo.s32 	%r553, %r552, -1703105765;
	add.s32 	%r554, %r550, %r553;
	add.s32 	%r555, %r554, 6615241;
	add.s32 	%r556, %r550, 123456789;
	st.global.v2.u32 	[%rd2], {%r555, %r556};
	xor.b32  	%r557, %r550, 362436069;
	add.s32 	%r558, %r553, 521288629;
	st.global.v2.u32 	[%rd2+8], {%r557, %r558};
	xor.b32  	%r559, %r553, 88675123;
	add.s32 	%r560, %r550, 5783321;
	st.global.v2.u32 	[%rd2+16], {%r559, %r560};
	setp.eq.s32 	%p1, %r547, 0;
	@%p1 bra 	$L__BB0_42;
	mov.b32 	%r949, 0;
	mov.u64 	%rd49, %rd51;
$L__BB0_2:
	and.b64  	%rd4, %rd49, 3;
	setp.eq.s64 	%p2, %rd4, 0;
	@%p2 bra 	$L__BB0_41;
	mul.wide.u32 	%rd28, %r949, 3200;
	mov.u64 	%rd29, precalc_xorwow_matrix;
	add.s64 	%rd5, %rd29, %rd28;
	cvt.u32.u64 	%r2, %rd4;
	mov.b32 	%r950, 0;
$L__BB0_4:
	mov.b32 	%r963, 0;
	mov.u32 	%r964, %r963;
	mov.u32 	%r965, %r963;
	mov.u32 	%r966, %r963;
	mov.u32 	%r967, %r963;
	mov.u32 	%r956, %r963;
$L__BB0_5:
	mul.wide.u32 	%rd30, %r956, 4;
	add.s64 	%rd31, %rd2, %rd30;
	ld.global.u32 	%r10, [%rd31+4];
	shl.b32 	%r11, %r956, 5;
	mov.b32 	%r962, 0;
$L__BB0_6:
	.pragma "nounroll";
	shr.u32 	%r565, %r10, %r962;
	and.b32  	%r566, %r565, 1;
	setp.eq.b32 	%p3, %r566, 1;
	not.pred 	%p4, %p3;
	add.s32 	%r567, %r11, %r962;
	mul.lo.s32 	%r568, %r567, 5;
	mul.wide.u32 	%rd32, %r568, 4;
	add.s64 	%rd6, %rd5, %rd32;
	@%p4 bra 	$L__BB0_8;
	ld.global.u32 	%r569, [%rd6];
	xor.b32  	%r967, %r967, %r569;
	ld.global.u32 	%r570, [%rd6+4];
	xor.b32  	%r966, %r966, %r570;
	ld.global.u32 	%r571, [%rd6+8];
	xor.b32  	%r965, %r965, %r571;
	ld.global.u32 	%r572, [%rd6+12];
	xor.b32  	%r964, %r964, %r572;
	ld.global.u32 	%r573, [%rd6+16];
	xor.b32  	%r963, %r963, %r573;
$L__BB0_8:
	and.b32  	%r575, %r565, 2;
	setp.eq.s32 	%p5, %r575, 0;
	@%p5 bra 	$L__BB0_10;
	ld.global.u32 	%r576, [%rd6+20];
	xor.b32  	%r967, %r967, %r576;
	ld.global.u32 	%r577, [%rd6+24];
	xor.b32  	%r966, %r966, %r577;
	ld.global.u32 	%r578, [%rd6+28];
	xor.b32  	%r965, %r965, %r578;
	ld.global.u32 	%r579, [%rd6+32];
	xor.b32  	%r964, %r964, %r579;
	ld.global.u32 	%r580, [%rd6+36];
	xor.b32  	%r963, %r963, %r580;
$L__BB0_10:
	and.b32  	%r582, %r565, 4;
	setp.eq.s32 	%p6, %r582, 0;
	@%p6 bra 	$L__BB0_12;
	ld.global.u32 	%r583, [%rd6+40];
	xor.b32  	%r967, %r967, %r583;
	ld.global.u32 	%r584, [%rd6+44];
	xor.b32  	%r966, %r966, %r584;
	ld.global.u32 	%r585, [%rd6+48];
	xor.b32  	%r965, %r965, %r585;
	ld.global.u32 	%r586, [%rd6+52];
	xor.b32  	%r964, %r964, %r586;
	ld.global.u32 	%r587, [%rd6+56];
	xor.b32  	%r963, %r963, %r587;
$L__BB0_12:
	and.b32  	%r589, %r565, 8;
	setp.eq.s32 	%p7, %r589, 0;
	@%p7 bra 	$L__BB0_14;
	ld.global.u32 	%r590, [%rd6+60];
	xor.b32  	%r967, %r967, %r590;
	ld.global.u32 	%r591, [%rd6+64];
	xor.b32  	%r966, %r966, %r591;
	ld.global.u32 	%r592, [%rd6+68];
	xor.b32  	%r965, %r965, %r592;
	ld.global.u32 	%r593, [%rd6+72];
	xor.b32  	%r964, %r964, %r593;
	ld.global.u32 	%r594, [%rd6+76];
	xor.b32  	%r963, %r963, %r594;
$L__BB0_14:
	and.b32  	%r596, %r565, 16;
	setp.eq.s32 	%p8, %r596, 0;
	@%p8 bra 	$L__BB0_16;
	ld.global.u32 	%r597, [%rd6+80];
	xor.b32  	%r967, %r967, %r597;
	ld.global.u32 	%r598, [%rd6+84];
	xor.b32  	%r966, %r966, %r598;
	ld.global.u32 	%r599, [%rd6+88];
	xor.b32  	%r965, %r965, %r599;
	ld.global.u32 	%r600, [%rd6+92];
	xor.b32  	%r964, %r964, %r600;
	ld.global.u32 	%r601, [%rd6+96];
	xor.b32  	%r963, %r963, %r601;
$L__BB0_16:
	and.b32  	%r603, %r565, 32;
	setp.eq.s32 	%p9, %r603, 0;
	@%p9 bra 	$L__BB0_18;
	ld.global.u32 	%r604, [%rd6+100];
	xor.b32  	%r967, %r967, %r604;
	ld.global.u32 	%r605, [%rd6+104];
	xor.b32  	%r966, %r966, %r605;
	ld.global.u32 	%r606, [%rd6+108];
	xor.b32  	%r965, %r965, %r606;
	ld.global.u32 	%r607, [%rd6+112];
	xor.b32  	%r964, %r964, %r607;
	ld.global.u32 	%r608, [%rd6+116];
	xor.b32  	%r963, %r963, %r608;
$L__BB0_18:
	and.b32  	%r610, %r565, 64;
	setp.eq.s32 	%p10, %r610, 0;
	@%p10 bra 	$L__BB0_20;
	ld.global.u32 	%r611, [%rd6+120];
	xor.b32  	%r967, %r967, %r611;
	ld.global.u32 	%r612, [%rd6+124];
	xor.b32  	%r966, %r966, %r612;
	ld.global.u32 	%r613, [%rd6+128];
	xor.b32  	%r965, %r965, %r613;
	ld.global.u32 	%r614, [%rd6+132];
	xor.b32  	%r964, %r964, %r614;
	ld.global.u32 	%r615, [%rd6+136];
	xor.b32  	%r963, %r963, %r615;
$L__BB0_20:
	and.b32  	%r617, %r565, 128;
	setp.eq.s32 	%p11, %r617, 0;
	@%p11 bra 	$L__BB0_22;
	ld.global.u32 	%r618, [%rd6+140];
	xor.b32  	%r967, %r967, %r618;
	ld.global.u32 	%r619, [%rd6+144];
	xor.b32  	%r966, %r966, %r619;
	ld.global.u32 	%r620, [%rd6+148];
	xor.b32  	%r965, %r965, %r620;
	ld.global.u32 	%r621, [%rd6+152];
	xor.b32  	%r964, %r964, %r621;
	ld.global.u32 	%r622, [%rd6+156];
	xor.b32  	%r963, %r963, %r622;
$L__BB0_22:
	and.b32  	%r624, %r565, 256;
	setp.eq.s32 	%p12, %r624, 0;
	@%p12 bra 	$L__BB0_24;
	ld.global.u32 	%r625, [%rd6+160];
	xor.b32  	%r967, %r967, %r625;
	ld.global.u32 	%r626, [%rd6+164];
	xor.b32  	%r966, %r966, %r626;
	ld.global.u32 	%r627, [%rd6+168];
	xor.b32  	%r965, %r965, %r627;
	ld.global.u32 	%r628, [%rd6+172];
	xor.b32  	%r964, %r964, %r628;
	ld.global.u32 	%r629, [%rd6+176];
	xor.b32  	%r963, %r963, %r629;
$L__BB0_24:
	and.b32  	%r631, %r565, 512;
	setp.eq.s32 	%p13, %r631, 0;
	@%p13 bra 	$L__BB0_26;
	ld.global.u32 	%r632, [%rd6+180];
	xor.b32  	%r967, %r967, %r632;
	ld.global.u32 	%r633, [%rd6+184];
	xor.b32  	%r966, %r966, %r633;
	ld.global.u32 	%r634, [%rd6+188];
	xor.b32  	%r965, %r965, %r634;
	ld.global.u32 	%r635, [%rd6+192];
	xor.b32  	%r964, %r964, %r635;
	ld.global.u32 	%r636, [%rd6+196];
	xor.b32  	%r963, %r963, %r636;
$L__BB0_26:
	and.b32  	%r638, %r565, 1024;
	setp.eq.s32 	%p14, %r638, 0;
	@%p14 bra 	$L__BB0_28;
	ld.global.u32 	%r639, [%rd6+200];
	xor.b32  	%r967, %r967, %r639;
	ld.global.u32 	%r640, [%rd6+204];
	xor.b32  	%r966, %r966, %r640;
	ld.global.u32 	%r641, [%rd6+208];
	xor.b32  	%r965, %r965, %r641;
	ld.global.u32 	%r642, [%rd6+212];
	xor.b32  	%r964, %r964, %r642;
	ld.global.u32 	%r643, [%rd6+216];
	xor.b32  	%r963, %r963, %r643;
$L__BB0_28:
	and.b32  	%r645, %r565, 2048;
	setp.eq.s32 	%p15, %r645, 0;
	@%p15 bra 	$L__BB0_30;
	ld.global.u32 	%r646, [%rd6+220];
	xor.b32  	%r967, %r967, %r646;
	ld.global.u32 	%r647, [%rd6+224];
	xor.b32  	%r966, %r966, %r647;
	ld.global.u32 	%r648, [%rd6+228];
	xor.b32  	%r965, %r965, %r648;
	ld.global.u32 	%r649, [%rd6+232];
	xor.b32  	%r964, %r964, %r649;
	ld.global.u32 	%r650, [%rd6+236];
	xor.b32  	%r963, %r963, %r650;
$L__BB0_30:
	and.b32  	%r652, %r565, 4096;
	setp.eq.s32 	%p16, %r652, 0;
	@%p16 bra 	$L__BB0_32;
	ld.global.u32 	%r653, [%rd6+240];
	xor.b32  	%r967, %r967, %r653;
	ld.global.u32 	%r654, [%rd6+244];
	xor.b32  	%r966, %r966, %r654;
	ld.global.u32 	%r655, [%rd6+248];
	xor.b32  	%r965, %r965, %r655;
	ld.global.u32 	%r656, [%rd6+252];
	xor.b32  	%r964, %r964, %r656;
	ld.global.u32 	%r657, [%rd6+256];
	xor.b32  	%r963, %r963, %r657;
$L__BB0_32:
	and.b32  	%r659, %r565, 8192;
	setp.eq.s32 	%p17, %r659, 0;
	@%p17 bra 	$L__BB0_34;
	ld.global.u32 	%r660, [%rd6+260];
	xor.b32  	%r967, %r967, %r660;
	ld.global.u32 	%r661, [%rd6+264];
	xor.b32  	%r966, %r966, %r661;
	ld.global.u32 	%r662, [%rd6+268];
	xor.b32  	%r965, %r965, %r662;
	ld.global.u32 	%r663, [%rd6+272];
	xor.b32  	%r964, %r964, %r663;
	ld.global.u32 	%r664, [%rd6+276];
	xor.b32  	%r963, %r963, %r664;
$L__BB0_34:
	and.b32  	%r666, %r565, 16384;
	setp.eq.s32 	%p18, %r666, 0;
	@%p18 bra 	$L__BB0_36;
	ld.global.u32 	%r667, [%rd6+280];
	xor.b32  	%r967, %r967, %r667;
	ld.global.u32 	%r668, [%rd6+284];
	xor.b32  	%r966, %r966, %r668;
	ld.global.u32 	%r669, [%rd6+288];
	xor.b32  	%r965, %r965, %r669;
	ld.global.u32 	%r670, [%rd6+292];
	xor.b32  	%r964, %r964, %r670;
	ld.global.u32 	%r671, [%rd6+296];
	xor.b32  	%r963, %r963, %r671;
$L__BB0_36:
	and.b32  	%r673, %r565, 32768;
	setp.eq.s32 	%p19, %r673, 0;
	@%p19 bra 	$L__BB0_38;
	ld.global.u32 	%r674, [%rd6+300];
	xor.b32  	%r967, %r967, %r674;
	ld.global.u32 	%r675, [%rd6+304];
	xor.b32  	%r966, %r966, %r675;
	ld.global.u32 	%r676, [%rd6+308];
	xor.b32  	%r965, %r965, %r676;
	ld.global.u32 	%r677, [%rd6+312];
	xor.b32  	%r964, %r964, %r677;
	ld.global.u32 	%r678, [%rd6+316];
	xor.b32  	%r963, %r963, %r678;
$L__BB0_38:
	add.s32 	%r962, %r962, 16;
	setp.ne.s32 	%p20, %r962, 32;
	@%p20 bra 	$L__BB0_6;
	mad.lo.s32 	%r679, %r956, -31, %r11;
	add.s32 	%r956, %r679, 1;
	setp.ne.s32 	%p21, %r956, 5;
	@%p21 bra 	$L__BB0_5;
	st.global.u32 	[%rd2+4], %r967;
	st.global.u32 	[%rd2+8], %r966;
	st.global.u32 	[%rd2+12], %r965;
	st.global.u32 	[%rd2+16], %r964;
	st.global.u32 	[%rd2+20], %r963;
	add.s32 	%r950, %r950, 1;
	setp.lt.u32 	%p22, %r950, %r2;
	@%p22 bra 	$L__BB0_4;
$L__BB0_41:
	shr.u64 	%rd7, %rd49, 2;
	add.s32 	%r949, %r949, 1;
	setp.gt.u64 	%p23, %rd49, 3;
	mov.u64 	%rd49, %rd7;
	@%p23 bra 	$L__BB0_2;
$L__BB0_42:
	ld.param.u64 	%rd48, [_Z10initCurandP17curandStateXORWOWS0_S0_mmm_param_1];
	cvt.u32.u64 	%r680, %rd51;
	setp.eq.s32 	%p24, %r680, 0;
	mov.b32 	%r681, 0;
	st.global.v2.u32 	[%rd2+24], {%r681, %r681};
	st.global.u32 	[%rd2+32], %r681;
	mov.b64 	%rd33, 0;
	st.global.u64 	[%rd2+40], %rd33;
	cvta.to.global.u64 	%rd34, %rd48;
	mad.lo.s64 	%rd8, %rd51, 48, %rd34;
	cvt.u32.u64 	%r682, %rd22;
	xor.b32  	%r683, %r682, -1429050551;
	mul.lo.s32 	%r684, %r683, 1099087573;
	{ .reg .b32 tmp; mov.b64 {tmp, %r685}, %rd22; }
	xor.b32  	%r686, %r685, -136515619;
	mul.lo.s32 	%r687, %r686, -1703105765;
	add.s32 	%r688, %r684, %r687;
	add.s32 	%r689, %r688, 6615241;
	add.s32 	%r690, %r684, 123456789;
	st.global.v2.u32 	[%rd8], {%r689, %r690};
	xor.b32  	%r691, %r684, 362436069;
	add.s32 	%r692, %r687, 521288629;
	st.global.v2.u32 	[%rd8+8], {%r691, %r692};
	xor.b32  	%r693, %r687, 88675123;
	add.s32 	%r694, %r684, 5783321;
	st.global.v2.u32 	[%rd8+16], {%r693, %r694};
	@%p24 bra 	$L__BB0_84;
	mov.b32 	%r1043, 0;
	mov.u64 	%rd50, %rd51;
$L__BB0_44:
	and.b64  	%rd10, %rd50, 3;
	setp.eq.s64 	%p25, %rd10, 0;
	@%p25 bra 	$L__BB0_83;
	mul.wide.u32 	%rd35, %r1043, 3200;
	mov.u64 	%rd36, precalc_xorwow_matrix;
	add.s64 	%rd11, %rd36, %rd35;
	cvt.u32.u64 	%r183, %rd10;
	mov.b32 	%r1044, 0;
$L__BB0_46:
	mov.b32 	%r1057, 0;
	mov.u32 	%r1058, %r1057;
	mov.u32 	%r1059, %r1057;
	mov.u32 	%r1060, %r1057;
	mov.u32 	%r1061, %r1057;
	mov.u32 	%r1050, %r1057;
$L__BB0_47:
	mul.wide.u32 	%rd37, %r1050, 4;
	add.s64 	%rd38, %rd8, %rd37;
	ld.global.u32 	%r191, [%rd38+4];
	shl.b32 	%r192, %r1050, 5;
	mov.b32 	%r1056, 0;
$L__BB0_48:
	.pragma "nounroll";
	shr.u32 	%r699, %r191, %r1056;
	and.b32  	%r700, %r699, 1;
	setp.eq.b32 	%p26, %r700, 1;
	not.pred 	%p27, %p26;
	add.s32 	%r701, %r192, %r1056;
	mul.lo.s32 	%r702, %r701, 5;
	mul.wide.u32 	%rd39, %r702, 4;
	add.s64 	%rd12, %rd11, %rd39;
	@%p27 bra 	$L__BB0_50;
	ld.global.u32 	%r703, [%rd12];
	xor.b32  	%r1061, %r1061, %r703;
	ld.global.u32 	%r704, [%rd12+4];
	xor.b32  	%r1060, %r1060, %r704;
	ld.global.u32 	%r705, [%rd12+8];
	xor.b32  	%r1059, %r1059, %r705;
	ld.global.u32 	%r706, [%rd12+12];
	xor.b32  	%r1058, %r1058, %r706;
	ld.global.u32 	%r707, [%rd12+16];
	xor.b32  	%r1057, %r1057, %r707;
$L__BB0_50:
	and.b32  	%r709, %r699, 2;
	setp.eq.s32 	%p28, %r709, 0;
	@%p28 bra 	$L__BB0_52;
	ld.global.u32 	%r710, [%rd12+20];
	xor.b32  	%r1061, %r1061, %r710;
	ld.global.u32 	%r711, [%rd12+24];
	xor.b32  	%r1060, %r1060, %r711;
	ld.global.u32 	%r712, [%rd12+28];
	xor.b32  	%r1059, %r1059, %r712;
	ld.global.u32 	%r713, [%rd12+32];
	xor.b32  	%r1058, %r1058, %r713;
	ld.global.u32 	%r714, [%rd12+36];
	xor.b32  	%r1057, %r1057, %r714;
$L__BB0_52:
	and.b32  	%r716, %r699, 4;
	setp.eq.s32 	%p29, %r716, 0;
	@%p29 bra 	$L__BB0_54;
	ld.global.u32 	%r717, [%rd12+40];
	xor.b32  	%r1061, %r1061, %r717;
	ld.global.u32 	%r718, [%rd12+44];
	xor.b32  	%r1060, %r1060, %r718;
	ld.global.u32 	%r719, [%rd12+48];
	xor.b32  	%r1059, %r1059, %r719;
	ld.global.u32 	%r720, [%rd12+52];
	xor.b32  	%r1058, %r1058, %r720;
	ld.global.u32 	%r721, [%rd12+56];
	xor.b32  	%r1057, %r1057, %r721;
$L__BB0_54:
	and.b32  	%r723, %r699, 8;
	setp.eq.s32 	%p30, %r723, 0;
	@%p30 bra 	$L__BB0_56;
	ld.global.u32 	%r724, [%rd12+60];
	xor.b32  	%r1061, %r1061, %r724;
	ld.global.u32 	%r725, [%rd12+64];
	xor.b32  	%r1060, %r1060, %r725;
	ld.global.u32 	%r726, [%rd12+68];
	xor.b32  	%r1059, %r1059, %r726;
	ld.global.u32 	%r727, [%rd12+72];
	xor.b32  	%r1058, %r1058, %r727;
	ld.global.u32 	%r728, [%rd12+76];
	xor.b32  	%r1057, %r1057, %r728;
$L__BB0_56:
	and.b32  	%r730, %r699, 16;
	setp.eq.s32 	%p31, %r730, 0;
	@%p31 bra 	$L__BB0_58;
	ld.global.u32 	%r731, [%rd12+80];
	xor.b32  	%r1061, %r1061, %r731;
	ld.global.u32 	%r732, [%rd12+84];
	xor.b32  	%r1060, %r1060, %r732;
	ld.global.u32 	%r733, [%rd12+88];
	xor.b32  	%r1059, %r1059, %r733;
	ld.global.u32 	%r734, [%rd12+92];
	xor.b32  	%r1058, %r1058, %r734;
	ld.global.u32 	%r735, [%rd12+96];
	xor.b32  	%r1057, %r1057, %r735;
$L__BB0_58:
	and.b32  	%r737, %r699, 32;
	setp.eq.s32 	%p32, %r737, 0;
	@%p32 bra 	$L__BB0_60;
	ld.global.u32 	%r738, [%rd12+100];
	xor.b32  	%r1061, %r1061, %r738;
	ld.global.u32 	%r739, [%rd12+104];
	xor.b32  	%r1060, %r1060, %r739;
	ld.global.u32 	%r740, [%rd12+108];
	xor.b32  	%r1059, %r1059, %r740;
	ld.global.u32 	%r741, [%rd12+112];
	xor.b32  	%r1058, %r1058, %r741;
	ld.global.u32 	%r742, [%rd12+116];
	xor.b32  	%r1057, %r1057, %r742;
$L__BB0_60:
	and.b32  	%r744, %r699, 64;
	setp.eq.s32 	%p33, %r744, 0;
	@%p33 bra 	$L__BB0_62;
	ld.global.u32 	%r745, [%rd12+120];
	xor.b32  	%r1061, %r1061, %r745;
	ld.global.u32 	%r746, [%rd12+124];
	xor.b32  	%r1060, %r1060, %r746;
	ld.global.u32 	%r747, [%rd12+128];
	xor.b32  	%r1059, %r1059, %r747;
	ld.global.u32 	%r748, [%rd12+132];
	xor.b32  	%r1058, %r1058, %r748;
	ld.global.u32 	%r749, [%rd12+136];
	xor.b32  	%r1057, %r1057, %r749;
$L__BB0_62:
	and.b32  	%r751, %r699, 128;
	setp.eq.s32 	%p34, %r751, 0;
	@%p34 bra 	$L__BB0_64;
	ld.global.u32 	%r752, [%rd12+140];
	xor.b32  	%r1061, %r1061, %r752;
	ld.global.u32 	%r753, [%rd12+144];
	xor.b32  	%r1060, %r1060, %r753;
	ld.global.u32 	%r754, [%rd12+148];
	xor.b32  	%r1059, %r1059, %r754;
	ld.global.u32 	%r755, [%rd12+152];
	xor.b32  	%r1058, %r1058, %r755;
	ld.global.u32 	%r756, [%rd12+156];
	xor.b32  	%r1057, %r1057, %r756;
$L__BB0_64:
	and.b32  	%r758, %r699, 256;
	setp.eq.s32 	%p35, %r758, 0;
	@%p35 bra 	$L__BB0_66;
	ld.global.u32 	%r759, [%rd12+160];
	xor.b32  	%r1061, %r1061, %r759;
	ld.global.u32 	%r760, [%rd12+164];
	xor.b32  	%r1060, %r1060, %r760;
	ld.global.u32 	%r761, [%rd12+168];
	xor.b32  	%r1059, %r1059, %r761;
	ld.global.u32 	%r762, [%rd12+172];
	xor.b32  	%r1058, %r1058, %r762;
	ld.global.u32 	%r763, [%rd12+176];
	xor.b32  	%r1057, %r1057, %r763;
$L__BB0_66:
	and.b32  	%r765, %r699, 512;
	setp.eq.s32 	%p36, %r765, 0;
	@%p36 bra 	$L__BB0_68;
	ld.global.u32 	%r766, [%rd12+180];
	xor.b32  	%r1061, %r1061, %r766;
	ld.global.u32 	%r767, [%rd12+184];
	xor.b32  	%r1060, %r1060, %r767;
	ld.global.u32 	%r768, [%rd12+188];
	xor.b32  	%r1059, %r1059, %r768;
	ld.global.u32 	%r769, [%rd12+192];
	xor.b32  	%r1058, %r1058, %r769;
	ld.global.u32 	%r770, [%rd12+196];
	xor.b32  	%r1057, %r1057, %r770;
$L__BB0_68:
	and.b32  	%r772, %r699, 1024;
	setp.eq.s32 	%p37, %r772, 0;
	@%p37 bra 	$L__BB0_70;
	ld.global.u32 	%r773, [%rd12+200];
	xor.b32  	%r1061, %r1061, %r773;
	ld.global.u32 	%r774, [%rd12+204];
	xor.b32  	%r1060, %r1060, %r774;
	ld.global.u32 	%r775, [%rd12+208];
	xor.b32  	%r1059, %r1059, %r775;
	ld.global.u32 	%r776, [%rd12+212];
	xor.b32  	%r1058, %r1058, %r776;
	ld.global.u32 	%r777, [%rd12+216];
	xor.b32  	%r1057, %r1057, %r777;
$L__BB0_70:
	and.b32  	%r779, %r699, 2048;
	setp.eq.s32 	%p38, %r779, 0;
	@%p38 bra 	$L__BB0_72;
	ld.global.u32 	%r780, [%rd12+220];
	xor.b32  	%r1061, %r1061, %r780;
	ld.global.u32 	%r781, [%rd12+224];
	xor.b32  	%r1060, %r1060, %r781;
	ld.global.u32 	%r782, [%rd12+228];
	xor.b32  	%r1059, %r1059, %r782;
	ld.global.u32 	%r783, [%rd12+232];
	xor.b32  	%r1058, %r1058, %r783;
	ld.global.u32 	%r784, [%rd12+236];
	xor.b32  	%r1057, %r1057, %r784;
$L__BB0_72:
	and.b32  	%r786, %r699, 4096;
	setp.eq.s32 	%p39, %r786, 0;
	@%p39 bra 	$L__BB0_74;
	ld.global.u32 	%r787, [%rd12+240];
	xor.b32  	%r1061, %r1061, %r787;
	ld.global.u32 	%r788, [%rd12+244];
	xor.b32  	%r1060, %r1060, %r788;
	ld.global.u32 	%r789, [%rd12+248];
	xor.b32  	%r1059, %r1059, %r789;
	ld.global.u32 	%r790, [%rd12+252];
	xor.b32  	%r1058, %r1058, %r790;
	ld.global.u32 	%r791, [%rd12+256];
	xor.b32  	%r1057, %r1057, %r791;
$L__BB0_74:
	and.b32  	%r793, %r699, 8192;
	setp.eq.s32 	%p40, %r793, 0;
	@%p40 bra 	$L__BB0_76;
	ld.global.u32 	%r794, [%rd12+260];
	xor.b32  	%r1061, %r1061, %r794;
	ld.global.u32 	%r795, [%rd12+264];
	xor.b32  	%r1060, %r1060, %r795;
	ld.global.u32 	%r796, [%rd12+268];
	xor.b32  	%r1059, %r1059, %r796;
	ld.global.u32 	%r797, [%rd12+272];
	xor.b32  	%r1058, %r1058, %r797;
	ld.global.u32 	%r798, [%rd12+276];
	xor.b32  	%r1057, %r1057, %r798;
$L__BB0_76:
	and.b32  	%r800, %r699, 16384;
	setp.eq.s32 	%p41, %r800, 0;
	@%p41 bra 	$L__BB0_78;
	ld.global.u32 	%r801, [%rd12+280];
	xor.b32  	%r1061, %r1061, %r801;
	ld.global.u32 	%r802, [%rd12+284];
	xor.b32  	%r1060, %r1060, %r802;
	ld.global.u32 	%r803, [%rd12+288];
	xor.b32  	%r1059, %r1059, %r803;
	ld.global.u32 	%r804, [%rd12+292];
	xor.b32  	%r1058, %r1058, %r804;
	ld.global.u32 	%r805, [%rd12+296];
	xor.b32  	%r1057, %r1057, %r805;
$L__BB0_78:
	and.b32  	%r807, %r699, 32768;
	setp.eq.s32 	%p42, %r807, 0;
	@%p42 bra 	$L__BB0_80;
	ld.global.u32 	%r808, [%rd12+300];
	xor.b32  	%r1061, %r1061, %r808;
	ld.global.u32 	%r809, [%rd12+304];
	xor.b32  	%r1060, %r1060, %r809;
	ld.global.u32 	%r810, [%rd12+308];
	xor.b32  	%r1059, %r1059, %r810;
	ld.global.u32 	%r811, [%rd12+312];
	xor.b32  	%r1058, %r1058, %r811;
	ld.global.u32 	%r812, [%rd12+316];
	xor.b32  	%r1057, %r1057, %r812;
$L__BB0_80:
	add.s32 	%r1056, %r1056, 16;
	setp.ne.s32 	%p43, %r1056, 32;
	@%p43 bra 	$L__BB0_48;
	mad.lo.s32 	%r813, %r1050, -31, %r192;
	add.s32 	%r1050, %r813, 1;
	setp.ne.s32 	%p44, %r1050, 5;
	@%p44 bra 	$L__BB0_47;
	st.global.u32 	[%rd8+4], %r1061;
	st.global.u32 	[%rd8+8], %r1060;
	st.global.u32 	[%rd8+12], %r1059;
	st.global.u32 	[%rd8+16], %r1058;
	st.global.u32 	[%rd8+20], %r1057;
	add.s32 	%r1044, %r1044, 1;
	setp.lt.u32 	%p45, %r1044, %r183;
	@%p45 bra 	$L__BB0_46;
$L__BB0_83:
	shr.u64 	%rd13, %rd50, 2;
	add.s32 	%r1043, %r1043, 1;
	setp.gt.u64 	%p46, %rd50, 3;
	mov.u64 	%rd50, %rd13;
	@%p46 bra 	$L__BB0_44;
$L__BB0_84:
	setp.eq.s32 	%p47, %r680, 0;
	mov.b32 	%r815, 0;
	st.global.v2.u32 	[%rd8+24], {%r815, %r815};
	st.global.u32 	[%rd8+32], %r815;
	mov.b64 	%rd40, 0;
	st.global.u64 	[%rd8+40], %rd40;
	cvta.to.global.u64 	%rd41, %rd21;
	mad.lo.s64 	%rd14, %rd51, 48, %rd41;
	cvt.u32.u64 	%r816, %rd23;
	xor.b32  	%r817, %r816, -1429050551;
	mul.lo.s32 	%r818, %r817, 1099087573;
	{ .reg .b32 tmp; mov.b64 {tmp, %r819}, %rd23; }
	xor.b32  	%r820, %r819, -136515619;
	mul.lo.s32 	%r821, %r820, -1703105765;
	add.s32 	%r822, %r818, %r821;
	add.s32 	%r823, %r822, 6615241;
	add.s32 	%r824, %r818, 123456789;
	st.global.v2.u32 	[%rd14], {%r823, %r824};
	xor.b32  	%r825, %r818, 362436069;
	add.s32 	%r826, %r821, 521288629;
	st.global.v2.u32 	[%rd14+8], {%r825, %r826};
	xor.b32  	%r827, %r821, 88675123;
	add.s32 	%r828, %r818, 5783321;
	st.global.v2.u32 	[%rd14+16], {%r827, %r828};
	@%p47 bra 	$L__BB0_126;
	mov.b32 	%r1137, 0;
$L__BB0_86:
	and.b64  	%rd16, %rd51, 3;
	setp.eq.s64 	%p48, %rd16, 0;
	@%p48 bra 	$L__BB0_125;
	mul.wide.u32 	%rd42, %r1137, 3200;
	mov.u64 	%rd43, precalc_xorwow_matrix;
	add.s64 	%rd17, %rd43, %rd42;
	cvt.u32.u64 	%r364, %rd16;
	mov.b32 	%r1138, 0;
$L__BB0_88:
	mov.b32 	%r1151, 0;
	mov.u32 	%r1152, %r1151;
	mov.u32 	%r1153, %r1151;
	mov.u32 	%r1154, %r1151;
	mov.u32 	%r1155, %r1151;
	mov.u32 	%r1144, %r1151;
$L__BB0_89:
	mul.wide.u32 	%rd44, %r1144, 4;
	add.s64 	%rd45, %rd14, %rd44;
	ld.global.u32 	%r372, [%rd45+4];
	shl.b32 	%r373, %r1144, 5;
	mov.b32 	%r1150, 0;
$L__BB0_90:
	.pragma "nounroll";
	shr.u32 	%r833, %r372, %r1150;
	and.b32  	%r834, %r833, 1;
	setp.eq.b32 	%p49, %r834, 1;
	not.pred 	%p50, %p49;
	add.s32 	%r835, %r373, %r1150;
	mul.lo.s32 	%r836, %r835, 5;
	mul.wide.u32 	%rd46, %r836, 4;
	add.s64 	%rd18, %rd17, %rd46;
	@%p50 bra 	$L__BB0_92;
	ld.global.u32 	%r837, [%rd18];
	xor.b32  	%r1155, %r1155, %r837;
	ld.global.u32 	%r838, [%rd18+4];
	xor.b32  	%r1154, %r1154, %r838;
	ld.global.u32 	%r839, [%rd18+8];
	xor.b32  	%r1153, %r1153, %r839;
	ld.global.u32 	%r840, [%rd18+12];
	xor.b32  	%r1152, %r1152, %r840;
	ld.global.u32 	%r841, [%rd18+16];
	xor.b32  	%r1151, %r1151, %r841;
$L__BB0_92:
	and.b32  	%r843, %r833, 2;
	setp.eq.s32 	%p51, %r843, 0;
	@%p51 bra 	$L__BB0_94;
	ld.global.u32 	%r844, [%rd18+20];
	xor.b32  	%r1155, %r1155, %r844;
	ld.global.u32 	%r845, [%rd18+24];
	xor.b32  	%r1154, %r1154, %r845;
	ld.global.u32 	%r846, [%rd18+28];
	xor.b32  	%r1153, %r1153, %r846;
	ld.global.u32 	%r847, [%rd18+32];
	xor.b32  	%r1152, %r1152, %r847;
	ld.global.u32 	%r848, [%rd18+36];
	xor.b32  	%r1151, %r1151, %r848;
$L__BB0_94:
	and.b32  	%r850, %r833, 4;
	setp.eq.s32 	%p52, %r850, 0;
	@%p52 bra 	$L__BB0_96;
	ld.global.u32 	%r851, [%rd18+40];
	xor.b32  	%r1155, %r1155, %r851;
	ld.global.u32 	%r852, [%rd18+44];
	xor.b32  	%r1154, %r1154, %r852;
	ld.global.u32 	%r853, [%rd18+48];
	xor.b32  	%r1153, %r1153, %r853;
	ld.global.u32 	%r854, [%rd18+52];
	xor.b32  	%r1152, %r1152, %r854;
	ld.global.u32 	%r855, [%rd18+56];
	xor.b32  	%r1151, %r1151, %r855;
$L__BB0_96:
	and.b32  	%r857, %r833, 8;
	setp.eq.s32 	%p53, %r857, 0;
	@%p53 bra 	$L__BB0_98;
	ld.global.u32 	%r858, [%rd18+60];
	xor.b32  	%r1155, %r1155, %r858;
	ld.global.u32 	%r859, [%rd18+64];
	xor.b32  	%r1154, %r1154, %r859;
	ld.global.u32 	%r860, [%rd18+68];
	xor.b32  	%r1153, %r1153, %r860;
	ld.global.u32 	%r861, [%rd18+72];
	xor.b32  	%r1152, %r1152, %r861;
	ld.global.u32 	%r862, [%rd18+76];
	xor.b32  	%r1151, %r1151, %r862;
$L__BB0_98:
	and.b32  	%r864, %r833, 16;
	setp.eq.s32 	%p54, %r864, 0;
	@%p54 bra 	$L__BB0_100;
	ld.global.u32 	%r865, [%rd18+80];
	xor.b32  	%r1155, %r1155, %r865;
	ld.global.u32 	%r866, [%rd18+84];
	xor.b32  	%r1154, %r1154, %r866;
	ld.global.u32 	%r867, [%rd18+88];
	xor.b32  	%r1153, %r1153, %r867;
	ld.global.u32 	%r868, [%rd18+92];
	xor.b32  	%r1152, %r1152, %r868;
	ld.global.u32 	%r869, [%rd18+96];
	xor.b32  	%r1151, %r1151, %r869;
$L__BB0_100:
	and.b32  	%r871, %r833, 32;
	setp.eq.s32 	%p55, %r871, 0;
	@%p55 bra 	$L__BB0_102;
	ld.global.u32 	%r872, [%rd18+100];
	xor.b32  	%r1155, %r1155, %r872;
	ld.global.u32 	%r873, [%rd18+104];
	xor.b32  	%r1154, %r1154, %r873;
	ld.global.u32 	%r874, [%rd18+108];
	xor.b32  	%r1153, %r1153, %r874;
	ld.global.u32 	%r875, [%rd18+112];
	xor.b32  	%r1152, %r1152, %r875;
	ld.global.u32 	%r876, [%rd18+116];
	xor.b32  	%r1151, %r1151, %r876;
$L__BB0_102:
	and.b32  	%r878, %r833, 64;
	setp.eq.s32 	%p56, %r878, 0;
	@%p56 bra 	$L__BB0_104;
	ld.global.u32 	%r879, [%rd18+120];
	xor.b32  	%r1155, %r1155, %r879;
	ld.global.u32 	%r880, [%rd18+124];
	xor.b32  	%r1154, %r1154, %r880;
	ld.global.u32 	%r881, [%rd18+128];
	xor.b32  	%r1153, %r1153, %r881;
	ld.global.u32 	%r882, [%rd18+132];
	xor.b32  	%r1152, %r1152, %r882;
	ld.global.u32 	%r883, [%rd18+136];
	xor.b32  	%r1151, %r1151, %r883;
$L__BB0_104:
	and.b32  	%r885, %r833, 128;
	setp.eq.s32 	%p57, %r885, 0;
	@%p57 bra 	$L__BB0_106;
	ld.global.u32 	%r886, [%rd18+140];
	xor.b32  	%r1155, %r1155, %r886;
	ld.global.u32 	%r887, [%rd18+144];
	xor.b32  	%r1154, %r1154, %r887;
	ld.global.u32 	%r888, [%rd18+148];
	xor.b32  	%r1153, %r1153, %r888;
	ld.global.u32 	%r889, [%rd18+152];
	xor.b32  	%r1152, %r1152, %r889;
	ld.global.u32 	%r890, [%rd18+156];
	xor.b32  	%r1151, %r1151, %r890;
$L__BB0_106:
	and.b32  	%r892, %r833, 256;
	setp.eq.s32 	%p58, %r892, 0;
	@%p58 bra 	$L__BB0_108;
	ld.global.u32 	%r893, [%rd18+160];
	xor.b32  	%r1155, %r1155, %r893;
	ld.global.u32 	%r894, [%rd18+164];
	xor.b32  	%r1154, %r1154, %r894;
	ld.global.u32 	%r895, [%rd18+168];
	xor.b32  	%r1153, %r1153, %r895;
	ld.global.u32 	%r896, [%rd18+172];
	xor.b32  	%r1152, %r1152, %r896;
	ld.global.u32 	%r897, [%rd18+176];
	xor.b32  	%r1151, %r1151, %r897;
$L__BB0_108:
	and.b32  	%r899, %r833, 512;
	setp.eq.s32 	%p59, %r899, 0;
	@%p59 bra 	$L__BB0_110;
	ld.global.u32 	%r900, [%rd18+180];
	xor.b32  	%r1155, %r1155, %r900;
	ld.global.u32 	%r901, [%rd18+184];
	xor.b32  	%r1154, %r1154, %r901;
	ld.global.u32 	%r902, [%rd18+188];
	xor.b32  	%r1153, %r1153, %r902;
	ld.global.u32 	%r903, [%rd18+192];
	xor.b32  	%r1152, %r1152, %r903;
	ld.global.u32 	%r904, [%rd18+196];
	xor.b32  	%r1151, %r1151, %r904;
$L__BB0_110:
	and.b32  	%r906, %r833, 1024;
	setp.eq.s32 	%p60, %r906, 0;
	@%p60 bra 	$L__BB0_112;
	ld.global.u32 	%r907, [%rd18+200];
	xor.b32  	%r1155, %r1155, %r907;
	ld.global.u32 	%r908, [%rd18+204];
	xor.b32  	%r1154, %r1154, %r908;
	ld.global.u32 	%r909, [%rd18+208];
	xor.b32  	%r1153, %r1153, %r909;
	ld.global.u32 	%r910, [%rd18+212];
	xor.b32  	%r1152, %r1152, %r910;
	ld.global.u32 	%r911, [%rd18+216];
	xor.b32  	%r1151, %r1151, %r911;
$L__BB0_112:
	and.b32  	%r913, %r833, 2048;
	setp.eq.s32 	%p61, %r913, 0;
	@%p61 bra 	$L__BB0_114;
	ld.global.u32 	%r914, [%rd18+220];
	xor.b32  	%r1155, %r1155, %r914;
	ld.global.u32 	%r915, [%rd18+224];
	xor.b32  	%r1154, %r1154, %r915;
	ld.global.u32 	%r916, [%rd18+228];
	xor.b32  	%r1153, %r1153, %r916;
	ld.global.u32 	%r917, [%rd18+232];
	xor.b32  	%r1152, %r1152, %r917;
	ld.global.u32 	%r918, [%rd18+236];
	xor.b32  	%r1151, %r1151, %r918;
$L__BB0_114:
	and.b32  	%r920, %r833, 4096;
	setp.eq.s32 	%p62, %r920, 0;
	@%p62 bra 	$L__BB0_116;
	ld.global.u32 	%r921, [%rd18+240];
	xor.b32  	%r1155, %r1155, %r921;
	ld.global.u32 	%r922, [%rd18+244];
	xor.b32  	%r1154, %r1154, %r922;
	ld.global.u32 	%r923, [%rd18+248];
	xor.b32  	%r1153, %r1153, %r923;
	ld.global.u32 	%r924, [%rd18+252];
	xor.b32  	%r1152, %r1152, %r924;
	ld.global.u32 	%r925, [%rd18+256];
	xor.b32  	%r1151, %r1151, %r925;
$L__BB0_116:
	and.b32  	%r927, %r833, 8192;
	setp.eq.s32 	%p63, %r927, 0;
	@%p63 bra 	$L__BB0_118;
	ld.global.u32 	%r928, [%rd18+260];
	xor.b32  	%r1155, %r1155, %r928;
	ld.global.u32 	%r929, [%rd18+264];
	xor.b32  	%r1154, %r1154, %r929;
	ld.global.u32 	%r930, [%rd18+268];
	xor.b32  	%r1153, %r1153, %r930;
	ld.global.u32 	%r931, [%rd18+272];
	xor.b32  	%r1152, %r1152, %r931;
	ld.global.u32 	%r932, [%rd18+276];
	xor.b32  	%r1151, %r1151, %r932;
$L__BB0_118:
	and.b32  	%r934, %r833, 16384;
	setp.eq.s32 	%p64, %r934, 0;
	@%p64 bra 	$L__BB0_120;
	ld.global.u32 	%r935, [%rd18+280];
	xor.b32  	%r1155, %r1155, %r935;
	ld.global.u32 	%r936, [%rd18+284];
	xor.b32  	%r1154, %r1154, %r936;
	ld.global.u32 	%r937, [%rd18+288];
	xor.b32  	%r1153, %r1153, %r937;
	ld.global.u32 	%r938, [%rd18+292];
	xor.b32  	%r1152, %r1152, %r938;
	ld.global.u32 	%r939, [%rd18+296];
	xor.b32  	%r1151, %r1151, %r939;
$L__BB0_120:
	and.b32  	%r941, %r833, 32768;
	setp.eq.s32 	%p65, %r941, 0;
	@%p65 bra 	$L__BB0_122;
	ld.global.u32 	%r942, [%rd18+300];
	xor.b32  	%r1155, %r1155, %r942;
	ld.global.u32 	%r943, [%rd18+304];
	xor.b32  	%r1154, %r1154, %r943;
	ld.global.u32 	%r944, [%rd18+308];
	xor.b32  	%r1153, %r1153, %r944;
	ld.global.u32 	%r945, [%rd18+312];
	xor.b32  	%r1152, %r1152, %r945;
	ld.global.u32 	%r946, [%rd18+316];
	xor.b32  	%r1151, %r1151, %r946;
$L__BB0_122:
	add.s32 	%r1150, %r1150, 16;
	setp.ne.s32 	%p66, %r1150, 32;
	@%p66 bra 	$L__BB0_90;
	mad.lo.s32 	%r947, %r1144, -31, %r373;
	add.s32 	%r1144, %r947, 1;
	setp.ne.s32 	%p67, %r1144, 5;
	@%p67 bra 	$L__BB0_89;
	st.global.u32 	[%rd14+4], %r1155;
	st.global.u32 	[%rd14+8], %r1154;
	st.global.u32 	[%rd14+12], %r1153;
	st.global.u32 	[%rd14+16], %r1152;
	st.global.u32 	[%rd14+20], %r1151;
	add.s32 	%r1138, %r1138, 1;
	setp.lt.u32 	%p68, %r1138, %r364;
	@%p68 bra 	$L__BB0_88;
$L__BB0_125:
	shr.u64 	%rd19, %rd51, 2;
	add.s32 	%r1137, %r1137, 1;
	setp.gt.u64 	%p69, %rd51, 3;
	mov.u64 	%rd51, %rd19;
	@%p69 bra 	$L__BB0_86;
$L__BB0_126:
	mov.b32 	%r948, 0;
	st.global.v2.u32 	[%rd14+24], {%r948, %r948};
	st.global.u32 	[%rd14+32], %r948;
	mov.b64 	%rd47, 0;
	st.global.u64 	[%rd14+40], %rd47;
	ret;

}
	// .globl	_Z12init_rsudokuP17curandStateXORWOWS0_PiS1_
.visible .entry _Z12init_rsudokuP17curandStateXORWOWS0_PiS1_(
	.param .u64 .ptr .align 1 _Z12init_rsudokuP17curandStateXORWOWS0_PiS1__param_0,
	.param .u64 .ptr .align 1 _Z12init_rsudokuP17curandStateXORWOWS0_PiS1__param_1,
	.param .u64 .ptr .align 1 _Z12init_rsudokuP17curandStateXORWOWS0_PiS1__param_2,
	.param .u64 .ptr .align 1 _Z12init_rsudokuP17curandStateXORWOWS0_PiS1__param_3
)
{
	.local .align 8 .b8 	__local_depot1[80];
	.reg .b64 	%SP;
	.reg .b64 	%SPL;
	.reg .pred 	%p<552>;
	.reg .b32 	%r<3089>;
	.reg .b32 	%f<33>;
	.reg .b64 	%rd<769>;
	.reg .b64 	%fd<9>;
	// demoted variable
	.shared .align 4 .b8 _ZZ12init_rsudokuP17curandStateXORWOWS0_PiS1_E13shared_puzzle[324];
	mov.u64 	%SPL, __local_depot1;
	ld.param.u64 	%rd5, [_Z12init_rsudokuP17curandStateXORWOWS0_PiS1__param_2];
	cvta.to.global.u64 	%rd7, %rd5;
	add.u64 	%rd1, %SPL, 40;
	add.u64 	%rd2, %SPL, 0;
	mov.u32 	%r69, %tid.x;
	mov.u32 	%r70, %tid.y;
	mov.u32 	%r71, %ntid.x;
	mul.lo.s32 	%r72, %r69, %r71;
	mad.lo.s32 	%r73, %r69, 9, %r70;
	mul.wide.u32 	%rd10, %r73, 4;
	add.s64 	%rd11, %rd7, %rd10;
	ld.global.u32 	%r74, [%rd11];
	mov.u32 	%r75, _ZZ12init_rsudokuP17curandStateXORWOWS0_PiS1_E13shared_puzzle;
	mad.lo.s32 	%r76, %r69, 36, %r75;
	shl.b32 	%r77, %r70, 2;
	add.s32 	%r78, %r76, %r77;
	st.shared.u32 	[%r78], %r74;
	or.b32  	%r79, %r72, %r70;
	setp.ne.s32 	%p1, %r79, 0;
	@%p1 bra 	$L__BB1_13;
	mov.b32 	%r81, 0;
	st.local.v2.u32 	[%rd1], {%r81, %r81};
	st.local.v2.u32 	[%rd1+8], {%r81, %r81};
	st.local.v2.u32 	[%rd1+16], {%r81, %r81};
	st.local.v2.u32 	[%rd1+24], {%r81, %r81};
	st.local.v2.u32 	[%rd1+32], {%r81, %r81};
	st.local.v2.u32 	[%rd2], {%r81, %r81};
	st.local.v2.u32 	[%rd2+8], {%r81, %r81};
	st.local.v2.u32 	[%rd2+16], {%r81, %r81};
	st.local.v2.u32 	[%rd2+24], {%r81, %r81};
	st.local.v2.u32 	[%rd2+32], {%r81, %r81};
	ld.shared.u32 	%r82, [_ZZ12init_rsudokuP17curandStateXORWOWS0_PiS1_E13shared_puzzle];
	mul.wide.s32 	%rd12, %r82, 4;
	add.s64 	%rd13, %rd1, %rd12;
	ld.local.u32 	%r83, [%rd13];
	add.s32 	%r84, %r83, 1;
	st.local.u32 	[%rd13], %r84;
	add.s64 	%rd14, %rd2, %rd12;
	ld.local.u32 	%r85, [%rd14];
	add.s32 	%r86, %r85, 1;
	st.local.u32 	[%rd14], %r86;
	ld.shared.u32 	%r87, [_ZZ12init_rsudokuP17curandStateXORWOWS0_PiS1_E13shared_puzzle+4];
	mul.wide.s32 	%rd15, %r87, 4;
	add.s64 	%rd16, %rd1, %rd15;
	ld.local.u32 	%r88, [%rd16];
	add.s32 	%r89, %r88, 1;
	st.local.u32 	[%rd16], %r89;
	ld.shared.u32 	%r90, [_ZZ12init_rsudokuP17curandStateXORWOWS0_PiS1_E13shared_puzzle+36];
	mul.wide.s32 	%rd17, %r90, 4;
	add.s64 	%rd18, %rd2, %rd17;
	ld.local.u32 	%r91, [%rd18];
	add.s32 	%r92, %r91, 1;
	st.local.u32 	[%rd18], %r92;
	ld.shared.u32 	%r93, [_ZZ12init_rsudokuP17curandStateXORWOWS0_PiS1_E13shared_puzzle+8];
	mul.wide.s32 	%rd19, %r93, 4;
	add.s64 	%rd20, %rd1, %rd19;
	ld.local.u32 	%r94, [%rd20];
	add.s32 	%r95, %r94, 1;
	st.local.u32 	[%rd20], %r95;
	ld.shared.u32 	%r96, [_ZZ12init_rsudokuP17curandStateXORWOWS0_PiS1_E13shared_puzzle+72];
	mul.wide.s32 	%rd21, %r96, 4;
	add.s64 	%rd22, %rd2, %rd21;
	ld.local.u32 	%r97, [%rd22];
	add.s32 	%r98, %r97, 1;
	st.local.u32 	[%rd22], %r98;
	ld.shared.u32 	%r99, [_ZZ12init_rsudokuP17curandStateXORWOWS0_PiS1_E13shared_puzzle+12];
	mul.wide.s32 	%rd23, %r99, 4;
	add.s64 	%rd24, %rd1, %rd23;
	ld.local.u32 	%r100, [%rd24];
	add.s32 	%r101, %r100, 1;
	st.local.u32 	[%rd24], %r101;
	ld.shared.u32 	%r102, [_ZZ12init_rsudokuP17curandStateXORWOWS0_PiS1_E13shared_puzzle+108];
	mul.wide.s32 	%rd25, %r102, 4;
	add.s64 	%rd26, %rd2, %rd25;
	ld.local.u32 	%r103, [%rd26];
	add.s32 	%r104, %r103, 1;
	st.local.u32 	[%rd26], %r104;
	ld.shared.u32 	%r105, [_ZZ12init_rsudokuP17curandStateXORWOWS0_PiS1_E13shared_puzzle+16];
	mul.wide.s32 	%rd27, %r105, 4;
	add.s64 	%rd28, %rd1, %rd27;
	ld.local.u32 	%r106, [%rd28];
	add.s32 	%r107, %r106, 1;
	st.local.u32 	[%rd28], %r107;
	ld.shared.u32 	%r108, [_ZZ12init_rsudokuP17curandStateXORWOWS0_PiS1_E13shared_puzzle+144];
	mul.wide.s32 	%rd29, %r108, 4;
	add.s64 	%rd30, %rd2, %rd29;
	ld.local.u32 	%r109, [%rd30];
	add.s32 	%r110, %r109, 1;
	st.local.u32 	[%rd30], %r110;
	ld.shared.u32 	%r111, [_ZZ12init_rsudokuP17curandStateXORWOWS0_PiS1_E13shared_puzzle+20];
	mul.wide.s32 	%rd31, %r111, 4;
	add.s64 	%rd32, %rd1, %rd31;
	ld.local.u32 	%r112, [%rd32];
	add.s32 	%r113, %r112, 1;
	st.local.u32 	[%rd32], %r113;
	ld.shared.u32 	%r114, [_ZZ12init_rsudokuP17curandStateXORWOWS0_PiS1_E13shared_puzzle+180];
	mul.wide.s32 	%rd33, %r114, 4;
	add.s64 	%rd34, %rd2, %rd33;
	ld.local.u32 	%r115, [%rd34];
	add.s32 	%r116, %r115, 1;
	st.local.u32 	[%rd34], %r116;
	ld.shared.u32 	%r117, [_ZZ12init_rsudokuP17curandStateXORWOWS0_PiS1_E13shared_puzzle+24];
	mul.wide.s32 	%rd35, %r117, 4;
	add.s64 	%rd36, %rd1, %rd35;
	ld.local.u32 	%r118, [%rd36];
	add.s32 	%r119, %r118, 1;
	st.local.u32 	[%rd36], %r119;
	ld.shared.u32 	%r120, [_ZZ12init_rsudokuP17curandStateXORWOWS0_PiS1_E13shared_puzzle+216];
	mul.wide.s32 	%rd37, %r120, 4;
	add.s64 	%rd38, %rd2, %rd37;
	ld.local.u32 	%r121, [%rd38];
	add.s32 	%r122, %r121, 1;
	st.local.u32 	[%rd38], %r122;
	ld.shared.u32 	%r123, [_ZZ12init_rsudokuP17curandStateXORWOWS0_PiS1_E13shared_puzzle+28];
	mul.wide.s32 	%rd39, %r123, 4;
	add.s64 	%rd40, %rd1, %rd39;
	ld.local.u32 	%r124, [%rd40];
	add.s32 	%r125, %r124, 1;
	st.local.u32 	[%rd40], %r125;
	ld.shared.u32 	%r126, [_ZZ12init_rsudokuP17curandStateXORWOWS0_PiS1_E13shared_puzzle+252];
	mul.wide.s32 	%rd41, %r126, 4;
	add.s64 	%rd42, %rd2, %rd41;
	ld.local.u32 	%r127, [%rd42];
	add.s32 	%r128, %r127, 1;
	st.local.u32 	[%rd42], %r128;
	ld.shared.u32 	%r129, [_ZZ12init_rsudokuP17curandStateXORWOWS0_PiS1_E13shared_puzzle+32];
	mul.wide.s32 	%rd43, %r129, 4;
	add.s64 	%rd44, %rd1, %rd43;
	ld.local.u32 	%r130, [%rd44];
	add.s32 	%r131, %r130, 1;
	st.local.u32 	[%rd44], %r131;
	ld.shared.u32 	%r132, [_ZZ12init_rsudokuP17curandStateXORWOWS0_PiS1_E13shared_puzzle+288];
	mul.wide.s32 	%rd45, %r132, 4;
	add.s64 	%rd46, %rd2, %rd45;
	ld.local.u32 	%r133, [%rd46];
	add.s32 	%r134, %r133, 1;
	st.local.u32 	[%rd46], %r134;
	ld.local.v2.u32 	{%r135, %r136}, [%rd1];
	setp.gt.s32 	%p2, %r135, 0;
	selp.u32 	%r137, 1, 0, %p2;
	ld.local.v2.u32 	{%r138, %r139}, [%rd2];
	setp.gt.s32 	%p3, %r138, 0;
	selp.u32 	%r140, 1, 0, %p3;
	add.s32 	%r141, %r137, %r140;
	setp.gt.s32 	%p4, %r136, 0;
	selp.u32 	%r142, 1, 0, %p4;
	add.s32 	%r143, %r141, %r142;
	setp.gt.s32 	%p5, %r139, 0;
	selp.u32 	%r144, 1, 0, %p5;
	add.s32 	%r145, %r143, %r144;
	ld.local.v2.u32 	{%r146, %r147}, [%rd1+8];
	setp.gt.s32 	%p6, %r146, 0;
	selp.u32 	%r148, 1, 0, %p6;
	add.s32 	%r149, %r145, %r148;
	ld.local.v2.u32 	{%r150, %r151}, [%rd2+8];
	setp.gt.s32 	%p7, %r150, 0;
	selp.u32 	%r152, 1, 0, %p7;
	add.s32 	%r153, %r149, %r152;
	setp.gt.s32 	%p8, %r147, 0;
	selp.u32 	%r154, 1, 0, %p8;
	add.s32 	%r155, %r153, %r154;
	setp.gt.s32 	%p9, %r151, 0;
	selp.u32 	%r156, 1, 0, %p9;
	add.s32 	%r157, %r155, %r156;
	ld.local.v2.u32 	{%r158, %r159}, [%rd1+16];
	setp.gt.s32 	%p10, %r158, 0;
	selp.u32 	%r160, 1, 0, %p10;
	add.s32 	%r161, %r157, %r160;
	ld.local.v2.u32 	{%r162, %r163}, [%rd2+16];
	setp.gt.s32 	%p11, %r162, 0;
	selp.u32 	%r164, 1, 0, %p11;
	add.s32 	%r165, %r161, %r164;
	setp.gt.s32 	%p12, %r159, 0;
	selp.u32 	%r166, 1, 0, %p12;
	add.s32 	%r167, %r165, %r166;
	setp.gt.s32 	%p13, %r163, 0;
	selp.u32 	%r168, 1, 0, %p13;
	add.s32 	%r169, %r167, %r168;
	ld.local.v2.u32 	{%r170, %r171}, [%rd1+24];
	setp.gt.s32 	%p14, %r170, 0;
	selp.u32 	%r172, 1, 0, %p14;
	add.s32 	%r173, %r169, %r172;
	ld.local.v2.u32 	{%r174, %r175}, [%rd2+24];
	setp.gt.s32 	%p15, %r174, 0;
	selp.u32 	%r176, 1, 0, %p15;
	add.s32 	%r177, %r173, %r176;
	setp.gt.s32 	%p16, %r171, 0;
	selp.u32 	%r178, 1, 0, %p16;
	add.s32 	%r179, %r177, %r178;
	setp.gt.s32 	%p17, %r175, 0;
	selp.u32 	%r180, 1, 0, %p17;
	add.s32 	%r181, %r179, %r180;
	ld.local.v2.u32 	{%r182, %r183}, [%rd1+32];
	setp.gt.s32 	%p18, %r182, 0;
	selp.u32 	%r184, 1, 0, %p18;
	add.s32 	%r185, %r181, %r184;
	ld.local.v2.u32 	{%r186, %r187}, [%rd2+32];
	setp.gt.s32 	%p19, %r186, 0;
	selp.u32 	%r188, 1, 0, %p19;
	add.s32 	%r189, %r185, %r188;
	setp.gt.s32 	%p20, %r183, 0;
	selp.u32 	%r190, 1, 0, %p20;
	add.s32 	%r191, %r189, %r190;
	setp.gt.s32 	%p21, %r187, 0;
	selp.u32 	%r192, 1, 0, %p21;
	add.s32 	%r193, %r191, %r192;
	st.local.v2.u32 	[%rd1], {%r81, %r81};
	st.local.v2.u32 	[%rd1+8], {%r81, %r81};
	st.local.v2.u32 	[%rd1+16], {%r81, %r81};
	st.local.v2.u32 	[%rd1+24], {%r81, %r81};
	st.local.v2.u32 	[%rd1+32], {%r81, %r81};
	st.local.v2.u32 	[%rd2], {%r81, %r81};
	st.local.v2.u32 	[%rd2+8], {%r81, %r81};
	st.local.v2.u32 	[%rd2+16], {%r81, %r81};
	st.local.v2.u32 	[%rd2+24], {%r81, %r81};
	st.local.v2.u32 	[%rd2+32], {%r81, %r81};
	add.s64 	%rd47, %rd1, %rd17;
	ld.local.u32 	%r194, [%rd47];
	add.s32 	%r195, %r194, 1;
	st.local.u32 	[%rd47], %r195;
	add.s64 	%rd48, %rd2, %rd15;
	ld.local.u32 	%r196, [%rd48];
	add.s32 	%r197, %r196, 1;
	st.local.u32 	[%rd48], %r197;
	ld.shared.u32 	%r198, [_ZZ12init_rsudokuP17curandStateXORWOWS0_PiS1_E13shared_puzzle+40];
	mul.wide.s32 	%rd49, %r198, 4;
	add.s64 	%rd50, %rd1, %rd49;
	ld.local.u32 	%r199, [%rd50];
	add.s32 	%r200, %r199, 1;
	st.local.u32 	[%rd50], %r200;
	add.s64 	%rd51, %rd2, %rd49;
	ld.local.u32 	%r201, [%rd51];
	add.s32 	%r202, %r201, 1;
	st.local.u32 	[%rd51], %r202;
	ld.shared.u32 	%r203, [_ZZ12init_rsudokuP17curandStateXORWOWS0_PiS1_E13shared_puzzle+44];
	mul.wide.s32 	%rd52, %r203, 4;
	add.s64 	%rd53, %rd1, %rd52;
	ld.local.u32 	%r204, [%rd53];
	add.s32 	%r205, %r204, 1;
	st.local.u32 	[%rd53], %r205;
	ld.shared.u32 	%r206, [_ZZ12init_rsudokuP17curandStateXORWOWS0_PiS1_E13shared_puzzle+76];
	mul.wide.s32 	%rd54, %r206, 4;
	add.s64 	%rd55, %rd2, %rd54;
	ld.local.u32 	%r207, [%rd55];
	add.s32 	%r208, %r207, 1;
	st.local.u32 	[%rd55], %r208;
	ld.shared.u32 	%r209, [_ZZ12init_rsudokuP17curandStateXORWOWS0_PiS1_E13shared_puzzle+48];
	mul.wide.s32 	%rd56, %r209, 4;
	add.s64 	%rd57, %rd1, %rd56;
	ld.local.u32 	%r210, [%rd57];
	add.s32 	%r211, %r210, 1;
	st.local.u32 	[%rd57], %r211;
	ld.shared.u32 	%r212, [_ZZ12init_rsudokuP17curandStateXORWOWS0_PiS1_E13shared_puzzle+112];
	mul.wide.s32 	%rd58, %r212, 4;
	add.s64 	%rd59, %rd2, %rd58;
	ld.local.u32 	%r213, [%rd59];
	add.s32 	%r214, %r213, 1;
	st.local.u32 	[%rd59], %r214;
	ld.shared.u32 	%r215, [_ZZ12init_rsudokuP17curandStateXORWOWS0_PiS1_E13shared_puzzle+52];
	mul.wide.s32 	%rd60, %r215, 4;
	add.s64 	%rd61, %rd1, %rd60;
	ld.local.u32 	%r216, [%rd61];
	add.s32 	%r217, %r216, 1;
	st.local.u32 	[%rd61], %r217;
	ld.shared.u32 	%r218, [_ZZ12init_rsudokuP17curandStateXORWOWS0_PiS1_E13shared_puzzle+148];
	mul.wide.s32 	%rd62, %r218, 4;
	add.s64 	%rd63, %rd2, %rd62;
	ld.local.u32 	%r219, [%rd63];
	add.s32 	%r220, %r219, 1;
	st.local.u32 	[%rd63], %r220;
	ld.shared.u32 	%r221, [_ZZ12init_rsudokuP17curandStateXORWOWS0_PiS1_E13shared_puzzle+56];
	mul.wide.s32 	%rd64, %r221, 4;
	add.s64 	%rd65, %rd1, %rd64;
	ld.local.u32 	%r222, [%rd65];
	add.s32 	%r223, %r222, 1;
	st.local.u32 	[%rd65], %r223;
	ld.shared.u32 	%r224, [_ZZ12init_rsudokuP17curandStateXORWOWS0_PiS1_E13shared_puzzle+184];
	mul.wide.s32 	%rd66, %r224, 4;
	add.s64 	%rd67, %rd2, %rd66;
	ld.local.u32 	%r225, [%rd67];
	add.s32 	%r226, %r225, 1;
	st.local.u32 	[%rd67], %r226;
	ld.shared.u32 	%r227, [_ZZ12init_rsudokuP17curandStateXORWOWS0_PiS1_E13shared_puzzle+60];
	mul.wide.s32 	%rd68, %r227, 4;
	add.s64 	%rd69, %rd1, %rd68;
	ld.local.u32 	%r228, [%rd69];
	add.s32 	%r229, %r228, 1;
	st.local.u32 	[%rd69], %r229;
	ld.shared.u32 	%r230, [_ZZ12init_rsudokuP17curandStateXORWOWS0_PiS1_E13shared_puzzle+220];
	mul.wide.s32 	%rd70, %r230, 4;
	add.s64 	%rd71, %rd2, %rd70;
	ld.local.u32 	%r231, [%rd71];
	add.s32 	%r232, %r231, 1;
	st.local.u32 	[%rd71], %r232;
	ld.shared.u32 	%r233, [_ZZ12init_rsudokuP17curandStateXORWOWS0_PiS1_E13shared_puzzle+64];
	mul.wide.s32 	%rd72, %r233, 4;
	add.s64 	%rd73, %rd1, %rd72;
	ld.local.u32 	%r234, [%rd73];
	add.s32 	%r235, %r234, 1;
	st.local.u32 	[%rd73], %r235;
	ld.shared.u32 	%r236, [_ZZ12init_rsudokuP17curandStateXORWOWS0_PiS1_E13shared_puzzle+256];
	mul.wide.s32 	%rd74, %r236, 4;
	add.s64 	%rd75, %rd2, %rd74;
	ld.local.u32 	%r237, [%rd75];
	add.s32 	%r238, %r237, 1;
	st.local.u32 	[%rd75], %r238;
	ld.shared.u32 	%r239, [_ZZ12init_rsudokuP17curandStateXORWOWS0_PiS1_E13shared_puzzle+68];
	mul.wide.s32 	%rd76, %r239, 4;
	add.s64 	%rd77, %rd1, %rd76;
	ld.local.u32 	%r240, [%rd77];
	add.s32 	%r241, %r240, 1;
	st.local.u32 	[%rd77], %r241;
	ld.shared.u32 	%r242, [_ZZ12init_rsudokuP17curandStateXORWOWS0_PiS1_E13shared_puzzle+292];
	mul.wide.s32 	%rd78, %r242, 4;
	add.s64 	%rd79, %rd2, %rd78;
	ld.local.u32 	%r243, [%rd79];
	add.s32 	%r244, %r243, 1;
	st.local.u32 	[%rd79], %r244;
	ld.local.v2.u32 	{%r245, %r246}, [%rd1];
	setp.gt.s32 	%p22, %r245, 0;
	selp.u32 	%r247, 1, 0, %p22;
	add.s32 	%r248, %r193, %r247;
	ld.local.v2.u32 	{%r249, %r250}, [%rd2];
	setp.gt.s32 	%p23, %r249, 0;
	selp.u32 	%r251, 1, 0, %p23;
	add.s32 	%r252, %r248, %r251;
	setp.gt.s32 	%p24, %r246, 0;
	selp.u32 	%r253, 1, 0, %p24;
	add.s32 	%r254, %r252, %r253;
	setp.gt.s32 	%p25, %r250, 0;
	selp.u32 	%r255, 1, 0, %p25;
	add.s32 	%r256, %r254, %r255;
	ld.local.v2.u32 	{%r257, %r258}, [%rd1+8];
	setp.gt.s32 	%p26, %r257, 0;
	selp.u32 	%r259, 1, 0, %p26;
	add.s32 	%r260, %r256, %r259;
	ld.local.v2.u32 	{%r261, %r262}, [%rd2+8];
	setp.gt.s32 	%p27, %r261, 0;
	selp.u32 	%r263, 1, 0, %p27;
	add.s32 	%r264, %r260, %r263;
	setp.gt.s32 	%p28, %r258, 0;
	selp.u32 	%r265, 1, 0, %p28;
	add.s32 	%r266, %r264, %r265;
	setp.gt.s32 	%p29, %r262, 0;
	selp.u32 	%r267, 1, 0, %p29;
	add.s32 	%r268, %r266, %r267;
	ld.local.v2.u32 	{%r269, %r270}, [%rd1+16];
	setp.gt.s32 	%p30, %r269, 0;
	selp.u32 	%r271, 1, 0, %p30;
	add.s32 	%r272, %r268, %r271;
	ld.local.v2.u32 	{%r273, %r274}, [%rd2+16];
	setp.gt.s32 	%p31, %r273, 0;
	selp.u32 	%r275, 1, 0, %p31;
	add.s32 	%r276, %r272, %r275;
	setp.gt.s32 	%p32, %r270, 0;
	selp.u32 	%r277, 1, 0, %p32;
	add.s32 	%r278, %r276, %r277;
	setp.gt.s32 	%p33, %r274, 0;
	selp.u32 	%r279, 1, 0, %p33;
	add.s32 	%r280, %r278, %r279;
	ld.local.v2.u32 	{%r281, %r282}, [%rd1+24];
	setp.gt.s32 	%p34, %r281, 0;
	selp.u32 	%r283, 1, 0, %p34;
	add.s32 	%r284, %r280, %r283;
	ld.local.v2.u32 	{%r285, %r286}, [%rd2+24];
	setp.gt.s32 	%p35, %r285, 0;
	selp.u32 	%r287, 1, 0, %p35;
	add.s32 	%r288, %r284, %r287;
	setp.gt.s32 	%p36, %r282, 0;
	selp.u32 	%r289, 1, 0, %p36;
	add.s32 	%r290, %r288, %r289;
	setp.gt.s32 	%p37, %r286, 0;
	selp.u32 	%r291, 1, 0, %p37;
	add.s32 	%r292, %r290, %r291;
	ld.local.v2.u32 	{%r293, %r294}, [%rd1+32];
	setp.gt.s32 	%p38, %r293, 0;
	selp.u32 	%r295, 1, 0, %p38;
	add.s32 	%r296, %r292, %r295;
	ld.local.v2.u32 	{%r297, %r298}, [%rd2+32];
	setp.gt.s32 	%p39, %r297, 0;
	selp.u32 	%r299, 1, 0, %p39;
	add.s32 	%r300, %r296, %r299;
	setp.gt.s32 	%p40, %r294, 0;
	selp.u32 	%r301, 1, 0, %p40;
	add.s32 	%r302, %r300, %r301;
	setp.gt.s32 	%p41, %r298, 0;
	selp.u32 	%r303, 1, 0, %p41;
	add.s32 	%r304, %r302, %r303;
	st.local.v2.u32 	[%rd1], {%r81, %r81};
	st.local.v2.u32 	[%rd1+8], {%r81, %r81};
	st.local.v2.u32 	[%rd1+16], {%r81, %r81};
	st.local.v2.u32 	[%rd1+24], {%r81, %r81};
	st.local.v2.u32 	[%rd1+32], {%r81, %r81};
	st.local.v2.u32 	[%rd2], {%r81, %r81};
	st.local.v2.u32 	[%rd2+8], {%r81, %r81};
	st.local.v2.u32 	[%rd2+16], {%r81, %r81};
	st.local.v2.u32 	[%rd2+24], {%r81, %r81};
	st.local.v2.u32 	[%rd2+32], {%r81, %r81};
	add.s64 	%rd80, %rd1, %rd21;
	ld.local.u32 	%r305, [%rd80];
	add.s32 	%r306, %r305, 1;
	st.local.u32 	[%rd80], %r306;
	add.s64 	%rd81, %rd2, %rd19;
	ld.local.u32 	%r307, [%rd81];
	add.s32 	%r308, %r307, 1;
	st.local.u32 	[%rd81], %r308;
	add.s64 	%rd82, %rd1, %rd54;
	ld.local.u32 	%r309, [%rd82];
	add.s32 	%r310, %r309, 1;
	st.local.u32 	[%rd82], %r310;
	add.s64 	%rd83, %rd2, %rd52;
	ld.local.u32 	%r311, [%rd83];
	add.s32 	%r312, %r311, 1;
	st.local.u32 	[%rd83], %r312;
	ld.shared.u32 	%r313, [_ZZ12init_rsudokuP17curandStateXORWOWS0_PiS1_E13shared_puzzle+80];
	mul.wide.s32 	%rd84, %r313, 4;
	add.s64 	%rd85, %rd1, %rd84;
	ld.local.u32 	%r314, [%rd85];
	add.s32 	%r315, %r314, 1;
	st.local.u32 	[%rd85], %r315;
	add.s64 	%rd86, %rd2, %rd84;
	ld.local.u32 	%r316, [%rd86];
	add.s32 	%r317, %r316, 1;
	st.local.u32 	[%rd86], %r317;
	ld.shared.u32 	%r318, [_ZZ12init_rsudokuP17curandStateXORWOWS0_PiS1_E13shared_puzzle+84];
	mul.wide.s32 	%rd87, %r318, 4;
	add.s64 	%rd88, %rd1, %rd87;
	ld.local.u32 	%r319, [%rd88];
	add.s32 	%r320, %r319, 1;
	st.local.u32 	[%rd88], %r320;
	ld.shared.u32 	%r321, [_ZZ12init_rsudokuP17curandStateXORWOWS0_PiS1_E13shared_puzzle+116];
	mul.wide.s32 	%rd89, %r321, 4;
	add.s64 	%rd90, %rd2, %rd89;
	ld.local.u32 	%r322, [%rd90];
	add.s32 	%r323, %r322, 1;
	st.local.u32 	[%rd90], %r323;
	ld.shared.u32 	%r324, [_ZZ12init_rsudokuP17curandStateXORWOWS0_PiS1_E13shared_puzzle+88];
	mul.wide.s32 	%rd91, %r324, 4;
	add.s64 	%rd92, %rd1, %rd91;
	ld.local.u32 	%r325, [%rd92];
	add.s32 	%r326, %r325, 1;
	st.local.u32 	[%rd92], %r326;
	ld.shared.u32 	%r327, [_ZZ12init_rsudokuP17curandStateXORWOWS0_PiS1_E13shared_puzzle+152];
	mul.wide.s32 	%rd93, %r327, 4;
	add.s64 	%rd94, %rd2, %rd93;
	ld.local.u32 	%r328, [%rd94];
	add.s32 	%r329, %r328, 1;
	st.local.u32 	[%rd94], %r329;
	ld.shared.u32 	%r330, [_ZZ12init_rsudokuP17curandStateXORWOWS0_PiS1_E13shared_puzzle+92];
	mul.wide.s32 	%rd95, %r330, 4;
	add.s64 	%rd96, %rd1, %rd95;
	ld.local.u32 	%r331, [%rd96];
	add.s32 	%r332, %r331, 1;
	st.local.u32 	[%rd96], %r332;
	ld.shared.u32 	%r333, [_ZZ12init_rsudokuP17curandStateXORWOWS0_PiS1_E13shared_puzzle+188];
	mul.wide.s32 	%rd97, %r333, 4;
	add.s64 	%rd98, %rd2, %rd97;
	ld.local.u32 	%r334, [%rd98];
	add.s32 	%r335, %r334, 1;
	st.local.u32 	[%rd98], %r335;
	ld.shared.u32 	%r336, [_ZZ12init_rsudokuP17curandStateXORWOWS0_PiS1_E13shared_puzzle+96];
	mul.wide.s32 	%rd99, %r336, 4;
	add.s64 	%rd100, %rd1, %rd99;
	ld.local.u32 	%r337, [%rd100];
	add.s32 	%r338, %r337, 1;
	st.local.u32 	[%rd100], %r338;
	ld.shared.u32 	%r339, [_ZZ12init_rsudokuP17curandStateXORWOWS0_PiS1_E13shared_puzzle+224];
	mul.wide.s32 	%rd101, %r339, 4;
	add.s64 	%rd102, %rd2, %rd101;
	ld.local.u32 	%r340, [%rd102];
	add.s32 	%r341, %r340, 1;
	st.local.u32 	[%rd102], %r341;
	ld.shared.u32 	%r342, [_ZZ12init_rsudokuP17curandStateXORWOWS0_PiS1_E13shared_puzzle+100];
	mul.wide.s32 	%rd103, %r342, 4;
	add.s64 	%rd104, %rd1, %rd103;
	ld.local.u32 	%r343, [%rd104];
	add.s32 	%r344, %r343, 1;
	st.local.u32 	[%rd104], %r344;
	ld.shared.u32 	%r345, [_ZZ12init_rsudokuP17curandStateXORWOWS0_PiS1_E13shared_puzzle+260];
	mul.wide.s32 	%rd105, %r345, 4;
	add.s64 	%rd106, %rd2, %rd105;
	ld.local.u32 	%r346, [%rd106];
	add.s32 	%r347, %r346, 1;
	st.local.u32 	[%rd106], %r347;
	ld.shared.u32 	%r348, [_ZZ12init_rsudokuP17curandStateXORWOWS0_PiS1_E13shared_puzzle+104];
	mul.wide.s32 	%rd107, %r348, 4;
	add.s64 	%rd108, %rd1, %rd107;
	ld.local.u32 	%r349, [%rd108];
	add.s32 	%r350, %r349, 1;
	st.local.u32 	[%rd108], %r350;
	ld.shared.u32 	%r351, [_ZZ12init_rsudokuP17curandStateXORWOWS0_PiS1_E13shared_puzzle+296];
	mul.wide.s32 	%rd109, %r351, 4;
	add.s64 	%rd110, %rd2, %rd109;
	ld.local.u32 	%r352, [%rd110];
	add.s32 	%r353, %r352, 1;
	st.local.u32 	[%rd110], %r353;
	ld.local.v2.u32 	{%r354, %r355}, [%rd1];
	setp.gt.s32 	%p42, %r354, 0;
	selp.u32 	%r356, 1, 0, %p42;
	add.s32 	%r357, %r304, %r356;
	ld.local.v2.u32 	{%r358, %r359}, [%rd2];
	setp.gt.s32 	%p43, %r358, 0;
	selp.u32 	%r360, 1, 0, %p43;
	add.s32 	%r361, %r357, %r360;
	setp.gt.s32 	%p44, %r355, 0;
	selp.u32 	%r362, 1, 0, %p44;
	add.s32 	%r363, %r361, %r362;
	setp.gt.s32 	%p45, %r359, 0;
	selp.u32 	%r364, 1, 0, %p45;
	add.s32 	%r365, %r363, %r364;
	ld.local.v2.u32 	{%r366, %r367}, [%rd1+8];
	setp.gt.s32 	%p46, %r366, 0;
	selp.u32 	%r368, 1, 0, %p46;
	add.s32 	%r369, %r365, %r368;
	ld.local.v2.u32 	{%r370, %r371}, [%rd2+8];
	setp.gt.s32 	%p47, %r370, 0;
	selp.u32 	%r372, 1, 0, %p47;
	add.s32 	%r373, %r369, %r372;
	setp.gt.s32 	%p48, %r367, 0;
	selp.u32 	%r374, 1, 0, %p48;
	add.s32 	%r375, %r373, %r374;
	setp.gt.s32 	%p49, %r371, 0;
	selp.u32 	%r376, 1, 0, %p49;
	add.s32 	%r377, %r375, %r376;
	ld.local.v2.u32 	{%r378, %r379}, [%rd1+16];
	setp.gt.s32 	%p50, %r378, 0;
	selp.u32 	%r380, 1, 0, %p50;
	add.s32 	%r381, %r377, %r380;
	ld.local.v2.u32 	{%r382, %r383}, [%rd2+16];
	setp.gt.s32 	%p51, %r382, 0;
	selp.u32 	%r384, 1, 0, %p51;
	add.s32 	%r385, %r381, %r384;
	setp.gt.s32 	%p52, %r379, 0;
	selp.u32 	%r386, 1, 0, %p52;
	add.s32 	%r387, %r385, %r386;
	setp.gt.s32 	%p53, %r383, 0;
	selp.u32 	%r388, 1, 0, %p53;
	add.s32 	%r389, %r387, %r388;
	ld.local.v2.u32 	{%r390, %r391}, [%rd1+24];
	setp.gt.s32 	%p54, %r390, 0;
	selp.u32 	%r392, 1, 0, %p54;
	add.s32 	%r393, %r389, %r392;
	ld.local.v2.u32 	{%r394, %r395}, [%rd2+24];
	setp.gt.s32 	%p55, %r394, 0;
	selp.u32 	%r396, 1, 0, %p55;
	add.s32 	%r397, %r393, %r396;
	setp.gt.s32 	%p56, %r391, 0;
	selp.u32 	%r398, 1, 0, %p56;
	add.s32 	%r399, %r397, %r398;
	setp.gt.s32 	%p57, %r395, 0;
	selp.u32 	%r400, 1, 0, %p57;
	add.s32 	%r401, %r399, %r400;
	ld.local.v2.u32 	{%r402, %r403}, [%rd1+32];
	setp.gt.s32 	%p58, %r402, 0;
	selp.u32 	%r404, 1, 0, %p58;
	add.s32 	%r405, %r401, %r404;
	ld.local.v2.u32 	{%r406, %r407}, [%rd2+32];
	setp.gt.s32 	%p59, %r406, 0;
	selp.u32 	%r408, 1, 0, %p59;
	add.s32 	%r409, %r405, %r408;
	setp.gt.s32 	%p60, %r403, 0;
	selp.u32 	%r410, 1, 0, %p60;
	add.s32 	%r411, %r409, %r410;
	setp.gt.s32 	%p61, %r407, 0;
	selp.u32 	%r412, 1, 0, %p61;
	add.s32 	%r413, %r411, %r412;
	st.local.v2.u32 	[%rd1], {%r81, %r81};
	st.local.v2.u32 	[%rd1+8], {%r81, %r81};
	st.local.v2.u32 	[%rd1+16], {%r81, %r81};
	st.local.v2.u32 	[%rd1+24], {%r81, %r81};
	st.local.v2.u32 	[%rd1+32], {%r81, %r81};
	st.local.v2.u32 	[%rd2], {%r81, %r81};
	st.local.v2.u32 	[%rd2+8], {%r81, %r81};
	st.local.v2.u32 	[%rd2+16], {%r81, %r81};
	st.local.v2.u32 	[%rd2+24], {%r81, %r81};
	st.local.v2.u32 	[%rd2+32], {%r81, %r81};
	add.s64 	%rd111, %rd1, %rd25;
	ld.local.u32 	%r414, [%rd111];
	add.s32 	%r415, %r414, 1;
	st.local.u32 	[%rd111], %r415;
	add.s64 	%rd112, %rd2, %rd23;
	ld.local.u32 	%r416, [%rd112];
	add.s32 	%r417, %r416, 1;
	st.local.u32 	[%rd112], %r417;
	add.s64 	%rd113, %rd1, %rd58;
	ld.local.u32 	%r418, [%rd113];
	add.s32 	%r419, %r418, 1;
	st.local.u32 	[%rd113], %r419;
	add.s64 	%rd114, %rd2, %rd56;
	ld.local.u32 	%r420, [%rd114];
	add.s32 	%r421, %r420, 1;
	st.local.u32 	[%rd114], %r421;
	add.s64 	%rd115, %rd1, %rd89;
	ld.local.u32 	%r422, [%rd115];
	add.s32 	%r423, %r422, 1;
	st.local.u32 	[%rd115], %r423;
	add.s64 	%rd116, %rd2, %rd87;
	ld.local.u32 	%r424, [%rd116];
	add.s32 	%r425, %r424, 1;
	st.local.u32 	[%rd116], %r425;
	ld.shared.u32 	%r426, [_ZZ12init_rsudokuP17curandStateXORWOWS0_PiS1_E13shared_puzzle+120];
	mul.wide.s32 	%rd117, %r426, 4;
	add.s64 	%rd118, %rd1, %rd117;
	ld.local.u32 	%r427, [%rd118];
	add.s32 	%r428, %r427, 1;
	st.local.u32 	[%rd118], %r428;
	add.s64 	%rd119, %rd2, %rd117;
	ld.local.u32 	%r429, [%rd119];
	add.s32 	%r430, %r429, 1;
	st.local.u32 	[%rd119], %r430;
	ld.shared.u32 	%r431, [_ZZ12init_rsudokuP17curandStateXORWOWS0_PiS1_E13shared_puzzle+124];
	mul.wide.s32 	%rd120, %r431, 4;
	add.s64 	%rd121, %rd1, %rd120;
	ld.local.u32 	%r432, [%rd121];
	add.s32 	%r433, %r432, 1;
	st.local.u32 	[%rd121], %r433;
	ld.shared.u32 	%r434, [_ZZ12init_rsudokuP17curandStateXORWOWS0_PiS1_E13shared_puzzle+156];
	mul.wide.s32 	%rd122, %r434, 4;
	add.s64 	%rd123, %rd2, %rd122;
	ld.local.u32 	%r435, [%rd123];
	add.s32 	%r436, %r435, 1;
	st.local.u32 	[%rd123], %r436;
	ld.shared.u32 	%r437, [_ZZ12init_rsudokuP17curandStateXORWOWS0_PiS1_E13shared_puzzle+128];
	mul.wide.s32 	%rd124, %r437, 4;
	add.s64 	%rd125, %rd1, %rd124;
	ld.local.u32 	%r438, [%rd125];
	add.s32 	%r439, %r438, 1;
	st.local.u32 	[%rd125], %r439;
	ld.shared.u32 	%r440, [_ZZ12init_rsudokuP17curandStateXORWOWS0_PiS1_E13shared_puzzle+192];
	mul.wide.s32 	%rd126, %r440, 4;
	add.s64 	%rd127, %rd2, %rd126;
	ld.local.u32 	%r441, [%rd127];
	add.s32 	%r442, %r441, 1;
	st.local.u32 	[%rd127], %r442;
	ld.shared.u32 	%r443, [_ZZ12init_rsudokuP17curandStateXORWOWS0_PiS1_E13shared_puzzle+132];
	mul.wide.s32 	%rd128, %r443, 4;
	add.s64 	%rd129, %rd1, %rd128;
	ld.local.u32 	%r444, [%rd129];
	add.s32 	%r445, %r444, 1;
	st.local.u32 	[%rd129], %r445;
	ld.shared.u32 	%r446, [_ZZ12init_rsudokuP17curandStateXORWOWS0_PiS1_E13shared_puzzle+228];
	mul.wide.s32 	%rd130, %r446, 4;
	add.s64 	%rd131, %rd2, %rd130;
	ld.local.u32 	%r447, [%rd131];
	add.s32 	%r448, %r447, 1;
	st.local.u32 	[%rd131], %r448;
	ld.shared.u32 	%r449, [_ZZ12init_rsudokuP17curandStateXORWOWS0_PiS1_E13shared_puzzle+136];
	mul.wide.s32 	%rd132, %r449, 4;
	add.s64 	%rd133, %rd1, %rd132;
	ld.local.u32 	%r450, [%rd133];
	add.s32 	%r451, %r450, 1;
	st.local.u32 	[%rd133], %r451;
	ld.shared.u32 	%r452, [_ZZ12init_rsudokuP17curandStateXORWOWS0_PiS1_E13shared_puzzle+264];
	mul.wide.s32 	%rd134, %r452, 4;
	add.s64 	%rd135, %rd2, %rd134;
	ld.local.u32 	%r453, [%rd135];
	add.s32 	%r454, %r453, 1;
	st.local.u32 	[%rd135], %r454;
	ld.shared.u32 	%r455, [_ZZ12init_rsudokuP17curandStateXORWOWS0_PiS1_E13shared_puzzle+140];
	mul.wide.s32 	%rd136, %r455, 4;
	add.s64 	%rd137, %rd1, %rd136;
	ld.local.u32 	%r456, [%rd137];
	add.s32 	%r457, %r456, 1;
	st.local.u32 	[%rd137], %r457;
	ld.shared.u32 	%r458, [_ZZ12init_rsudokuP17curandStateXORWOWS0_PiS1_E13shared_puzzle+300];
	mul.wide.s32 	%rd138, %r458, 4;
	add.s64 	%rd139, %rd2, %rd138;
	ld.local.u32 	%r459, [%rd139];
	add.s32 	%r460, %r459, 1;
	st.local.u32 	[%rd139], %r460;
	ld.local.v2.u32 	{%r461, %r462}, [%rd1];
	setp.gt.s32 	%p62, %r461, 0;
	selp.u32 	%r463, 1, 0, %p62;
	add.s32 	%r464, %r413, %r463;
	ld.local.v2.u32 	{%r465, %r466}, [%rd2];
	setp.gt.s32 	%p63, %r465, 0;
	selp.u32 	%r467, 1, 0, %p63;
	add.s32 	%r468, %r464, %r467;
	setp.gt.s32 	%p64, %r462, 0;
	selp.u32 	%r469, 1, 0, %p64;
	add.s32 	%r470, %r468, %r469;
	setp.gt.s32 	%p65, %r466, 0;
	selp.u32 	%r471, 1, 0, %p65;
	add.s32 	%r472, %r470, %r471;
	ld.local.v2.u32 	{%r473, %r474}, [%rd1+8];
	setp.gt.s32 	%p66, %r473, 0;
	selp.u32 	%r475, 1, 0, %p66;
	add.s32 	%r476, %r472, %r475;
	ld.local.v2.u32 	{%r477, %r478}, [%rd2+8];
	setp.gt.s32 	%p67, %r477, 0;
	selp.u32 	%r479, 1, 0, %p67;
	add.s32 	%r480, %r476, %r479;
	setp.gt.s32 	%p68, %r474, 0;
	selp.u32 	%r481, 1, 0, %p68;
	add.s32 	%r482, %r480, %r481;
	setp.gt.s32 	%p69, %r478, 0;
	selp.u32 	%r483, 1, 0, %p69;
	add.s32 	%r484, %r482, %r483;
	ld.local.v2.u32 	{%r485, %r486}, [%rd1+16];
	setp.gt.s32 	%p70, %r485, 0;
	selp.u32 	%r487, 1, 0, %p70;
	add.s32 	%r488, %r484, %r487;
	ld.local.v2.u32 	{%r489, %r490}, [%rd2+16];
	setp.gt.s32 	%p71, %r489, 0;
	selp.u32 	%r491, 1, 0, %p71;
	add.s32 	%r492, %r488, %r491;
	setp.gt.s32 	%p72, %r486, 0;
	selp.u32 	%r493, 1, 0, %p72;
	add.s32 	%r494, %r492, %r493;
	setp.gt.s32 	%p73, %r490, 0;
	selp.u32 	%r495, 1, 0, %p73;
	add.s32 	%r496, %r494, %r495;
	ld.local.v2.u32 	{%r497, %r498}, [%rd1+24];
	setp.gt.s32 	%p74, %r497, 0;
	selp.u32 	%r499, 1, 0, %p74;
	add.s32 	%r500, %r496, %r499;
	ld.local.v2.u32 	{%r501, %r502}, [%rd2+24];
	setp.gt.s32 	%p75, %r501, 0;
	selp.u32 	%r503, 1, 0, %p75;
	add.s32 	%r504, %r500, %r503;
	setp.gt.s32 	%p76, %r498, 0;
	selp.u32 	%r505, 1, 0, %p76;
	add.s32 	%r506, %r504, %r505;
	setp.gt.s32 	%p77, %r502, 0;
	selp.u32 	%r507, 1, 0, %p77;
	add.s32 	%r508, %r506, %r507;
	ld.local.v2.u32 	{%r509, %r510}, [%rd1+32];
	setp.gt.s32 	%p78, %r509, 0;
	selp.u32 	%r511, 1, 0, %p78;
	add.s32 	%r512, %r508, %r511;
	ld.local.v2.u32 	{%r513, %r514}, [%rd2+32];
	setp.gt.s32 	%p79, %r513, 0;
	selp.u32 	%r515, 1, 0, %p79;
	add.s32 	%r516, %r512, %r515;
	setp.gt.s32 	%p80, %r510, 0;
	selp.u32 	%r517, 1, 0, %p80;
	add.s32 	%r518, %r516, %r517;
	setp.gt.s32 	%p81, %r514, 0;
	selp.u32 	%r519, 1, 0, %p81;
	add.s32 	%r520, %r518, %r519;
	st.local.v2.u32 	[%rd1], {%r81, %r81};
	st.local.v2.u32 	[%rd1+8], {%r81, %r81};
	st.local.v2.u32 	[%rd1+16], {%r81, %r81};
	st.local.v2.u32 	[%rd1+24], {%r81, %r81};
	st.local.v2.u32 	[%rd1+32], {%r81, %r81};
	st.local.v2.u32 	[%rd2], {%r81, %r81};
	st.local.v2.u32 	[%rd2+8], {%r81, %r81};
	st.local.v2.u32 	[%rd2+16], {%r81, %r81};
	st.local.v2.u32 	[%rd2+24], {%r81, %r81};
	st.local.v2.u32 	[%rd2+32], {%r81, %r81};
	add.s64 	%rd140, %rd1, %rd29;
	ld.local.u32 	%r521, [%rd140];
	add.s32 	%r522, %r521, 1;
	st.local.u32 	[%rd140], %r522;
	add.s64 	%rd141, %rd2, %rd27;
	ld.local.u32 	%r523, [%rd141];
	add.s32 	%r524, %r523, 1;
	st.local.u32 	[%rd141], %r524;
	add.s64 	%rd142, %rd1, %rd62;
	ld.local.u32 	%r525, [%rd142];
	add.s32 	%r526, %r525, 1;
	st.local.u32 	[%rd142], %r526;
	add.s64 	%rd143, %rd2, %rd60;
	ld.local.u32 	%r527, [%rd143];
	add.s32 	%r528, %r527, 1;
	st.local.u32 	[%rd143], %r528;
	add.s64 	%rd144, %rd1, %rd93;
	ld.local.u32 	%r529, [%rd144];
	add.s32 	%r530, %r529, 1;
	st.local.u32 	[%rd144], %r530;
	add.s64 	%rd145, %rd2, %rd91;
	ld.local.u32 	%r531, [%rd145];
	add.s32 	%r532, %r531, 1;
	st.local.u32 	[%rd145], %r532;
	add.s64 	%rd146, %rd1, %rd122;
	ld.local.u32 	%r533, [%rd146];
	add.s32 	%r534, %r533, 1;
	st.local.u32 	[%rd146], %r534;
	add.s64 	%rd147, %rd2, %rd120;
	ld.local.u32 	%r535, [%rd147];
	add.s32 	%r536, %r535, 1;
	st.local.u32 	[%rd147], %r536;
	ld.shared.u32 	%r537, [_ZZ12init_rsudokuP17curandStateXORWOWS0_PiS1_E13shared_puzzle+160];
	mul.wide.s32 	%rd148, %r537, 4;
	add.s64 	%rd149, %rd1, %rd148;
	ld.local.u32 	%r538, [%rd149];
	add.s32 	%r539, %r538, 1;
	st.local.u32 	[%rd149], %r539;
	add.s64 	%rd150, %rd2, %rd148;
	ld.local.u32 	%r540, [%rd150];
	add.s32 	%r541, %r540, 1;
	st.local.u32 	[%rd150], %r541;
	ld.shared.u32 	%r542, [_ZZ12init_rsudokuP17curandStateXORWOWS0_PiS1_E13shared_puzzle+164];
	mul.wide.s32 	%rd151, %r542, 4;
	add.s64 	%rd152, %rd1, %rd151;
	ld.local.u32 	%r543, [%rd152];
	add.s32 	%r544, %r543, 1;
	st.local.u32 	[%rd152], %r544;
	ld.shared.u32 	%r545, [_ZZ12init_rsudokuP17curandStateXORWOWS0_PiS1_E13shared_puzzle+196];
	mul.wide.s32 	%rd153, %r545, 4;
	add.s64 	%rd154, %rd2, %rd153;
	ld.local.u32 	%r546, [%rd154];
	add.s32 	%r547, %r546, 1;
	st.local.u32 	[%rd154], %r547;
	ld.shared.u32 	%r548, [_ZZ12init_rsudokuP17curandStateXORWOWS0_PiS1_E13shared_puzzle+168];
	mul.wide.s32 	%rd155, %r548, 4;
	add.s64 	%rd156, %rd1, %rd155;
	ld.local.u32 	%r549, [%rd156];
	add.s32 	%r550, %r549, 1;
	st.local.u32 	[%rd156], %r550;
	ld.shared.u32 	%r551, [_ZZ12init_rsudokuP17curandStateXORWOWS0_PiS1_E13shared_puzzle+232];
	mul.wide.s32 	%rd157, %r551, 4;
	add.s64 	%rd158, %rd2, %rd157;
	ld.local.u32 	%r552, [%rd158];
	add.s32 	%r553, %r552, 1;
	st.local.u32 	[%rd158], %r553;
	ld.shared.u32 	%r554, [_ZZ12init_rsudokuP17curandStateXORWOWS0_PiS1_E13shared_puzzle+172];
	mul.wide.s32 	%rd159, %r554, 4;
	add.s64 	%rd160, %rd1, %rd159;
	ld.local.u32 	%r555, [%rd160];
	add.s32 	%r556, %r555, 1;
	st.local.u32 	[%rd160], %r556;
	ld.shared.u32 	%r557, [_ZZ12init_rsudokuP17curandStateXORWOWS0_PiS1_E13shared_puzzle+268];
	mul.wide.s32 	%rd161, %r557, 4;
	add.s64 	%rd162, %rd2, %rd161;
	ld.local.u32 	%r558, [%rd162];
	add.s32 	%r559, %r558, 1;
	st.local.u32 	[%rd162], %r559;
	ld.shared.u32 	%r560, [_ZZ12init_rsudokuP17curandStateXORWOWS0_PiS1_E13shared_puzzle+176];
	mul.wide.s32 	%rd163, %r560, 4;
	add.s64 	%rd164, %rd1, %rd163;
	ld.local.u32 	%r561, [%rd164];
	add.s32 	%r562, %r561, 1;
	st.local.u32 	[%rd164], %r562;
	ld.shared.u32 	%r563, [_ZZ12init_rsudokuP17curandStateXORWOWS0_PiS1_E13shared_puzzle+304];
	mul.wide.s32 	%rd165, %r563, 4;
	add.s64 	%rd166, %rd2, %rd165;
	ld.local.u32 	%r564, [%rd166];
	add.s32 	%r565, %r564, 1;
	st.local.u32 	[%rd166], %r565;
	ld.local.v2.u32 	{%r566, %r567}, [%rd1];
	setp.gt.s32 	%p82, %r566, 0;
	selp.u32 	%r568, 1, 0, %p82;
	add.s32 	%r569, %r520, %r568;
	ld.local.v2.u32 	{%r570, %r571}, [%rd2];
	setp.gt.s32 	%p83, %r570, 0;
	selp.u32 	%r572, 1, 0, %p83;
	add.s32 	%r573, %r569, %r572;
	setp.gt.s32 	%p84, %r567, 0;
	selp.u32 	%r574, 1, 0, %p84;
	add.s32 	%r575, %r573, %r574;
	setp.gt.s32 	%p85, %r571, 0;
	selp.u32 	%r576, 1, 0, %p85;
	add.s32 	%r577, %r575, %r576;
	ld.local.v2.u32 	{%r578, %r579}, [%rd1+8];
	setp.gt.s32 	%p86, %r578, 0;
	selp.u32 	%r580, 1, 0, %p86;
	add.s32 	%r581, %r577, %r580;
	ld.local.v2.u32 	{%r582, %r583}, [%rd2+8];
	setp.gt.s32 	%p87, %r582, 0;
	selp.u32 	%r584, 1, 0, %p87;
	add.s32 	%r585, %r581, %r584;
	setp.gt.s32 	%p88, %r579, 0;
	selp.u32 	%r586, 1, 0, %p88;
	add.s32 	%r587, %r585, %r586;
	setp.gt.s32 	%p89, %r583, 0;
	selp.u32 	%r588, 1, 0, %p89;
	add.s32 	%r589, %r587, %r588;
	ld.local.v2.u32 	{%r590, %r591}, [%rd1+16];
	setp.gt.s32 	%p90, %r590, 0;
	selp.u32 	%r592, 1, 0, %p90;
	add.s32 	%r593, %r589, %r592;
	ld.local.v2.u32 	{%r594, %r595}, [%rd2+16];
	setp.gt.s32 	%p91, %r594, 0;
	selp.u32 	%r596, 1, 0, %p91;
	add.s32 	%r597, %r593, %r596;
	setp.gt.s32 	%p92, %r591, 0;
	selp.u32 	%r598, 1, 0, %p92;
	add.s32 	%r599, %r597, %r598;
	setp.gt.s32 	%p93, %r595, 0;
	selp.u32 	%r600, 1, 0, %p93;
	add.s32 	%r601, %r599, %r600;
	ld.local.v2.u32 	{%r602, %r603}, [%rd1+24];
	setp.gt.s32 	%p94, %r602, 0;
	selp.u32 	%r604, 1, 0, %p94;
	add.s32 	%r605, %r601, %r604;
	ld.local.v2.u32 	{%r606, %r607}, [%rd2+24];
	setp.gt.s32 	%p95, %r606, 0;
	selp.u32 	%r608, 1, 0, %p95;
	add.s32 	%r609, %r605, %r608;
	setp.gt.s32 	%p96, %r603, 0;
	selp.u32 	%r610, 1, 0, %p96;
	add.s32 	%r611, %r609, %r610;
	setp.gt.s32 	%p97, %r607, 0;
	selp.u32 	%r612, 1, 0, %p97;
	add.s32 	%r613, %r611, %r612;
	ld.local.v2.u32 	{%r614, %r615}, [%rd1+32];
	setp.gt.s32 	%p98, %r614, 0;
	selp.u32 	%r616, 1, 0, %p98;
	add.s32 	%r617, %r613, %r616;
	ld.local.v2.u32 	{%r618, %r619}, [%rd2+32];
	setp.gt.s32 	%p99, %r618, 0;
	selp.u32 	%r620, 1, 0, %p99;
	add.s32 	%r621, %r617, %r620;
	setp.gt.s32 	%p100, %r615, 0;
	selp.u32 	%r622, 1, 0, %p100;
	add.s32 	%r623, %r621, %r622;
	setp.gt.s32 	%p101, %r619, 0;
	selp.u32 	%r624, 1, 0, %p101;
	add.s32 	%r625, %r623, %r624;
	st.local.v2.u32 	[%rd1], {%r81, %r81};
	st.local.v2.u32 	[%rd1+8], {%r81, %r81};
	st.local.v2.u32 	[%rd1+16], {%r81, %r81};
	st.local.v2.u32 	[%rd1+24], {%r81, %r81};
	st.local.v2.u32 	[%rd1+32], {%r81, %r81};
	st.local.v2.u32 	[%rd2], {%r81, %r81};
	st.local.v2.u32 	[%rd2+8], {%r81, %r81};
	st.local.v2.u32 	[%rd2+16], {%r81, %r81};
	st.local.v2.u32 	[%rd2+24], {%r81, %r81};
	st.local.v2.u32 	[%rd2+32], {%r81, %r81};
	add.s64 	%rd167, %rd1, %rd33;
	ld.local.u32 	%r626, [%rd167];
	add.s32 	%r627, %r626, 1;
	st.local.u32 	[%rd167], %r627;
	add.s64 	%rd168, %rd2, %rd31;
	ld.local.u32 	%r628, [%rd168];
	add.s32 	%r629, %r628, 1;
	st.local.u32 	[%rd168], %r629;
	add.s64 	%rd169, %rd1, %rd66;
	ld.local.u32 	%r630, [%rd169];
	add.s32 	%r631, %r630, 1;
	st.local.u32 	[%rd169], %r631;
	add.s64 	%rd170, %rd2, %rd64;
	ld.local.u32 	%r632, [%rd170];
	add.s32 	%r633, %r632, 1;
	st.local.u32 	[%rd170], %r633;
	add.s64 	%rd171, %rd1, %rd97;
	ld.local.u32 	%r634, [%rd171];
	add.s32 	%r635, %r634, 1;
	st.local.u32 	[%rd171], %r635;
	add.s64 	%rd172, %rd2, %rd95;
	ld.local.u32 	%r636, [%rd172];
	add.s32 	%r637, %r636, 1;
	st.local.u32 	[%rd172], %r637;
	add.s64 	%rd173, %rd1, %rd126;
	ld.local.u32 	%r638, [%rd173];
	add.s32 	%r639, %r638, 1;
	st.local.u32 	[%rd173], %r639;
	add.s64 	%rd174, %rd2, %rd124;
	ld.local.u32 	%r640, [%rd174];
	add.s32 	%r641, %r640, 1;
	st.local.u32 	[%rd174], %r641;
	add.s64 	%rd175, %rd1, %rd153;
	ld.local.u32 	%r642, [%rd175];
	add.s32 	%r643, %r642, 1;
	st.local.u32 	[%rd175], %r643;
	add.s64 	%rd176, %rd2, %rd151;
	ld.local.u32 	%r644, [%rd176];
	add.s32 	%r645, %r644, 1;
	st.local.u32 	[%rd176], %r645;
	ld.shared.u32 	%r646, [_ZZ12init_rsudokuP17curandStateXORWOWS0_PiS1_E13shared_puzzle+200];
	mul.wide.s32 	%rd177, %r646, 4;
	add.s64 	%rd178, %rd1, %rd177;
	ld.local.u32 	%r647, [%rd178];
	add.s32 	%r648, %r647, 1;
	st.local.u32 	[%rd178], %r648;
	add.s64 	%rd179, %rd2, %rd177;
	ld.local.u32 	%r649, [%rd179];
	add.s32 	%r650, %r649, 1;
	st.local.u32 	[%rd179], %r650;
	ld.shared.u32 	%r651, [_ZZ12init_rsudokuP17curandStateXORWOWS0_PiS1_E13shared_puzzle+204];
	mul.wide.s32 	%rd180, %r651, 4;
	add.s64 	%rd181, %rd1, %rd180;
	ld.local.u32 	%r652, [%rd181];
	add.s32 	%r653, %r652, 1;
	st.local.u32 	[%rd181], %r653;
	ld.shared.u32 	%r654, [_ZZ12init_rsudokuP17curandStateXORWOWS0_PiS1_E13shared_puzzle+236];
	mul.wide.s32 	%rd182, %r654, 4;
	add.s64 	%rd183, %rd2, %rd182;
	ld.local.u32 	%r655, [%rd183];
	add.s32 	%r656, %r655, 1;
	st.local.u32 	[%rd183], %r656;
	ld.shared.u32 	%r657, [_ZZ12init_rsudokuP17curandStateXORWOWS0_PiS1_E13shared_puzzle+208];
	mul.wide.s32 	%rd184, %r657, 4;
	add.s64 	%rd185, %rd1, %rd184;
	ld.local.u32 	%r658, [%rd185];
	add.s32 	%r659, %r658, 1;
	st.local.u32 	[%rd185], %r659;
	ld.shared.u32 	%r660, [_ZZ12init_rsudokuP17curandStateXORWOWS0_PiS1_E13shared_puzzle+272];
	mul.wide.s32 	%rd186, %r660, 4;
	add.s64 	%rd187, %rd2, %rd186;
	ld.local.u32 	%r661, [%rd187];
	add.s32 	%r662, %r661, 1;
	st.local.u32 	[%rd187], %r662;
	ld.shared.u32 	%r663, [_ZZ12init_rsudokuP17curandStateXORWOWS0_PiS1_E13shared_puzzle+212];
	mul.wide.s32 	%rd188, %r663, 4;
	add.s64 	%rd189, %rd1, %rd188;
	ld.local.u32 	%r664, [%rd189];
	add.s32 	%r665, %r664, 1;
	st.local.u32 	[%rd189], %r665;
	ld.shared.u32 	%r666, [_ZZ12init_rsudokuP17curandStateXORWOWS0_PiS1_E13shared_puzzle+308];
	mul.wide.s32 	%rd190, %r666, 4;
	add.s64 	%rd191, %rd2, %rd190;
	ld.local.u32 	%r667, [%rd191];
	add.s32 	%r668, %r667, 1;
	st.local.u32 	[%rd191], %r668;
	ld.local.v2.u32 	{%r669, %r670}, [%rd1];
	setp.gt.s32 	%p102, %r669, 0;
	selp.u32 	%r671, 1, 0, %p102;
	add.s32 	%r672, %r625, %r671;
	ld.local.v2.u32 	{%r673, %r674}, [%rd2];
	setp.gt.s32 	%p103, %r673, 0;
	selp.u32 	%r675, 1, 0, %p103;
	add.s32 	%r676, %r672, %r675;
	setp.gt.s32 	%p104, %r670, 0;
	selp.u32 	%r677, 1, 0, %p104;
	add.s32 	%r678, %r676, %r677;
	setp.gt.s32 	%p105, %r674, 0;
	selp.u32 	%r679, 1, 0, %p105;
	add.s32 	%r680, %r678, %r679;
	ld.local.v2.u32 	{%r681, %r682}, [%rd1+8];
	setp.gt.s32 	%p106, %r681, 0;
	selp.u32 	%r683, 1, 0, %p106;
	add.s32 	%r684, %r680, %r683;
	ld.local.v2.u32 	{%r685, %r686}, [%rd2+8];
	setp.gt.s32 	%p107, %r685, 0;
	selp.u32 	%r687, 1, 0, %p107;
	add.s32 	%r688, %r684, %r687;
	setp.gt.s32 	%p108, %r682, 0;
	selp.u32 	%r689, 1, 0, %p108;
	add.s32 	%r690, %r688, %r689;
	setp.gt.s32 	%p109, %r686, 0;
	selp.u32 	%r691, 1, 0, %p109;
	add.s32 	%r692, %r690, %r691;
	ld.local.v2.u32 	{%r693, %r694}, [%rd1+16];
	setp.gt.s32 	%p110, %r693, 0;
	selp.u32 	%r695, 1, 0, %p110;
	add.s32 	%r696, %r692, %r695;
	ld.local.v2.u32 	{%r697, %r698}, [%rd2+16];
	setp.gt.s32 	%p111, %r697, 0;
	selp.u32 	%r699, 1, 0, %p111;
	add.s32 	%r700, %r696, %r699;
	setp.gt.s32 	%p112, %r694, 0;
	selp.u32 	%r701, 1, 0, %p112;
	add.s32 	%r702, %r700, %r701;
	setp.gt.s32 	%p113, %r698, 0;
	selp.u32 	%r703, 1, 0, %p113;
	add.s32 	%r704, %r702, %r703;
	ld.local.v2.u32 	{%r705, %r706}, [%rd1+24];
	setp.gt.s32 	%p114, %r705, 0;
	selp.u32 	%r707, 1, 0, %p114;
	add.s32 	%r708, %r704, %r707;
	ld.local.v2.u32 	{%r709, %r710}, [%rd2+24];
	setp.gt.s32 	%p115, %r709, 0;
	selp.u32 	%r711, 1, 0, %p115;
	add.s32 	%r712, %r708, %r711;
	setp.gt.s32 	%p116, %r706, 0;
	selp.u32 	%r713, 1, 0, %p116;
	add.s32 	%r714, %r712, %r713;
	setp.gt.s32 	%p117, %r710, 0;
	selp.u32 	%r715, 1, 0, %p117;
	add.s32 	%r716, %r714, %r715;
	ld.local.v2.u32 	{%r717, %r718}, [%rd1+32];
	setp.gt.s32 	%p118, %r717, 0;
	selp.u32 	%r719, 1, 0, %p118;
	add.s32 	%r720, %r716, %r719;
	ld.local.v2.u32 	{%r721, %r722}, [%rd2+32];
	setp.gt.s32 	%p119, %r721, 0;
	selp.u32 	%r723, 1, 0, %p119;
	add.s32 	%r724, %r720, %r723;
	setp.gt.s32 	%p120, %r718, 0;
	selp.u32 	%r725, 1, 0, %p120;
	add.s32 	%r726, %r724, %r725;
	setp.gt.s32 	%p121, %r722, 0;
	selp.u32 	%r727, 1, 0, %p121;
	add.s32 	%r728, %r726, %r727;
	st.local.v2.u32 	[%rd1], {%r81, %r81};
	st.local.v2.u32 	[%rd1+8], {%r81, %r81};
	st.local.v2.u32 	[%rd1+16], {%r81, %r81};
	st.local.v2.u32 	[%rd1+24], {%r81, %r81};
	st.local.v2.u32 	[%rd1+32], {%r81, %r81};
	st.local.v2.u32 	[%rd2], {%r81, %r81};
	st.local.v2.u32 	[%rd2+8], {%r81, %r81};
	st.local.v2.u32 	[%rd2+16], {%r81, %r81};
	st.local.v2.u32 	[%rd2+24], {%r81, %r81};
	st.local.v2.u32 	[%rd2+32], {%r81, %r81};
	add.s64 	%rd192, %rd1, %rd37;
	ld.local.u32 	%r729, [%rd192];
	add.s32 	%r730, %r729, 1;
	st.local.u32 	[%rd192], %r730;
	add.s64 	%rd193, %rd2, %rd35;
	ld.local.u32 	%r731, [%rd193];
	add.s32 	%r732, %r731, 1;
	st.local.u32 	[%rd193], %r732;
	add.s64 	%rd194, %rd1, %rd70;
	ld.local.u32 	%r733, [%rd194];
	add.s32 	%r734, %r733, 1;
	st.local.u32 	[%rd194], %r734;
	add.s64 	%rd195, %rd2, %rd68;
	ld.local.u32 	%r735, [%rd195];
	add.s32 	%r736, %r735, 1;
	st.local.u32 	[%rd195], %r736;
	add.s64 	%rd196, %rd1, %rd101;
	ld.local.u32 	%r737, [%rd196];
	add.s32 	%r738, %r737, 1;
	st.local.u32 	[%rd196], %r738;
	add.s64 	%rd197, %rd2, %rd99;
	ld.local.u32 	%r739, [%rd197];
	add.s32 	%r740, %r739, 1;
	st.local.u32 	[%rd197], %r740;
	add.s64 	%rd198, %rd1, %rd130;
	ld.local.u32 	%r741, [%rd198];
	add.s32 	%r742, %r741, 1;
	st.local.u32 	[%rd198], %r742;
	add.s64 	%rd199, %rd2, %rd128;
	ld.local.u32 	%r743, [%rd199];
	add.s32 	%r744, %r743, 1;
	st.local.u32 	[%rd199], %r744;
	add.s64 	%rd200, %rd1, %rd157;
	ld.local.u32 	%r745, [%rd200];
	add.s32 	%r746, %r745, 1;
	st.local.u32 	[%rd200], %r746;
	add.s64 	%rd201, %rd2, %rd155;
	ld.local.u32 	%r747, [%rd201];
	add.s32 	%r748, %r747, 1;
	st.local.u32 	[%rd201], %r748;
	add.s64 	%rd202, %rd1, %rd182;
	ld.local.u32 	%r749, [%rd202];
	add.s32 	%r750, %r749, 1;
	st.local.u32 	[%rd202], %r750;
	add.s64 	%rd203, %rd2, %rd180;
	ld.local.u32 	%r751, [%rd203];
	add.s32 	%r752, %r751, 1;
	st.local.u32 	[%rd203], %r752;
	ld.shared.u32 	%r753, [_ZZ12init_rsudokuP17curandStateXORWOWS0_PiS1_E13shared_puzzle+240];
	mul.wide.s32 	%rd204, %r753, 4;
	add.s64 	%rd205, %rd1, %rd204;
	ld.local.u32 	%r754, [%rd205];
	add.s32 	%r755, %r754, 1;
	st.local.u32 	[%rd205], %r755;
	add.s64 	%rd206, %rd2, %rd204;
	ld.local.u32 	%r756, [%rd206];
	add.s32 	%r757, %r756, 1;
	st.local.u32 	[%rd206], %r757;
	ld.shared.u32 	%r758, [_ZZ12init_rsudokuP17curandStateXORWOWS0_PiS1_E13shared_puzzle+244];
	mul.wide.s32 	%rd207, %r758, 4;
	add.s64 	%rd208, %rd1, %rd207;
	ld.local.u32 	%r759, [%rd208];
	add.s32 	%r760, %r759, 1;
	st.local.u32 	[%rd208], %r760;
	ld.shared.u32 	%r761, [_ZZ12init_rsudokuP17curandStateXORWOWS0_PiS1_E13shared_puzzle+276];
	mul.wide.s32 	%rd209, %r761, 4;
	add.s64 	%rd210, %rd2, %rd209;
	ld.local.u32 	%r762, [%rd210];
	add.s32 	%r763, %r762, 1;
	st.local.u32 	[%rd210], %r763;
	ld.shared.u32 	%r764, [_ZZ12init_rsudokuP17curandStateXORWOWS0_PiS1_E13shared_puzzle+248];
	mul.wide.s32 	%rd211, %r764, 4;
	add.s64 	%rd212, %rd1, %rd211;
	ld.local.u32 	%r765, [%rd212];
	add.s32 	%r766, %r765, 1;
	st.local.u32 	[%rd212], %r766;
	ld.shared.u32 	%r767, [_ZZ12init_rsudokuP17curandStateXORWOWS0_PiS1_E13shared_puzzle+312];
	mul.wide.s32 	%rd213, %r767, 4;
	add.s64 	%rd214, %rd2, %rd213;
	ld.local.u32 	%r768, [%rd214];
	add.s32 	%r769, %r768, 1;
	st.local.u32 	[%rd214], %r769;
	ld.local.v2.u32 	{%r770, %r771}, [%rd1];
	setp.gt.s32 	%p122, %r770, 0;
	selp.u32 	%r772, 1, 0, %p122;
	add.s32 	%r773, %r728, %r772;
	ld.local.v2.u32 	{%r774, %r775}, [%rd2];
	setp.gt.s32 	%p123, %r774, 0;
	selp.u32 	%r776, 1, 0, %p123;
	add.s32 	%r777, %r773, %r776;
	setp.gt.s32 	%p124, %r771, 0;
	selp.u32 	%r778, 1, 0, %p124;
	add.s32 	%r779, %r777, %r778;
	setp.gt.s32 	%p125, %r775, 0;
	selp.u32 	%r780, 1, 0, %p125;
	add.s32 	%r781, %r779, %r780;
	ld.local.v2.u32 	{%r782, %r783}, [%rd1+8];
	setp.gt.s32 	%p126, %r782, 0;
	selp.u32 	%r784, 1, 0, %p126;
	add.s32 	%r785, %r781, %r784;
	ld.local.v2.u32 	{%r786, %r787}, [%rd2+8];
	setp.gt.s32 	%p127, %r786, 0;
	selp.u32 	%r788, 1, 0, %p127;
	add.s32 	%r789, %r785, %r788;
	setp.gt.s32 	%p128, %r783, 0;
	selp.u32 	%r790, 1, 0, %p128;
	add.s32 	%r791, %r789, %r790;
	setp.gt.s32 	%p129, %r787, 0;
	selp.u32 	%r792, 1, 0, %p129;
	add.s32 	%r793, %r791, %r792;
	ld.local.v2.u32 	{%r794, %r795}, [%rd1+16];
	setp.gt.s32 	%p130, %r794, 0;
	selp.u32 	%r796, 1, 0, %p130;
	add.s32 	%r797, %r793, %r796;
	ld.local.v2.u32 	{%r798, %r799}, [%rd2+16];
	setp.gt.s32 	%p131, %r798, 0;
	selp.u32 	%r800, 1, 0, %p131;
	add.s32 	%r801, %r797, %r800;
	setp.gt.s32 	%p132, %r795, 0;
	selp.u32 	%r802, 1, 0, %p132;
	add.s32 	%r803, %r801, %r802;
	setp.gt.s32 	%p133, %r799, 0;
	selp.u32 	%r804, 1, 0, %p133;
	add.s32 	%r805, %r803, %r804;
	ld.local.v2.u32 	{%r806, %r807}, [%rd1+24];
	setp.gt.s32 	%p134, %r806, 0;
	selp.u32 	%r808, 1, 0, %p134;
	add.s32 	%r809, %r805, %r808;
	ld.local.v2.u32 	{%r810, %r811}, [%rd2+24];
	setp.gt.s32 	%p135, %r810, 0;
	selp.u32 	%r812, 1, 0, %p135;
	add.s32 	%r813, %r809, %r812;
	setp.gt.s32 	%p136, %r807, 0;
	selp.u32 	%r814, 1, 0, %p136;
	add.s32 	%r815, %r813, %r814;
	setp.gt.s32 	%p137, %r811, 0;
	selp.u32 	%r816, 1, 0, %p137;
	add.s32 	%r817, %r815, %r816;
	ld.local.v2.u32 	{%r818, %r819}, [%rd1+32];
	setp.gt.s32 	%p138, %r818, 0;
	selp.u32 	%r820, 1, 0, %p138;
	add.s32 	%r821, %r817, %r820;
	ld.local.v2.u32 	{%r822, %r823}, [%rd2+32];
	setp.gt.s32 	%p139, %r822, 0;
	selp.u32 	%r824, 1, 0, %p139;
	add.s32 	%r825, %r821, %r824;
	setp.gt.s32 	%p140, %r819, 0;
	selp.u32 	%r826, 1, 0, %p140;
	add.s32 	%r827, %r825, %r826;
	setp.gt.s32 	%p141, %r823, 0;
	selp.u32 	%r828, 1, 0, %p141;
	add.s32 	%r829, %r827, %r828;
	st.local.v2.u32 	[%rd1], {%r81, %r81};
	st.local.v2.u32 	[%rd1+8], {%r81, %r81};
	st.local.v2.u32 	[%rd1+16], {%r81, %r81};
	st.local.v2.u32 	[%rd1+24], {%r81, %r81};
	st.local.v2.u32 	[%rd1+32], {%r81, %r81};
	st.local.v2.u32 	[%rd2], {%r81, %r81};
	st.local.v2.u32 	[%rd2+8], {%r81, %r81};
	st.local.v2.u32 	[%rd2+16], {%r81, %r81};
	st.local.v2.u32 	[%rd2+24], {%r81, %r81};
	st.local.v2.u32 	[%rd2+32], {%r81, %r81};
	add.s64 	%rd215, %rd1, %rd41;
	ld.local.u32 	%r830, [%rd215];
	add.s32 	%r831, %r830, 1;
	st.local.u32 	[%rd215], %r831;
	add.s64 	%rd216, %rd2, %rd39;
	ld.local.u32 	%r832, [%rd216];
	add.s32 	%r833, %r832, 1;
	st.local.u32 	[%rd216], %r833;
	add.s64 	%rd217, %rd1, %rd74;
	ld.local.u32 	%r834, [%rd217];
	add.s32 	%r835, %r834, 1;
	st.local.u32 	[%rd217], %r835;
	add.s64 	%rd218, %rd2, %rd72;
	ld.local.u32 	%r836, [%rd218];
	add.s32 	%r837, %r836, 1;
	st.local.u32 	[%rd218], %r837;
	add.s64 	%rd219, %rd1, %rd105;
	ld.local.u32 	%r838, [%rd219];
	add.s32 	%r839, %r838, 1;
	st.local.u32 	[%rd219], %r839;
	add.s64 	%rd220, %rd2, %rd103;
	ld.local.u32 	%r840, [%rd220];
	add.s32 	%r841, %r840, 1;
	st.local.u32 	[%rd220], %r841;
	add.s64 	%rd221, %rd1, %rd134;
	ld.local.u32 	%r842, [%rd221];
	add.s32 	%r843, %r842, 1;
	st.local.u32 	[%rd221], %r843;
	add.s64 	%rd222, %rd2, %rd132;
	ld.local.u32 	%r844, [%rd222];
	add.s32 	%r845, %r844, 1;
	st.local.u32 	[%rd222], %r845;
	add.s64 	%rd223, %rd1, %rd161;
	ld.local.u32 	%r846, [%rd223];
	add.s32 	%r847, %r846, 1;
	st.local.u32 	[%rd223], %r847;
	add.s64 	%rd224, %rd2, %rd159;
	ld.local.u32 	%r848, [%rd224];
	add.s32 	%r849, %r848, 1;
	st.local.u32 	[%rd224], %r849;
	add.s64 	%rd225, %rd1, %rd186;
	ld.local.u32 	%r850, [%rd225];
	add.s32 	%r851, %r850, 1;
	st.local.u32 	[%rd225], %r851;
	add.s64 	%rd226, %rd2, %rd184;
	ld.local.u32 	%r852, [%rd226];
	add.s32 	%r853, %r852, 1;
	st.local.u32 	[%rd226], %r853;
	add.s64 	%rd227, %rd1, %rd209;
	ld.local.u32 	%r854, [%rd227];
	add.s32 	%r855, %r854, 1;
	st.local.u32 	[%rd227], %r855;
	add.s64 	%rd228, %rd2, %rd207;
	ld.local.u32 	%r856, [%rd228];
	add.s32 	%r857, %r856, 1;
	st.local.u32 	[%rd228], %r857;
	ld.shared.u32 	%r858, [_ZZ12init_rsudokuP17curandStateXORWOWS0_PiS1_E13shared_puzzle+280];
	mul.wide.s32 	%rd229, %r858, 4;
	add.s64 	%rd230, %rd1, %rd229;
	ld.local.u32 	%r859, [%rd230];
	add.s32 	%r860, %r859, 1;
	st.local.u32 	[%rd230], %r860;
	add.s64 	%rd231, %rd2, %rd229;
	ld.local.u32 	%r861, [%rd231];
	add.s32 	%r862, %r861, 1;
	st.local.u32 	[%rd231], %r862;
	ld.shared.u32 	%r863, [_ZZ12init_rsudokuP17curandStateXORWOWS0_PiS1_E13shared_puzzle+284];
	mul.wide.s32 	%rd232, %r863, 4;
	add.s64 	%rd233, %rd1, %rd232;
	ld.local.u32 	%r864, [%rd233];
	add.s32 	%r865, %r864, 1;
	st.local.u32 	[%rd233], %r865;
	ld.shared.u32 	%r866, [_ZZ12init_rsudokuP17curandStateXORWOWS0_PiS1_E13shared_puzzle+316];
	mul.wide.s32 	%rd234, %r866, 4;
	add.s64 	%rd235, %rd2, %rd234;
	ld.local.u32 	%r867, [%rd235];
	add.s32 	%r868, %r867, 1;
	st.local.u32 	[%rd235], %r868;
	ld.local.v2.u32 	{%r869, %r870}, [%rd1];
	setp.gt.s32 	%p142, %r869, 0;
	selp.u32 	%r871, 1, 0, %p142;
	add.s32 	%r872, %r829, %r871;
	ld.local.v2.u32 	{%r873, %r874}, [%rd2];
	setp.gt.s32 	%p143, %r873, 0;
	selp.u32 	%r875, 1, 0, %p143;
	add.s32 	%r876, %r872, %r875;
	setp.gt.s32 	%p144, %r870, 0;
	selp.u32 	%r877, 1, 0, %p144;
	add.s32 	%r878, %r876, %r877;
	setp.gt.s32 	%p145, %r874, 0;
	selp.u32 	%r879, 1, 0, %p145;
	add.s32 	%r880, %r878, %r879;
	ld.local.v2.u32 	{%r881, %r882}, [%rd1+8];
	setp.gt.s32 	%p146, %r881, 0;
	selp.u32 	%r883, 1, 0, %p146;
	add.s32 	%r884, %r880, %r883;
	ld.local.v2.u32 	{%r885, %r886}, [%rd2+8];
	setp.gt.s32 	%p147, %r885, 0;
	selp.u32 	%r887, 1, 0, %p147;
	add.s32 	%r888, %r884, %r887;
	setp.gt.s32 	%p148, %r882, 0;
	selp.u32 	%r889, 1, 0, %p148;
	add.s32 	%r890, %r888, %r889;
	setp.gt.s32 	%p149, %r886, 0;
	selp.u32 	%r891, 1, 0, %p149;
	add.s32 	%r892, %r890, %r891;
	ld.local.v2.u32 	{%r893, %r894}, [%rd1+16];
	setp.gt.s32 	%p150, %r893, 0;
	selp.u32 	%r895, 1, 0, %p150;
	add.s32 	%r896, %r892, %r895;
	ld.local.v2.u32 	{%r897, %r898}, [%rd2+16];
	setp.gt.s32 	%p151, %r897, 0;
	selp.u32 	%r899, 1, 0, %p151;
	add.s32 	%r900, %r896, %r899;
	setp.gt.s32 	%p152, %r894, 0;
	selp.u32 	%r901, 1, 0, %p152;
	add.s32 	%r902, %r900, %r901;
	setp.gt.s32 	%p153, %r898, 0;
	selp.u32 	%r903, 1, 0, %p153;
	add.s32 	%r904, %r902, %r903;
	ld.local.v2.u32 	{%r905, %r906}, [%rd1+24];
	setp.gt.s32 	%p154, %r905, 0;
	selp.u32 	%r907, 1, 0, %p154;
	add.s32 	%r908, %r904, %r907;
	ld.local.v2.u32 	{%r909, %r910}, [%rd2+24];
	setp.gt.s32 	%p155, %r909, 0;
	selp.u32 	%r911, 1, 0, %p155;
	add.s32 	%r912, %r908, %r911;
	setp.gt.s32 	%p156, %r906, 0;
	selp.u32 	%r913, 1, 0, %p156;
	add.s32 	%r914, %r912, %r913;
	setp.gt.s32 	%p157, %r910, 0;
	selp.u32 	%r915, 1, 0, %p157;
	add.s32 	%r916, %r914, %r915;
	ld.local.v2.u32 	{%r917, %r918}, [%rd1+32];
	setp.gt.s32 	%p158, %r917, 0;
	selp.u32 	%r919, 1, 0, %p158;
	add.s32 	%r920, %r916, %r919;
	ld.local.v2.u32 	{%r921, %r922}, [%rd2+32];
	setp.gt.s32 	%p159, %r921, 0;
	selp.u32 	%r923, 1, 0, %p159;
	add.s32 	%r924, %r920, %r923;
	setp.gt.s32 	%p160, %r918, 0;
	selp.u32 	%r925, 1, 0, %p160;
	add.s32 	%r926, %r924, %r925;
	setp.gt.s32 	%p161, %r922, 0;
	selp.u32 	%r927, 1, 0, %p161;
	add.s32 	%r928, %r926, %r927;
	st.local.v2.u32 	[%rd1], {%r81, %r81};
	st.local.v2.u32 	[%rd1+8], {%r81, %r81};
	st.local.v2.u32 	[%rd1+16], {%r81, %r81};
	st.local.v2.u32 	[%rd1+24], {%r81, %r81};
	st.local.v2.u32 	[%rd1+32], {%r81, %r81};
	st.local.v2.u32 	[%rd2], {%r81, %r81};
	st.local.v2.u32 	[%rd2+8], {%r81, %r81};
	st.local.v2.u32 	[%rd2+16], {%r81, %r81};
	st.local.v2.u32 	[%rd2+24], {%r81, %r81};
	st.local.v2.u32 	[%rd2+32], {%r81, %r81};
	add.s64 	%rd236, %rd1, %rd45;
	ld.local.u32 	%r929, [%rd236];
	add.s32 	%r930, %r929, 1;
	st.local.u32 	[%rd236], %r930;
	add.s64 	%rd237, %rd2, %rd43;
	ld.local.u32 	%r931, [%rd237];
	add.s32 	%r932, %r931, 1;
	st.local.u32 	[%rd237], %r932;
	add.s64 	%rd238, %rd1, %rd78;
	ld.local.u32 	%r933, [%rd238];
	add.s32 	%r934, %r933, 1;
	st.local.u32 	[%rd238], %r934;
	add.s64 	%rd239, %rd2, %rd76;
	ld.local.u32 	%r935, [%rd239];
	add.s32 	%r936, %r935, 1;
	st.local.u32 	[%rd239], %r936;
	add.s64 	%rd240, %rd1, %rd109;
	ld.local.u32 	%r937, [%rd240];
	add.s32 	%r938, %r937, 1;
	st.local.u32 	[%rd240], %r938;
	add.s64 	%rd241, %rd2, %rd107;
	ld.local.u32 	%r939, [%rd241];
	add.s32 	%r940, %r939, 1;
	st.local.u32 	[%rd241], %r940;
	add.s64 	%rd242, %rd1, %rd138;
	ld.local.u32 	%r941, [%rd242];
	add.s32 	%r942, %r941, 1;
	st.local.u32 	[%rd242], %r942;
	add.s64 	%rd243, %rd2, %rd136;
	ld.local.u32 	%r943, [%rd243];
	add.s32 	%r944, %r943, 1;
	st.local.u32 	[%rd243], %r944;
	add.s64 	%rd244, %rd1, %rd165;
	ld.local.u32 	%r945, [%rd244];
	add.s32 	%r946, %r945, 1;
	st.local.u32 	[%rd244], %r946;
	add.s64 	%rd245, %rd2, %rd163;
	ld.local.u32 	%r947, [%rd245];
	add.s32 	%r948, %r947, 1;
	st.local.u32 	[%rd245], %r948;
	add.s64 	%rd246, %rd1, %rd190;
	ld.local.u32 	%r949, [%rd246];
	add.s32 	%r950, %r949, 1;
	st.local.u32 	[%rd246], %r950;
	add.s64 	%rd247, %rd2, %rd188;
	ld.local.u32 	%r951, [%rd247];
	add.s32 	%r952, %r951, 1;
	st.local.u32 	[%rd247], %r952;
	add.s64 	%rd248, %rd1, %rd213;
	ld.local.u32 	%r953, [%rd248];
	add.s32 	%r954, %r953, 1;
	st.local.u32 	[%rd248], %r954;
	add.s64 	%rd249, %rd2, %rd211;
	ld.local.u32 	%r955, [%rd249];
	add.s32 	%r956, %r955, 1;
	st.local.u32 	[%rd249], %r956;
	add.s64 	%rd250, %rd1, %rd234;
	ld.local.u32 	%r957, [%rd250];
	add.s32 	%r958, %r957, 1;
	st.local.u32 	[%rd250], %r958;
	add.s64 	%rd251, %rd2, %rd232;
	ld.local.u32 	%r959, [%rd251];
	add.s32 	%r960, %r959, 1;
	st.local.u32 	[%rd251], %r960;
	ld.shared.u32 	%r961, [_ZZ12init_rsudokuP17curandStateXORWOWS0_PiS1_E13shared_puzzle+320];
	mul.wide.s32 	%rd252, %r961, 4;
	add.s64 	%rd253, %rd1, %rd252;
	ld.local.u32 	%r962, [%rd253];
	add.s32 	%r963, %r962, 1;
	st.local.u32 	[%rd253], %r963;
	add.s64 	%rd254, %rd2, %rd252;
	ld.local.u32 	%r964, [%rd254];
	add.s32 	%r965, %r964, 1;
	st.local.u32 	[%rd254], %r965;
	ld.local.v2.u32 	{%r966, %r967}, [%rd1];
	setp.gt.s32 	%p162, %r966, 0;
	selp.u32 	%r968, 1, 0, %p162;
	add.s32 	%r969, %r928, %r968;
	ld.local.v2.u32 	{%r970, %r971}, [%rd2];
	setp.gt.s32 	%p163, %r970, 0;
	selp.u32 	%r972, 1, 0, %p163;
	add.s32 	%r973, %r969, %r972;
	setp.gt.s32 	%p164, %r967, 0;
	selp.u32 	%r974, 1, 0, %p164;
	add.s32 	%r975, %r973, %r974;
	setp.gt.s32 	%p165, %r971, 0;
	selp.u32 	%r976, 1, 0, %p165;
	add.s32 	%r977, %r975, %r976;
	ld.local.v2.u32 	{%r978, %r979}, [%rd1+8];
	setp.gt.s32 	%p166, %r978, 0;
	selp.u32 	%r980, 1, 0, %p166;
	add.s32 	%r981, %r977, %r980;
	ld.local.v2.u32 	{%r982, %r983}, [%rd2+8];
	setp.gt.s32 	%p167, %r982, 0;
	selp.u32 	%r984, 1, 0, %p167;
	add.s32 	%r985, %r981, %r984;
	setp.gt.s32 	%p168, %r979, 0;
	selp.u32 	%r986, 1, 0, %p168;
	add.s32 	%r987, %r985, %r986;
	setp.gt.s32 	%p169, %r983, 0;
	selp.u32 	%r988, 1, 0, %p169;
	add.s32 	%r989, %r987, %r988;
	ld.local.v2.u32 	{%r990, %r991}, [%rd1+16];
	setp.gt.s32 	%p170, %r990, 0;
	selp.u32 	%r992, 1, 0, %p170;
	add.s32 	%r993, %r989, %r992;
	ld.local.v2.u32 	{%r994, %r995}, [%rd2+16];
	setp.gt.s32 	%p171, %r994, 0;
	selp.u32 	%r996, 1, 0, %p171;
	add.s32 	%r997, %r993, %r996;
	setp.gt.s32 	%p172, %r991, 0;
	selp.u32 	%r998, 1, 0, %p172;
	add.s32 	%r999, %r997, %r998;
	setp.gt.s32 	%p173, %r995, 0;
	selp.u32 	%r1000, 1, 0, %p173;
	add.s32 	%r1001, %r999, %r1000;
	ld.local.v2.u32 	{%r1002, %r1003}, [%rd1+24];
	setp.gt.s32 	%p174, %r1002, 0;
	selp.u32 	%r1004, 1, 0, %p174;
	add.s32 	%r1005, %r1001, %r1004;
	ld.local.v2.u32 	{%r1006, %r1007}, [%rd2+24];
	setp.gt.s32 	%p175, %r1006, 0;
	selp.u32 	%r1008, 1, 0, %p175;
	add.s32 	%r1009, %r1005, %r1008;
	setp.gt.s32 	%p176, %r1003, 0;
	selp.u32 	%r1010, 1, 0, %p176;
	add.s32 	%r1011, %r1009, %r1010;
	setp.gt.s32 	%p177, %r1007, 0;
	selp.u32 	%r1012, 1, 0, %p177;
	add.s32 	%r1013, %r1011, %r1012;
	ld.local.v2.u32 	{%r1014, %r1015}, [%rd1+32];
	setp.gt.s32 	%p178, %r1014, 0;
	selp.u32 	%r1016, 1, 0, %p178;
	add.s32 	%r1017, %r1013, %r1016;
	ld.local.v2.u32 	{%r1018, %r1019}, [%rd2+32];
	setp.gt.s32 	%p179, %r1018, 0;
	selp.u32 	%r1020, 1, 0, %p179;
	add.s32 	%r1021, %r1017, %r1020;
	setp.gt.s32 	%p180, %r1015, 0;
	selp.u32 	%r1022, 1, 0, %p180;
	add.s32 	%r1023, %r1021, %r1022;
	setp.gt.s32 	%p181, %r1019, 0;
	selp.u32 	%r1024, 1, 0, %p181;
	add.s32 	%r1, %r1023, %r1024;
	mov.u32 	%r1025, %ctaid.x;
	mov.u32 	%r1026, %ntid.x;
	mov.u32 	%r1027, %ctaid.y;
	mad.lo.s32 	%r80, %r1025, %r1026, %r1027;
	setp.eq.s32 	%p182, %r80, 1;
	@%p182 bra 	$L__BB1_8;
	setp.ne.s32 	%p183, %r80, 0;
	@%p183 bra 	$L__BB1_17;
	ld.param.u64 	%rd763, [_Z12init_rsudokuP17curandStateXORWOWS0_PiS1__param_0];
	cvta.to.global.u64 	%rd506, %rd763;
	ld.global.v2.u32 	{%r2038, %r2039}, [%rd506];
	shr.u32 	%r2040, %r2039, 2;
	xor.b32  	%r2041, %r2040, %r2039;
	ld.global.v2.u32 	{%r2042, %r3070}, [%rd506+8];
	st.global.u32 	[%rd506+4], %r2042;
	ld.global.v2.u32 	{%r3069, %r3074}, [%rd506+16];
	shl.b32 	%r2043, %r3074, 4;
	shl.b32 	%r2044, %r2041, 1;
	xor.b32  	%r2045, %r2044, %r2043;
	xor.b32  	%r2046, %r2045, %r2041;
	xor.b32  	%r3073, %r2046, %r3074;
	add.s32 	%r2047, %r2038, %r3073;
	add.s32 	%r2048, %r2047, 362437;
	cvt.rn.f32.u32 	%f17, %r2048;
	fma.rn.f32 	%f18, %f17, 0f2F800000, 0f2F000000;
	cvt.f64.f32 	%fd5, %f18;
	mul.f64 	%fd6, %fd5, 0d4008000000000000;
	cvt.rzi.s32.f64 	%r2049, %fd6;
	mul.lo.s32 	%r6, %r2049, 3;
	shr.u32 	%r2050, %r2042, 2;
	xor.b32  	%r2051, %r2050, %r2042;
	shl.b32 	%r2052, %r3073, 4;
	shl.b32 	%r2053, %r2051, 1;
	xor.b32  	%r2054, %r2053, %r2052;
	xor.b32  	%r2055, %r2054, %r2051;
	xor.b32  	%r3072, %r2055, %r3073;
	add.s32 	%r3071, %r2038, 724874;
	add.s32 	%r2056, %r3072, %r3071;
	cvt.rn.f32.u32 	%f19, %r2056;
	fma.rn.f32 	%f20, %f19, 0f2F800000, 0f2F000000;
	cvt.f64.f32 	%fd7, %f20;
	mul.f64 	%fd8, %fd7, 0d4008000000000000;
	cvt.rzi.s32.f64 	%r2057, %fd8;
	mul.lo.s32 	%r9, %r2057, 3;
	mov.u64 	%rd508, mstate_d;
$L__BB1_4:
	mov.u32 	%r3076, %r3074;
	mov.u32 	%r3075, %r3073;
	mov.u32 	%r3074, %r3072;
	shr.u32 	%r2058, %r3070, 2;
	xor.b32  	%r2059, %r2058, %r3070;
	shl.b32 	%r2060, %r3074, 4;
	shl.b32 	%r2061, %r2059, 1;
	xor.b32  	%r2062, %r2061, %r2060;
	xor.b32  	%r2063, %r2062, %r2059;
	xor.b32  	%r3073, %r2063, %r3074;
	add.s32 	%r2064, %r3071, %r3073;
	add.s32 	%r2065, %r2064, 362437;
	cvt.rn.f32.u32 	%f21, %r2065;
	fma.rn.f32 	%f22, %f21, 0f2F800000, 0f2F000000;
	mul.f32 	%f23, %f22, 0f40400000;
	cvt.rzi.s32.f32 	%r2066, %f23;
	shr.u32 	%r2067, %r3069, 2;
	xor.b32  	%r2068, %r2067, %r3069;
	shl.b32 	%r2069, %r3073, 4;
	shl.b32 	%r2070, %r2068, 1;
	xor.b32  	%r2071, %r2070, %r2069;
	xor.b32  	%r2072, %r2071, %r2068;
	xor.b32  	%r3072, %r2072, %r3073;
	add.s32 	%r3071, %r3071, 724874;
	add.s32 	%r2073, %r3072, %r3071;
	cvt.rn.f32.u32 	%f24, %r2073;
	fma.rn.f32 	%f25, %f24, 0f2F800000, 0f2F000000;
	mul.f32 	%f26, %f25, 0f40400000;
	cvt.rzi.s32.f32 	%r2074, %f26;
	add.s32 	%r19, %r2066, %r6;
	add.s32 	%r20, %r2074, %r9;
	mad.lo.s32 	%r2075, %r19, 9, %r20;
	mul.wide.s32 	%rd507, %r2075, 4;
	add.s64 	%rd509, %rd508, %rd507;
	ld.const.u32 	%r2076, [%rd509];
	setp.eq.s32 	%p367, %r2076, 1;
	mov.u32 	%r3069, %r3075;
	mov.u32 	%r3070, %r3076;
	@%p367 bra 	$L__BB1_4;
$L__BB1_5:
	mov.u32 	%r24, %r3074;
	mov.u32 	%r23, %r3073;
	mov.u32 	%r3074, %r3072;
	shr.u32 	%r2077, %r3076, 2;
	xor.b32  	%r2078, %r2077, %r3076;
	shl.b32 	%r2079, %r3074, 4;
	shl.b32 	%r2080, %r2078, 1;
	xor.b32  	%r2081, %r2080, %r2079;
	xor.b32  	%r2082, %r2081, %r2078;
	xor.b32  	%r3073, %r2082, %r3074;
	add.s32 	%r2083, %r3071, %r3073;
	add.s32 	%r2084, %r2083, 362437;
	cvt.rn.f32.u32 	%f27, %r2084;
	fma.rn.f32 	%f28, %f27, 0f2F800000, 0f2F000000;
	mul.f32 	%f29, %f28, 0f40400000;
	cvt.rzi.s32.f32 	%r2085, %f29;
	shr.u32 	%r2086, %r3075, 2;
	xor.b32  	%r2087, %r2086, %r3075;
	shl.b32 	%r2088, %r3073, 4;
	shl.b32 	%r2089, %r2087, 1;
	xor.b32  	%r2090, %r2089, %r2088;
	xor.b32  	%r2091, %r2090, %r2087;
	xor.b32  	%r3072, %r2091, %r3073;
	add.s32 	%r3071, %r3071, 724874;
	add.s32 	%r2092, %r3072, %r3071;
	cvt.rn.f32.u32 	%f30, %r2092;
	fma.rn.f32 	%f31, %f30, 0f2F800000, 0f2F000000;
	mul.f32 	%f32, %f31, 0f40400000;
	cvt.rzi.s32.f32 	%r2093, %f32;
	add.s32 	%r30, %r2085, %r6;
	add.s32 	%r31, %r2093, %r9;
	mad.lo.s32 	%r2094, %r30, 9, %r31;
	mul.wide.s32 	%rd510, %r2094, 4;
	add.s64 	%rd512, %rd508, %rd510;
	ld.const.u32 	%r2095, [%rd512];
	setp.eq.s32 	%p368, %r2095, 1;
	mov.u32 	%r3075, %r23;
	mov.u32 	%r3076, %r24;
	@%p368 bra 	$L__BB1_5;
	ld.param.u64 	%rd764, [_Z12init_rsudokuP17curandStateXORWOWS0_PiS1__param_0];
	cvta.to.global.u64 	%rd513, %rd764;
	st.global.v2.u32 	[%rd513+8], {%r23, %r3074};
	st.global.v2.u32 	[%rd513+16], {%r3073, %r3072};
	st.global.v2.u32 	[%rd513], {%r3071, %r24};
	mov.u32 	%r2096, _ZZ12init_rsudokuP17curandStateXORWOWS0_PiS1_E13shared_puzzle;
	mad.lo.s32 	%r2097, %r19, 36, %r2096;
	shl.b32 	%r2098, %r20, 2;
	add.s32 	%r32, %r2097, %r2098;
	ld.shared.u32 	%r33, [%r32];
	mad.lo.s32 	%r2099, %r30, 36, %r2096;
	shl.b32 	%r2100, %r31, 2;
	add.s32 	%r34, %r2099, %r2100;
	ld.shared.u32 	%r2101, [%r34];
	st.shared.u32 	[%r32], %r2101;
	st.shared.u32 	[%r34], %r33;
	mov.b32 	%r2102, 0;
	st.local.v2.u32 	[%rd1], {%r2102, %r2102};
	st.local.v2.u32 	[%rd1+8], {%r2102, %r2102};
	st.local.v2.u32 	[%rd1+16], {%r2102, %r2102};
	st.local.v2.u32 	[%rd1+24], {%r2102, %r2102};
	st.local.v2.u32 	[%rd1+32], {%r2102, %r2102};
	st.local.v2.u32 	[%rd2], {%r2102, %r2102};
	st.local.v2.u32 	[%rd2+8], {%r2102, %r2102};
	st.local.v2.u32 	[%rd2+16], {%r2102, %r2102};
	st.local.v2.u32 	[%rd2+24], {%r2102, %r2102};
	st.local.v2.u32 	[%rd2+32], {%r2102, %r2102};
	ld.shared.u32 	%r2103, [_ZZ12init_rsudokuP17curandStateXORWOWS0_PiS1_E13shared_puzzle];
	mul.wide.s32 	%rd514, %r2103, 4;
	add.s64 	%rd515, %rd1, %rd514;
	ld.local.u32 	%r2104, [%rd515];
	add.s32 	%r2105, %r2104, 1;
	st.local.u32 	[%rd515], %r2105;
	add.s64 	%rd516, %rd2, %rd514;
	ld.local.u32 	%r2106, [%rd516];
	add.s32 	%r2107, %r2106, 1;
	st.local.u32 	[%rd516], %r2107;
	ld.shared.u32 	%r2108, [_ZZ12init_rsudokuP17curandStateXORWOWS0_PiS1_E13shared_puzzle+4];
	mul.wide.s32 	%rd517, %r2108, 4;
	add.s64 	%rd518, %rd1, %rd517;
	ld.local.u32 	%r2109, [%rd518];
	add.s32 	%r2110, %r2109, 1;
	st.local.u32 	[%rd518], %r2110;
	ld.shared.u32 	%r2111, [_ZZ12init_rsudokuP17curandStateXORWOWS0_PiS1_E13shared_puzzle+36];
	mul.wide.s32 	%rd519, %r2111, 4;
	add.s64 	%rd520, %rd2, %rd519;
	ld.local.u32 	%r2112, [%rd520];
	add.s32 	%r2113, %r2112, 1;
	st.local.u32 	[%rd520], %r2113;
	ld.shared.u32 	%r2114, [_ZZ12init_rsudokuP17curandStateXORWOWS0_PiS1_E13shared_puzzle+8];
	mul.wide.s32 	%rd521, %r2114, 4;
	add.s64 	%rd522, %rd1, %rd521;
	ld.local.u32 	%r2115, [%rd522];
	add.s32 	%r2116, %r2115, 1;
	st.local.u32 	[%rd522], %r2116;
	ld.shared.u32 	%r2117, [_ZZ12init_rsudokuP17curandStateXORWOWS0_PiS1_E13shared_puzzle+72];
	mul.wide.s32 	%rd523, %r2117, 4;
	add.s64 	%rd524, %rd2, %rd523;
	ld.local.u32 	%r2118, [%rd524];
	add.s32 	%r2119, %r2118, 1;
	st.local.u32 	[%rd524], %r2119;
	ld.shared.u32 	%r2120, [_ZZ12init_rsudokuP17curandStateXORWOWS0_PiS1_E13shared_puzzle+12];
	mul.wide.s32 	%rd525, %r2120, 4;
	add.s64 	%rd526, %rd1, %rd525;
	ld.local.u32 	%r2121, [%rd526];
	add.s32 	%r2122, %r2121, 1;
	st.local.u32 	[%rd526], %r2122;
	ld.shared.u32 	%r2123, [_ZZ12init_rsudokuP17curandStateXORWOWS0_PiS1_E13shared_puzzle+108];
	mul.wide.s32 	%rd527, %r2123, 4;
	add.s64 	%rd528, %rd2, %rd527;
	ld.local.u32 	%r2124, [%rd528];
	add.s32 	%r2125, %r2124, 1;
	st.local.u32 	[%rd528], %r2125;
	ld.shared.u32 	%r2126, [_ZZ12init_rsudokuP17curandStateXORWOWS0_PiS1_E13shared_puzzle+16];
	mul.wide.s32 	%rd529, %r2126, 4;
	add.s64 	%rd530, %rd1, %rd529;
	ld.local.u32 	%r2127, [%rd530];
	add.s32 	%r2128, %r2127, 1;
	st.local.u32 	[%rd530], %r2128;
	ld.shared.u32 	%r2129, [_ZZ12init_rsudokuP17curandStateXORWOWS0_PiS1_E13shared_puzzle+144];
	mul.wide.s32 	%rd531, %r2129, 4;
	add.s64 	%rd532, %rd2, %rd531;
	ld.local.u32 	%r2130, [%rd532];
	add.s32 	%r2131, %r2130, 1;
	st.local.u32 	[%rd532], %r2131;
	ld.shared.u32 	%r2132, [_ZZ12init_rsudokuP17curandStateXORWOWS0_PiS1_E13shared_puzzle+20];
	mul.wide.s32 	%rd533, %r2132, 4;
	add.s64 	%rd534, %rd1, %rd533;
	ld.local.u32 	%r2133, [%rd534];
	add.s32 	%r2134, %r2133, 1;
	st.local.u32 	[%rd534], %r2134;
	ld.shared.u32 	%r2135, [_ZZ12init_rsudokuP17curandStateXORWOWS0_PiS1_E13shared_puzzle+180];
	mul.wide.s32 	%rd535, %r2135, 4;
	add.s64 	%rd536, %rd2, %rd535;
	ld.local.u32 	%r2136, [%rd536];
	add.s32 	%r2137, %r2136, 1;
	st.local.u32 	[%rd536], %r2137;
	ld.shared.u32 	%r2138, [_ZZ12init_rsudokuP17curandStateXORWOWS0_PiS1_E13shared_puzzle+24];
	mul.wide.s32 	%rd537, %r2138, 4;
	add.s64 	%rd538, %rd1, %rd537;
	ld.local.u32 	%r2139, [%rd538];
	add.s32 	%r2140, %r2139, 1;
	st.local.u32 	[%rd538], %r2140;
	ld.shared.u32 	%r2141, [_ZZ12init_rsudokuP17curandStateXORWOWS0_PiS1_E13shared_puzzle+216];
	mul.wide.s32 	%rd539, %r2141, 4;
	add.s64 	%rd540, %rd2, %rd539;
	ld.local.u32 	%r2142, [%rd540];
	add.s32 	%r2143, %r2142, 1;
	st.local.u32 	[%rd540], %r2143;
	ld.shared.u32 	%r2144, [_ZZ12init_rsudokuP17curandStateXORWOWS0_PiS1_E13shared_puzzle+28];
	mul.wide.s32 	%rd541, %r2144, 4;
	add.s64 	%rd542, %rd1, %rd541;
	ld.local.u32 	%r2145, [%rd542];
	add.s32 	%r2146, %r2145, 1;
	st.local.u32 	[%rd542], %r2146;
	ld.shared.u32 	%r2147, [_ZZ12init_rsudokuP17curandStateXORWOWS0_PiS1_E13shared_puzzle+252];
	mul.wide.s32 	%rd543, %r2147, 4;
	add.s64 	%rd544, %rd2, %rd543;
	ld.local.u32 	%r2148, [%rd544];
	add.s32 	%r2149, %r2148, 1;
	st.local.u32 	[%rd544], %r2149;
	ld.shared.u32 	%r2150, [_ZZ12init_rsudokuP17curandStateXORWOWS0_PiS1_E13shared_puzzle+32];
	mul.wide.s32 	%rd545, %r2150, 4;
	add.s64 	%rd546, %rd1, %rd545;
	ld.local.u32 	%r2151, [%rd546];
	add.s32 	%r2152, %r2151, 1;
	st.local.u32 	[%rd546], %r2152;
	ld.shared.u32 	%r2153, [_ZZ12init_rsudokuP17curandStateXORWOWS0_PiS1_E13shared_puzzle+288];
	mul.wide.s32 	%rd547, %r2153, 4;
	add.s64 	%rd548, %rd2, %rd547;
	ld.local.u32 	%r2154, [%rd548];
	add.s32 	%r2155, %r2154, 1;
	st.local.u32 	[%rd548], %r2155;
	ld.local.v2.u32 	{%r2156, %r2157}, [%rd1];
	setp.gt.s32 	%p369, %r2156, 0;
	selp.u32 	%r2158, 1, 0, %p369;
	ld.local.v2.u32 	{%r2159, %r2160}, [%rd2];
	setp.gt.s32 	%p370, %r2159, 0;
	selp.u32 	%r2161, 1, 0, %p370;
	add.s32 	%r2162, %r2158, %r2161;
	setp.gt.s32 	%p371, %r2157, 0;
	selp.u32 	%r2163, 1, 0, %p371;
	add.s32 	%r2164, %r2162, %r2163;
	setp.gt.s32 	%p372, %r2160, 0;
	selp.u32 	%r2165, 1, 0, %p372;
	add.s32 	%r2166, %r2164, %r2165;
	ld.local.v2.u32 	{%r2167, %r2168}, [%rd1+8];
	setp.gt.s32 	%p373, %r2167, 0;
	selp.u32 	%r2169, 1, 0, %p373;
	add.s32 	%r2170, %r2166, %r2169;
	ld.local.v2.u32 	{%r2171, %r2172}, [%rd2+8];
	setp.gt.s32 	%p374, %r2171, 0;
	selp.u32 	%r2173, 1, 0, %p374;
	add.s32 	%r2174, %r2170, %r2173;
	setp.gt.s32 	%p375, %r2168, 0;
	selp.u32 	%r2175, 1, 0, %p375;
	add.s32 	%r2176, %r2174, %r2175;
	setp.gt.s32 	%p376, %r2172, 0;
	selp.u32 	%r2177, 1, 0, %p376;
	add.s32 	%r2178, %r2176, %r2177;
	ld.local.v2.u32 	{%r2179, %r2180}, [%rd1+16];
	setp.gt.s32 	%p377, %r2179, 0;
	selp.u32 	%r2181, 1, 0, %p377;
	add.s32 	%r2182, %r2178, %r2181;
	ld.local.v2.u32 	{%r2183, %r2184}, [%rd2+16];
	setp.gt.s32 	%p378, %r2183, 0;
	selp.u32 	%r2185, 1, 0, %p378;
	add.s32 	%r2186, %r2182, %r2185;
	setp.gt.s32 	%p379, %r2180, 0;
	selp.u32 	%r2187, 1, 0, %p379;
	add.s32 	%r2188, %r2186, %r2187;
	setp.gt.s32 	%p380, %r2184, 0;
	selp.u32 	%r2189, 1, 0, %p380;
	add.s32 	%r2190, %r2188, %r2189;
	ld.local.v2.u32 	{%r2191, %r2192}, [%rd1+24];
	setp.gt.s32 	%p381, %r2191, 0;
	selp.u32 	%r2193, 1, 0, %p381;
	add.s32 	%r2194, %r2190, %r2193;
	ld.local.v2.u32 	{%r2195, %r2196}, [%rd2+24];
	setp.gt.s32 	%p382, %r2195, 0;
	selp.u32 	%r2197, 1, 0, %p382;
	add.s32 	%r2198, %r2194, %r2197;
	setp.gt.s32 	%p383, %r2192, 0;
	selp.u32 	%r2199, 1, 0, %p383;
	add.s32 	%r2200, %r2198, %r2199;
	setp.gt.s32 	%p384, %r2196, 0;
	selp.u32 	%r2201, 1, 0, %p384;
	add.s32 	%r2202, %r2200, %r2201;
	ld.local.v2.u32 	{%r2203, %r2204}, [%rd1+32];
	setp.gt.s32 	%p385, %r2203, 0;
	selp.u32 	%r2205, 1, 0, %p385;
	add.s32 	%r2206, %r2202, %r2205;
	ld.local.v2.u32 	{%r2207, %r2208}, [%rd2+32];
	setp.gt.s32 	%p386, %r2207, 0;
	selp.u32 	%r2209, 1, 0, %p386;
	add.s32 	%r2210, %r2206, %r2209;
	setp.gt.s32 	%p387, %r2204, 0;
	selp.u32 	%r2211, 1, 0, %p387;
	add.s32 	%r2212, %r2210, %r2211;
	setp.gt.s32 	%p388, %r2208, 0;
	selp.u32 	%r2213, 1, 0, %p388;
	add.s32 	%r2214, %r2212, %r2213;
	st.local.v2.u32 	[%rd1], {%r2102, %r2102};
	st.local.v2.u32 	[%rd1+8], {%r2102, %r2102};
	st.local.v2.u32 	[%rd1+16], {%r2102, %r2102};
	st.local.v2.u32 	[%rd1+24], {%r2102, %r2102};
	st.local.v2.u32 	[%rd1+32], {%r2102, %r2102};
	st.local.v2.u32 	[%rd2], {%r2102, %r2102};
	st.local.v2.u32 	[%rd2+8], {%r2102, %r2102};
	st.local.v2.u32 	[%rd2+16], {%r2102, %r2102};
	st.local.v2.u32 	[%rd2+24], {%r2102, %r2102};
	st.local.v2.u32 	[%rd2+32], {%r2102, %r2102};
	add.s64 	%rd549, %rd1, %rd519;
	ld.local.u32 	%r2215, [%rd549];
	add.s32 	%r2216, %r2215, 1;
	st.local.u32 	[%rd549], %r2216;
	add.s64 	%rd550, %rd2, %rd517;
	ld.local.u32 	%r2217, [%rd550];
	add.s32 	%r2218, %r2217, 1;
	st.local.u32 	[%rd550], %r2218;
	ld.shared.u32 	%r2219, [_ZZ12init_rsudokuP17curandStateXORWOWS0_PiS1_E13shared_puzzle+40];
	mul.wide.s32 	%rd551, %r2219, 4;
	add.s64 	%rd552, %rd1, %rd551;
	ld.local.u32 	%r2220, [%rd552];
	add.s32 	%r2221, %r2220, 1;
	st.local.u32 	[%rd552], %r2221;
	add.s64 	%rd553, %rd2, %rd551;
	ld.local.u32 	%r2222, [%rd553];
	add.s32 	%r2223, %r2222, 1;
	st.local.u32 	[%rd553], %r2223;
	ld.shared.u32 	%r2224, [_ZZ12init_rsudokuP17curandStateXORWOWS0_PiS1_E13shared_puzzle+44];
	mul.wide.s32 	%rd554, %r2224, 4;
	add.s64 	%rd555, %rd1, %rd554;
	ld.local.u32 	%r2225, [%rd555];
	add.s32 	%r2226, %r2225, 1;
	st.local.u32 	[%rd555], %r2226;
	ld.shared.u32 	%r2227, [_ZZ12init_rsudokuP17curandStateXORWOWS0_PiS1_E13shared_puzzle+76];
	mul.wide.s32 	%rd556, %r2227, 4;
	add.s64 	%rd557, %rd2, %rd556;
	ld.local.u32 	%r2228, [%rd557];
	add.s32 	%r2229, %r2228, 1;
	st.local.u32 	[%rd557], %r2229;
	ld.shared.u32 	%r2230, [_ZZ12init_rsudokuP17curandStateXORWOWS0_PiS1_E13shared_puzzle+48];
	mul.wide.s32 	%rd558, %r2230, 4;
	add.s64 	%rd559, %rd1, %rd558;
	ld.local.u32 	%r2231, [%rd559];
	add.s32 	%r2232, %r2231, 1;
	st.local.u32 	[%rd559], %r2232;
	ld.shared.u32 	%r2233, [_ZZ12init_rsudokuP17curandStateXORWOWS0_PiS1_E13shared_puzzle+112];
	mul.wide.s32 	%rd560, %r2233, 4;
	add.s64 	%rd561, %rd2, %rd560;
	ld.local.u32 	%r2234, [%rd561];
	add.s32 	%r2235, %r2234, 1;
	st.local.u32 	[%rd561], %r2235;
	ld.shared.u32 	%r2236, [_ZZ12init_rsudokuP17curandStateXORWOWS0_PiS1_E13shared_puzzle+52];
	mul.wide.s32 	%rd562, %r2236, 4;
	add.s64 	%rd563, %rd1, %rd562;
	ld.local.u32 	%r2237, [%rd563];
	add.s32 	%r2238, %r2237, 1;
	st.local.u32 	[%rd563], %r2238;
	ld.shared.u32 	%r2239, [_ZZ12init_rsudokuP17curandStateXORWOWS0_PiS1_E13shared_puzzle+148];
	mul.wide.s32 	%rd564, %r2239, 4;
	add.s64 	%rd565, %rd2, %rd564;
	ld.local.u32 	%r2240, [%rd565];
	add.s32 	%r2241, %r2240, 1;
	st.local.u32 	[%rd565], %r2241;
	ld.shared.u32 	%r2242, [_ZZ12init_rsudokuP17curandStateXORWOWS0_PiS1_E13shared_puzzle+56];
	mul.wide.s32 	%rd566, %r2242, 4;
	add.s64 	%rd567, %rd1, %rd566;
	ld.local.u32 	%r2243, [%rd567];
	add.s32 	%r2244, %r2243, 1;
	st.local.u32 	[%rd567], %r2244;
	ld.shared.u32 	%r2245, [_ZZ12init_rsudokuP17curandStateXORWOWS0_PiS1_E13shared_puzzle+184];
	mul.wide.s32 	%rd568, %r2245, 4;
	add.s64 	%rd569, %rd2, %rd568;
	ld.local.u32 	%r2246, [%rd569];
	add.s32 	%r2247, %r2246, 1;
	st.local.u32 	[%rd569], %r2247;
	ld.shared.u32 	%r2248, [_ZZ12init_rsudokuP17curandStateXORWOWS0_PiS1_E13shared_puzzle+60];
	mul.wide.s32 	%rd570, %r2248, 4;
	add.s64 	%rd571, %rd1, %rd570;
	ld.local.u32 	%r2249, [%rd571];
	add.s32 	%r2250, %r2249, 1;
	st.local.u32 	[%rd571], %r2250;
	ld.shared.u32 	%r2251, [_ZZ12init_rsudokuP17curandStateXORWOWS0_PiS1_E13shared_puzzle+220];
	mul.wide.s32 	%rd572, %r2251, 4;
	add.s64 	%rd573, %rd2, %rd572;
	ld.local.u32 	%r2252, [%rd573];
	add.s32 	%r2253, %r2252, 1;
	st.local.u32 	[%rd573], %r2253;
	ld.shared.u32 	%r2254, [_ZZ12init_rsudokuP17curandStateXORWOWS0_PiS1_E13shared_puzzle+64];
	mul.wide.s32 	%rd574, %r2254, 4;
	add.s64 	%rd575, %rd1, %rd574;
	ld.local.u32 	%r2255, [%rd575];
	add.s32 	%r2256, %r2255, 1;
	st.local.u32 	[%rd575], %r2256;
	ld.shared.u32 	%r2257, [_ZZ12init_rsudokuP17curandStateXORWOWS0_PiS1_E13shared_puzzle+256];
	mul.wide.s32 	%rd576, %r2257, 4;
	add.s64 	%rd577, %rd2, %rd576;
	ld.local.u32 	%r2258, [%rd577];
	add.s32 	%r2259, %r2258, 1;
	st.local.u32 	[%rd577], %r2259;
	ld.shared.u32 	%r2260, [_ZZ12init_rsudokuP17curandStateXORWOWS0_PiS1_E13shared_puzzle+68];
	mul.wide.s32 	%rd578, %r2260, 4;
	add.s64 	%rd579, %rd1, %rd578;
	ld.local.u32 	%r2261, [%rd579];
	add.s32 	%r2262, %r2261, 1;
	st.local.u32 	[%rd579], %r2262;
	ld.shared.u32 	%r2263, [_ZZ12init_rsudokuP17curandStateXORWOWS0_PiS1_E13shared_puzzle+292];
	mul.wide.s32 	%rd580, %r2263, 4;
	add.s64 	%rd581, %rd2, %rd580;
	ld.local.u32 	%r2264, [%rd581];
	add.s32 	%r2265, %r2264, 1;
	st.local.u32 	[%rd581], %r2265;
	ld.local.v2.u32 	{%r2266, %r2267}, [%rd1];
	setp.gt.s32 	%p389, %r2266, 0;
	selp.u32 	%r2268, 1, 0, %p389;
	add.s32 	%r2269, %r2214, %r2268;
	ld.local.v2.u32 	{%r2270, %r2271}, [%rd2];
	setp.gt.s32 	%p390, %r2270, 0;
	selp.u32 	%r2272, 1, 0, %p390;
	add.s32 	%r2273, %r2269, %r2272;
	setp.gt.s32 	%p391, %r2267, 0;
	selp.u32 	%r2274, 1, 0, %p391;
	add.s32 	%r2275, %r2273, %r2274;
	setp.gt.s32 	%p392, %r2271, 0;
	selp.u32 	%r2276, 1, 0, %p392;
	add.s32 	%r2277, %r2275, %r2276;
	ld.local.v2.u32 	{%r2278, %r2279}, [%rd1+8];
	setp.gt.s32 	%p393, %r2278, 0;
	selp.u32 	%r2280, 1, 0, %p393;
	add.s32 	%r2281, %r2277, %r2280;
	ld.local.v2.u32 	{%r2282, %r2283}, [%rd2+8];
	setp.gt.s32 	%p394, %r2282, 0;
	selp.u32 	%r2284, 1, 0, %p394;
	add.s32 	%r2285, %r2281, %r2284;
	setp.gt.s32 	%p395, %r2279, 0;
	selp.u32 	%r2286, 1, 0, %p395;
	add.s32 	%r2287, %r2285, %r2286;
	setp.gt.s32 	%p396, %r2283, 0;
	selp.u32 	%r2288, 1, 0, %p396;
	add.s32 	%r2289, %r2287, %r2288;
	ld.local.v2.u32 	{%r2290, %r2291}, [%rd1+16];
	setp.gt.s32 	%p397, %r2290, 0;
	selp.u32 	%r2292, 1, 0, %p397;
	add.s32 	%r2293, %r2289, %r2292;
	ld.local.v2.u32 	{%r2294, %r2295}, [%rd2+16];
	setp.gt.s32 	%p398, %r2294, 0;
	selp.u32 	%r2296, 1, 0, %p398;
	add.s32 	%r2297, %r2293, %r2296;
	setp.gt.s32 	%p399, %r2291, 0;
	selp.u32 	%r2298, 1, 0, %p399;
	add.s32 	%r2299, %r2297, %r2298;
	setp.gt.s32 	%p400, %r2295, 0;
	selp.u32 	%r2300, 1, 0, %p400;
	add.s32 	%r2301, %r2299, %r2300;
	ld.local.v2.u32 	{%r2302, %r2303}, [%rd1+24];
	setp.gt.s32 	%p401, %r2302, 0;
	selp.u32 	%r2304, 1, 0, %p401;
	add.s32 	%r2305, %r2301, %r2304;
	ld.local.v2.u32 	{%r2306, %r2307}, [%rd2+24];
	setp.gt.s32 	%p402, %r2306, 0;
	selp.u32 	%r2308, 1, 0, %p402;
	add.s32 	%r2309, %r2305, %r2308;
	setp.gt.s32 	%p403, %r2303, 0;
	selp.u32 	%r2310, 1, 0, %p403;
	add.s32 	%r2311, %r2309, %r2310;
	setp.gt.s32 	%p404, %r2307, 0;
	selp.u32 	%r2312, 1, 0, %p404;
	add.s32 	%r2313, %r2311, %r2312;
	ld.local.v2.u32 	{%r2314, %r2315}, [%rd1+32];
	setp.gt.s32 	%p405, %r2314, 0;
	selp.u32 	%r2316, 1, 0, %p405;
	add.s32 	%r2317, %r2313, %r2316;
	ld.local.v2.u32 	{%r2318, %r2319}, [%rd2+32];
	setp.gt.s32 	%p406, %r2318, 0;
	selp.u32 	%r2320, 1, 0, %p406;
	add.s32 	%r2321, %r2317, %r2320;
	setp.gt.s32 	%p407, %r2315, 0;
	selp.u32 	%r2322, 1, 0, %p407;
	add.s32 	%r2323, %r2321, %r2322;
	setp.gt.s32 	%p408, %r2319, 0;
	selp.u32 	%r2324, 1, 0, %p408;
	add.s32 	%r2325, %r2323, %r2324;
	st.local.v2.u32 	[%rd1], {%r2102, %r2102};
	st.local.v2.u32 	[%rd1+8], {%r2102, %r2102};
	st.local.v2.u32 	[%rd1+16], {%r2102, %r2102};
	st.local.v2.u32 	[%rd1+24], {%r2102, %r2102};
	st.local.v2.u32 	[%rd1+32], {%r2102, %r2102};
	st.local.v2.u32 	[%rd2], {%r2102, %r2102};
	st.local.v2.u32 	[%rd2+8], {%r2102, %r2102};
	st.local.v2.u32 	[%rd2+16], {%r2102, %r2102};
	st.local.v2.u32 	[%rd2+24], {%r2102, %r2102};
	st.local.v2.u32 	[%rd2+32], {%r2102, %r2102};
	add.s64 	%rd582, %rd1, %rd523;
	ld.local.u32 	%r2326, [%rd582];
	add.s32 	%r2327, %r2326, 1;
	st.local.u32 	[%rd582], %r2327;
	add.s64 	%rd583, %rd2, %rd521;
	ld.local.u32 	%r2328, [%rd583];
	add.s32 	%r2329, %r2328, 1;
	st.local.u32 	[%rd583], %r2329;
	add.s64 	%rd584, %rd1, %rd556;
	ld.local.u32 	%r2330, [%rd584];
	add.s32 	%r2331, %r2330, 1;
	st.local.u32 	[%rd584], %r2331;
	add.s64 	%rd585, %rd2, %rd554;
	ld.local.u32 	%r2332, [%rd585];
	add.s32 	%r2333, %r2332, 1;
	st.local.u32 	[%rd585], %r2333;
	ld.shared.u32 	%r2334, [_ZZ12init_rsudokuP17curandStateXORWOWS0_PiS1_E13shared_puzzle+80];
	mul.wide.s32 	%rd586, %r2334, 4;
	add.s64 	%rd587, %rd1, %rd586;
	ld.local.u32 	%r2335, [%rd587];
	add.s32 	%r2336, %r2335, 1;
	st.local.u32 	[%rd587], %r2336;
	add.s64 	%rd588, %rd2, %rd586;
	ld.local.u32 	%r2337, [%rd588];
	add.s32 	%r2338, %r2337, 1;
	st.local.u32 	[%rd588], %r2338;
	ld.shared.u32 	%r2339, [_ZZ12init_rsudokuP17curandStateXORWOWS0_PiS1_E13shared_puzzle+84];
	mul.wide.s32 	%rd589, %r2339, 4;
	add.s64 	%rd590, %rd1, %rd589;
	ld.local.u32 	%r2340, [%rd590];
	add.s32 	%r2341, %r2340, 1;
	st.local.u32 	[%rd590], %r2341;
	ld.shared.u32 	%r2342, [_ZZ12init_rsudokuP17curandStateXORWOWS0_PiS1_E13shared_puzzle+116];
	mul.wide.s32 	%rd591, %r2342, 4;
	add.s64 	%rd592, %rd2, %rd591;
	ld.local.u32 	%r2343, [%rd592];
	add.s32 	%r2344, %r2343, 1;
	st.local.u32 	[%rd592], %r2344;
	ld.shared.u32 	%r2345, [_ZZ12init_rsudokuP17curandStateXORWOWS0_PiS1_E13shared_puzzle+88];
	mul.wide.s32 	%rd593, %r2345, 4;
	add.s64 	%rd594, %rd1, %rd593;
	ld.local.u32 	%r2346, [%rd594];
	add.s32 	%r2347, %r2346, 1;
	st.local.u32 	[%rd594], %r2347;
	ld.shared.u32 	%r2348, [_ZZ12init_rsudokuP17curandStateXORWOWS0_PiS1_E13shared_puzzle+152];
	mul.wide.s32 	%rd595, %r2348, 4;
	add.s64 	%rd596, %rd2, %rd595;
	ld.local.u32 	%r2349, [%rd596];
	add.s32 	%r2350, %r2349, 1;
	st.local.u32 	[%rd596], %r2350;
	ld.shared.u32 	%r2351, [_ZZ12init_rsudokuP17curandStateXORWOWS0_PiS1_E13shared_puzzle+92];
	mul.wide.s32 	%rd597, %r2351, 4;
	add.s64 	%rd598, %rd1, %rd597;
	ld.local.u32 	%r2352, [%rd598];
	add.s32 	%r2353, %r2352, 1;
	st.local.u32 	[%rd598], %r2353;
	ld.shared.u32 	%r2354, [_ZZ12init_rsudokuP17curandStateXORWOWS0_PiS1_E13shared_puzzle+188];
	mul.wide.s32 	%rd599, %r2354, 4;
	add.s64 	%rd600, %rd2, %rd599;
	ld.local.u32 	%r2355, [%rd600];
	add.s32 	%r2356, %r2355, 1;
	st.local.u32 	[%rd600], %r2356;
	ld.shared.u32 	%r2357, [_ZZ12init_rsudokuP17curandStateXORWOWS0_PiS1_E13shared_puzzle+96];
	mul.wide.s32 	%rd601, %r2357, 4;
	add.s64 	%rd602, %rd1, %rd601;
	ld.local.u32 	%r2358, [%rd602];
	add.s32 	%r2359, %r2358, 1;
	st.local.u32 	[%rd602], %r2359;
	ld.shared.u32 	%r2360, [_ZZ12init_rsudokuP17curandStateXORWOWS0_PiS1_E13shared_puzzle+224];
	mul.wide.s32 	%rd603, %r2360, 4;
	add.s64 	%rd604, %rd2, %rd603;
	ld.local.u32 	%r2361, [%rd604];
	add.s32 	%r2362, %r2361, 1;
	st.local.u32 	[%rd604], %r2362;
	ld.shared.u32 	%r2363, [_ZZ12init_rsudokuP17curandStateXORWOWS0_PiS1_E13shared_puzzle+100];
	mul.wide.s32 	%rd605, %r2363, 4;
	add.s64 	%rd606, %rd1, %rd605;
	ld.local.u32 	%r2364, [%rd606];
	add.s32 	%r2365, %r2364, 1;
	st.local.u32 	[%rd606], %r2365;
	ld.shared.u32 	%r2366, [_ZZ12init_rsudokuP17curandStateXORWOWS0_PiS1_E13shared_puzzle+260];
	mul.wide.s32 	%rd607, %r2366, 4;
	add.s64 	%rd608, %rd2, %rd607;
	ld.local.u32 	%r2367, [%rd608];
	add.s32 	%r2368, %r2367, 1;
	st.local.u32 	[%rd608], %r2368;
	ld.shared.u32 	%r2369, [_ZZ12init_rsudokuP17curandStateXORWOWS0_PiS1_E13shared_puzzle+104];
	mul.wide.s32 	%rd609, %r2369, 4;
	add.s64 	%rd610, %rd1, %rd609;
	ld.local.u32 	%r2370, [%rd610];
	add.s32 	%r2371, %r2370, 1;
	st.local.u32 	[%rd610], %r2371;
	ld.shared.u32 	%r2372, [_ZZ12init_rsudokuP17curandStateXORWOWS0_PiS1_E13shared_puzzle+296];
	mul.wide.s32 	%rd611, %r2372, 4;
	add.s64 	%rd612, %rd2, %rd611;
	ld.local.u32 	%r2373, [%rd612];
	add.s32 	%r2374, %r2373, 1;
	st.local.u32 	[%rd612], %r2374;
	ld.local.v2.u32 	{%r2375, %r2376}, [%rd1];
	setp.gt.s32 	%p409, %r2375, 0;
	selp.u32 	%r2377, 1, 0, %p409;
	add.s32 	%r2378, %r2325, %r2377;
	ld.local.v2.u32 	{%r2379, %r2380}, [%rd2];
	setp.gt.s32 	%p410, %r2379, 0;
	selp.u32 	%r2381, 1, 0, %p410;
	add.s32 	%r2382, %r2378, %r2381;
	setp.gt.s32 	%p411, %r2376, 0;
	selp.u32 	%r2383, 1, 0, %p411;
	add.s32 	%r2384, %r2382, %r2383;
	setp.gt.s32 	%p412, %r2380, 0;
	selp.u32 	%r2385, 1, 0, %p412;
	add.s32 	%r2386, %r2384, %r2385;
	ld.local.v2.u32 	{%r2387, %r2388}, [%rd1+8];
	setp.gt.s32 	%p413, %r2387, 0;
	selp.u32 	%r2389, 1, 0, %p413;
	add.s32 	%r2390, %r2386, %r2389;
	ld.local.v2.u32 	{%r2391, %r2392}, [%rd2+8];
	setp.gt.s32 	%p414, %r2391, 0;
	selp.u32 	%r2393, 1, 0, %p414;
	add.s32 	%r2394, %r2390, %r2393;
	setp.gt.s32 	%p415, %r2388, 0;
	selp.u32 	%r2395, 1, 0, %p415;
	add.s32 	%r2396, %r2394, %r2395;
	setp.gt.s32 	%p416, %r2392, 0;
	selp.u32 	%r2397, 1, 0, %p416;
	add.s32 	%r2398, %r2396, %r2397;
	ld.local.v2.u32 	{%r2399, %r2400}, [%rd1+16];
	setp.gt.s32 	%p417, %r2399, 0;
	selp.u32 	%r2401, 1, 0, %p417;
	add.s32 	%r2402, %r2398, %r2401;
	ld.local.v2.u32 	{%r2403, %r2404}, [%rd2+16];
	setp.gt.s32 	%p418, %r2403, 0;
	selp.u32 	%r2405, 1, 0, %p418;
	add.s32 	%r2406, %r2402, %r2405;
	setp.gt.s32 	%p419, %r2400, 0;
	selp.u32 	%r2407, 1, 0, %p419;
	add.s32 	%r2408, %r2406, %r2407;
	setp.gt.s32 	%p420, %r2404, 0;
	selp.u32 	%r2409, 1, 0, %p420;
	add.s32 	%r2410, %r2408, %r2409;
	ld.local.v2.u32 	{%r2411, %r2412}, [%rd1+24];
	setp.gt.s32 	%p421, %r2411, 0;
	selp.u32 	%r2413, 1, 0, %p421;
	add.s32 	%r2414, %r2410, %r2413;
	ld.local.v2.u32 	{%r2415, %r2416}, [%rd2+24];
	setp.gt.s32 	%p422, %r2415, 0;
	selp.u32 	%r2417, 1, 0, %p422;
	add.s32 	%r2418, %r2414, %r2417;
	setp.gt.s32 	%p423, %r2412, 0;
	selp.u32 	%r2419, 1, 0, %p423;
	add.s32 	%r2420, %r2418, %r2419;
	setp.gt.s32 	%p424, %r2416, 0;
	selp.u32 	%r2421, 1, 0, %p424;
	add.s32 	%r2422, %r2420, %r2421;
	ld.local.v2.u32 	{%r2423, %r2424}, [%rd1+32];
	setp.gt.s32 	%p425, %r2423, 0;
	selp.u32 	%r2425, 1, 0, %p425;
	add.s32 	%r2426, %r2422, %r2425;
	ld.local.v2.u32 	{%r2427, %r2428}, [%rd2+32];
	setp.gt.s32 	%p426, %r2427, 0;
	selp.u32 	%r2429, 1, 0, %p426;
	add.s32 	%r2430, %r2426, %r2429;
	setp.gt.s32 	%p427, %r2424, 0;
	selp.u32 	%r2431, 1, 0, %p427;
	add.s32 	%r2432, %r2430, %r2431;
	setp.gt.s32 	%p428, %r2428, 0;
	selp.u32 	%r2433, 1, 0, %p428;
	add.s32 	%r2434, %r2432, %r2433;
	st.local.v2.u32 	[%rd1], {%r2102, %r2102};
	st.local.v2.u32 	[%rd1+8], {%r2102, %r2102};
	st.local.v2.u32 	[%rd1+16], {%r2102, %r2102};
	st.local.v2.u32 	[%rd1+24], {%r2102, %r2102};
	st.local.v2.u32 	[%rd1+32], {%r2102, %r2102};
	st.local.v2.u32 	[%rd2], {%r2102, %r2102};
	st.local.v2.u32 	[%rd2+8], {%r2102, %r2102};
	st.local.v2.u32 	[%rd2+16], {%r2102, %r2102};
	st.local.v2.u32 	[%rd2+24], {%r2102, %r2102};
	st.local.v2.u32 	[%rd2+32], {%r2102, %r2102};
	add.s64 	%rd613, %rd1, %rd527;
	ld.local.u32 	%r2435, [%rd613];
	add.s32 	%r2436, %r2435, 1;
	st.local.u32 	[%rd613], %r2436;
	add.s64 	%rd614, %rd2, %rd525;
	ld.local.u32 	%r2437, [%rd614];
	add.s32 	%r2438, %r2437, 1;
	st.local.u32 	[%rd614], %r2438;
	add.s64 	%rd615, %rd1, %rd560;
	ld.local.u32 	%r2439, [%rd615];
	add.s32 	%r2440, %r2439, 1;
	st.local.u32 	[%rd615], %r2440;
	add.s64 	%rd616, %rd2, %rd558;
	ld.local.u32 	%r2441, [%rd616];
	add.s32 	%r2442, %r2441, 1;
	st.local.u32 	[%rd616], %r2442;
	add.s64 	%rd617, %rd1, %rd591;
	ld.local.u32 	%r2443, [%rd617];
	add.s32 	%r2444, %r2443, 1;
	st.local.u32 	[%rd617], %r2444;
	add.s64 	%rd618, %rd2, %rd589;
	ld.local.u32 	%r2445, [%rd618];
	add.s32 	%r2446, %r2445, 1;
	st.local.u32 	[%rd618], %r2446;
	ld.shared.u32 	%r2447, [_ZZ12init_rsudokuP17curandStateXORWOWS0_PiS1_E13shared_puzzle+120];
	mul.wide.s32 	%rd619, %r2447, 4;
	add.s64 	%rd620, %rd1, %rd619;
	ld.local.u32 	%r2448, [%rd620];
	add.s32 	%r2449, %r2448, 1;
	st.local.u32 	[%rd620], %r2449;
	add.s64 	%rd621, %rd2, %rd619;
	ld.local.u32 	%r2450, [%rd621];
	add.s32 	%r2451, %r2450, 1;
	st.local.u32 	[%rd621], %r2451;
	ld.shared.u32 	%r2452, [_ZZ12init_rsudokuP17curandStateXORWOWS0_PiS1_E13shared_puzzle+124];
	mul.wide.s32 	%rd622, %r2452, 4;
	add.s64 	%rd623, %rd1, %rd622;
	ld.local.u32 	%r2453, [%rd623];
	add.s32 	%r2454, %r2453, 1;
	st.local.u32 	[%rd623], %r2454;
	ld.shared.u32 	%r2455, [_ZZ12init_rsudokuP17curandStateXORWOWS0_PiS1_E13shared_puzzle+156];
	mul.wide.s32 	%rd624, %r2455, 4;
	add.s64 	%rd625, %rd2, %rd624;
	ld.local.u32 	%r2456, [%rd625];
	add.s32 	%r2457, %r2456, 1;
	st.local.u32 	[%rd625], %r2457;
	ld.shared.u32 	%r2458, [_ZZ12init_rsudokuP17curandStateXORWOWS0_PiS1_E13shared_puzzle+128];
	mul.wide.s32 	%rd626, %r2458, 4;
	add.s64 	%rd627, %rd1, %rd626;
	ld.local.u32 	%r2459, [%rd627];
	add.s32 	%r2460, %r2459, 1;
	st.local.u32 	[%rd627], %r2460;
	ld.shared.u32 	%r2461, [_ZZ12init_rsudokuP17curandStateXORWOWS0_PiS1_E13shared_puzzle+192];
	mul.wide.s32 	%rd628, %r2461, 4;
	add.s64 	%rd629, %rd2, %rd628;
	ld.local.u32 	%r2462, [%rd629];
	add.s32 	%r2463, %r2462, 1;
	st.local.u32 	[%rd629], %r2463;
	ld.shared.u32 	%r2464, [_ZZ12init_rsudokuP17curandStateXORWOWS0_PiS1_E13shared_puzzle+132];
	mul.wide.s32 	%rd630, %r2464, 4;
	add.s64 	%rd631, %rd1, %rd630;
	ld.local.u32 	%r2465, [%rd631];
	add.s32 	%r2466, %r2465, 1;
	st.local.u32 	[%rd631], %r2466;
	ld.shared.u32 	%r2467, [_ZZ12init_rsudokuP17curandStateXORWOWS0_PiS1_E13shared_puzzle+228];
	mul.wide.s32 	%rd632, %r2467, 4;
	add.s64 	%rd633, %rd2, %rd632;
	ld.local.u32 	%r2468, [%rd633];
	add.s32 	%r2469, %r2468, 1;
	st.local.u32 	[%rd633], %r2469;
	ld.shared.u32 	%r2470, [_ZZ12init_rsudokuP17curandStateXORWOWS0_PiS1_E13shared_puzzle+136];
	mul.wide.s32 	%rd634, %r2470, 4;
	add.s64 	%rd635, %rd1, %rd634;
	ld.local.u32 	%r2471, [%rd635];
	add.s32 	%r2472, %r2471, 1;
	st.local.u32 	[%rd635], %r2472;
	ld.shared.u32 	%r2473, [_ZZ12init_rsudokuP17curandStateXORWOWS0_PiS1_E13shared_puzzle+264];
	mul.wide.s32 	%rd636, %r2473, 4;
	add.s64 	%rd637, %rd2, %rd636;
	ld.local.u32 	%r2474, [%rd637];
	add.s32 	%r2475, %r2474, 1;
	st.local.u32 	[%rd637], %r2475;
	ld.shared.u32 	%r2476, [_ZZ12init_rsudokuP17curandStateXORWOWS0_PiS1_E13shared_puzzle+140];
	mul.wide.s32 	%rd638, %r2476, 4;
	add.s64 	%rd639, %rd1, %rd638;
	ld.local.u32 	%r2477, [%rd639];
	add.s32 	%r2478, %r2477, 1;
	st.local.u32 	[%rd639], %r2478;
	ld.shared.u32 	%r2479, [_ZZ12init_rsudokuP17curandStateXORWOWS0_PiS1_E13shared_puzzle+300];
	mul.wide.s32 	%rd640, %r2479, 4;
	add.s64 	%rd641, %rd2, %rd640;
	ld.local.u32 	%r2480, [%rd641];
	add.s32 	%r2481, %r2480, 1;
	st.local.u32 	[%rd641], %r2481;
	ld.local.v2.u32 	{%r2482, %r2483}, [%rd1];
	setp.gt.s32 	%p429, %r2482, 0;
	selp.u32 	%r2484, 1, 0, %p429;
	add.s32 	%r2485, %r2434, %r2484;
	ld.local.v2.u32 	{%r2486, %r2487}, [%rd2];
	setp.gt.s32 	%p430, %r2486, 0;
	selp.u32 	%r2488, 1, 0, %p430;
	add.s32 	%r2489, %r2485, %r2488;
	setp.gt.s32 	%p431, %r2483, 0;
	selp.u32 	%r2490, 1, 0, %p431;
	add.s32 	%r2491, %r2489, %r2490;
	setp.gt.s32 	%p432, %r2487, 0;
	selp.u32 	%r2492, 1, 0, %p432;
	add.s32 	%r2493, %r2491, %r2492;
	ld.local.v2.u32 	{%r2494, %r2495}, [%rd1+8];
	setp.gt.s32 	%p433, %r2494, 0;
	selp.u32 	%r2496, 1, 0, %p433;
	add.s32 	%r2497, %r2493, %r2496;
	ld.local.v2.u32 	{%r2498, %r2499}, [%rd2+8];
	setp.gt.s32 	%p434, %r2498, 0;
	selp.u32 	%r2500, 1, 0, %p434;
	add.s32 	%r2501, %r2497, %r2500;
	setp.gt.s32 	%p435, %r2495, 0;
	selp.u32 	%r2502, 1, 0, %p435;
	add.s32 	%r2503, %r2501, %r2502;
	setp.gt.s32 	%p436, %r2499, 0;
	selp.u32 	%r2504, 1, 0, %p436;
	add.s32 	%r2505, %r2503, %r2504;
	ld.local.v2.u32 	{%r2506, %r2507}, [%rd1+16];
	setp.gt.s32 	%p437, %r2506, 0;
	selp.u32 	%r2508, 1, 0, %p437;
	add.s32 	%r2509, %r2505, %r2508;
	ld.local.v2.u32 	{%r2510, %r2511}, [%rd2+16];
	setp.gt.s32 	%p438, %r2510, 0;
	selp.u32 	%r2512, 1, 0, %p438;
	add.s32 	%r2513, %r2509, %r2512;
	setp.gt.s32 	%p439, %r2507, 0;
	selp.u32 	%r2514, 1, 0, %p439;
	add.s32 	%r2515, %r2513, %r2514;
	setp.gt.s32 	%p440, %r2511, 0;
	selp.u32 	%r2516, 1, 0, %p440;
	add.s32 	%r2517, %r2515, %r2516;
	ld.local.v2.u32 	{%r2518, %r2519}, [%rd1+24];
	setp.gt.s32 	%p441, %r2518, 0;
	selp.u32 	%r2520, 1, 0, %p441;
	add.s32 	%r2521, %r2517, %r2520;
	ld.local.v2.u32 	{%r2522, %r2523}, [%rd2+24];
	setp.gt.s32 	%p442, %r2522, 0;
	selp.u32 	%r2524, 1, 0, %p442;
	add.s32 	%r2525, %r2521, %r2524;
	setp.gt.s32 	%p443, %r2519, 0;
	selp.u32 	%r2526, 1, 0, %p443;
	add.s32 	%r2527, %r2525, %r2526;
	setp.gt.s32 	%p444, %r2523, 0;
	selp.u32 	%r2528, 1, 0, %p444;
	add.s32 	%r2529, %r2527, %r2528;
	ld.local.v2.u32 	{%r2530, %r2531}, [%rd1+32];
	setp.gt.s32 	%p445, %r2530, 0;
	selp.u32 	%r2532, 1, 0, %p445;
	add.s32 	%r2533, %r2529, %r2532;
	ld.local.v2.u32 	{%r2534, %r2535}, [%rd2+32];
	setp.gt.s32 	%p446, %r2534, 0;
	selp.u32 	%r2536, 1, 0, %p446;
	add.s32 	%r2537, %r2533, %r2536;
	setp.gt.s32 	%p447, %r2531, 0;
	selp.u32 	%r2538, 1, 0, %p447;
	add.s32 	%r2539, %r2537, %r2538;
	setp.gt.s32 	%p448, %r2535, 0;
	selp.u32 	%r2540, 1, 0, %p448;
	add.s32 	%r2541, %r2539, %r2540;
	st.local.v2.u32 	[%rd1], {%r2102, %r2102};
	st.local.v2.u32 	[%rd1+8], {%r2102, %r2102};
	st.local.v2.u32 	[%rd1+16], {%r2102, %r2102};
	st.local.v2.u32 	[%rd1+24], {%r2102, %r2102};
	st.local.v2.u32 	[%rd1+32], {%r2102, %r2102};
	st.local.v2.u32 	[%rd2], {%r2102, %r2102};
	st.local.v2.u32 	[%rd2+8], {%r2102, %r2102};
	st.local.v2.u32 	[%rd2+16], {%r2102, %r2102};
	st.local.v2.u32 	[%rd2+24], {%r2102, %r2102};
	st.local.v2.u32 	[%rd2+32], {%r2102, %r2102};
	add.s64 	%rd642, %rd1, %rd531;
	ld.local.u32 	%r2542, [%rd642];
	add.s32 	%r2543, %r2542, 1;
	st.local.u32 	[%rd642], %r2543;
	add.s64 	%rd643, %rd2, %rd529;
	ld.local.u32 	%r2544, [%rd643];
	add.s32 	%r2545, %r2544, 1;
	st.local.u32 	[%rd643], %r2545;
	add.s64 	%rd644, %rd1, %rd564;
	ld.local.u32 	%r2546, [%rd644];
	add.s32 	%r2547, %r2546, 1;
	st.local.u32 	[%rd644], %r2547;
	add.s64 	%rd645, %rd2, %rd562;
	ld.local.u32 	%r2548, [%rd645];
	add.s32 	%r2549, %r2548, 1;
	st.local.u32 	[%rd645], %r2549;
	add.s64 	%rd646, %rd1, %rd595;
	ld.local.u32 	%r2550, [%rd646];
	add.s32 	%r2551, %r2550, 1;
	st.local.u32 	[%rd646], %r2551;
	add.s64 	%rd647, %rd2, %rd593;
	ld.local.u32 	%r2552, [%rd647];
	add.s32 	%r2553, %r2552, 1;
	st.local.u32 	[%rd647], %r2553;
	add.s64 	%rd648, %rd1, %rd624;
	ld.local.u32 	%r2554, [%rd648];
	add.s32 	%r2555, %r2554, 1;
	st.local.u32 	[%rd648], %r2555;
	add.s64 	%rd649, %rd2, %rd622;
	ld.local.u32 	%r2556, [%rd649];
	add.s32 	%r2557, %r2556, 1;
	st.local.u32 	[%rd649], %r2557;
	ld.shared.u32 	%r2558, [_ZZ12init_rsudokuP17curandStateXORWOWS0_PiS1_E13shared_puzzle+160];
	mul.wide.s32 	%rd650, %r2558, 4;
	add.s64 	%rd651, %rd1, %rd650;
	ld.local.u32 	%r2559, [%rd651];
	add.s32 	%r2560, %r2559, 1;
	st.local.u32 	[%rd651], %r2560;
	add.s64 	%rd652, %rd2, %rd650;
	ld.local.u32 	%r2561, [%rd652];
	add.s32 	%r2562, %r2561, 1;
	st.local.u32 	[%rd652], %r2562;
	ld.shared.u32 	%r2563, [_ZZ12init_rsudokuP17curandStateXORWOWS0_PiS1_E13shared_puzzle+164];
	mul.wide.s32 	%rd653, %r2563, 4;
	add.s64 	%rd654, %rd1, %rd653;
	ld.local.u32 	%r2564, [%rd654];
	add.s32 	%r2565, %r2564, 1;
	st.local.u32 	[%rd654], %r2565;
	ld.shared.u32 	%r2566, [_ZZ12init_rsudokuP17curandStateXORWOWS0_PiS1_E13shared_puzzle+196];
	mul.wide.s32 	%rd655, %r2566, 4;
	add.s64 	%rd656, %rd2, %rd655;
	ld.local.u32 	%r2567, [%rd656];
	add.s32 	%r2568, %r2567, 1;
	st.local.u32 	[%rd656], %r2568;
	ld.shared.u32 	%r2569, [_ZZ12init_rsudokuP17curandStateXORWOWS0_PiS1_E13shared_puzzle+168];
	mul.wide.s32 	%rd657, %r2569, 4;
	add.s64 	%rd658, %rd1, %rd657;
	ld.local.u32 	%r2570, [%rd658];
	add.s32 	%r2571, %r2570, 1;
	st.local.u32 	[%rd658], %r2571;
	ld.shared.u32 	%r2572, [_ZZ12init_rsudokuP17curandStateXORWOWS0_PiS1_E13shared_puzzle+232];
	mul.wide.s32 	%rd659, %r2572, 4;
	add.s64 	%rd660, %rd2, %rd659;
	ld.local.u32 	%r2573, [%rd660];
	add.s32 	%r2574, %r2573, 1;
	st.local.u32 	[%rd660], %r2574;
	ld.shared.u32 	%r2575, [_ZZ12init_rsudokuP17curandStateXORWOWS0_PiS1_E13shared_puzzle+172];
	mul.wide.s32 	%rd661, %r2575, 4;
	add.s64 	%rd662, %rd1, %rd661;
	ld.local.u32 	%r2576, [%rd662];
	add.s32 	%r2577, %r2576, 1;
	st.local.u32 	[%rd662], %r2577;
	ld.shared.u32 	%r2578, [_ZZ12init_rsudokuP17curandStateXORWOWS0_PiS1_E13shared_puzzle+268];
	mul.wide.s32 	%rd663, %r2578, 4;
	add.s64 	%rd664, %rd2, %rd663;
	ld.local.u32 	%r2579, [%rd664];
	add.s32 	%r2580, %r2579, 1;
	st.local.u32 	[%rd664], %r2580;
	ld.shared.u32 	%r2581, [_ZZ12init_rsudokuP17curandStateXORWOWS0_PiS1_E13shared_puzzle+176];
	mul.wide.s32 	%rd665, %r2581, 4;
	add.s64 	%rd666, %rd1, %rd665;
	ld.local.u32 	%r2582, [%rd666];
	add.s32 	%r2583, %r2582, 1;
	st.local.u32 	[%rd666], %r2583;
	ld.shared.u32 	%r2584, [_ZZ12init_rsudokuP17curandStateXORWOWS0_PiS1_E13shared_puzzle+304];
	mul.wide.s32 	%rd667, %r2584, 4;
	add.s64 	%rd668, %rd2, %rd667;
	ld.local.u32 	%r2585, [%rd668];
	add.s32 	%r2586, %r2585, 1;
	st.local.u32 	[%rd668], %r2586;
	ld.local.v2.u32 	{%r2587, %r2588}, [%rd1];
	setp.gt.s32 	%p449, %r2587, 0;
	selp.u32 	%r2589, 1, 0, %p449;
	add.s32 	%r2590, %r2541, %r2589;
	ld.local.v2.u32 	{%r2591, %r2592}, [%rd2];
	setp.gt.s32 	%p450, %r2591, 0;
	selp.u32 	%r2593, 1, 0, %p450;
	add.s32 	%r2594, %r2590, %r2593;
	setp.gt.s32 	%p451, %r2588, 0;
	selp.u32 	%r2595, 1, 0, %p451;
	add.s32 	%r2596, %r2594, %r2595;
	setp.gt.s32 	%p452, %r2592, 0;
	selp.u32 	%r2597, 1, 0, %p452;
	add.s32 	%r2598, %r2596, %r2597;
	ld.local.v2.u32 	{%r2599, %r2600}, [%rd1+8];
	setp.gt.s32 	%p453, %r2599, 0;
	selp.u32 	%r2601, 1, 0, %p453;
	add.s32 	%r2602, %r2598, %r2601;
	ld.local.v2.u32 	{%r2603, %r2604}, [%rd2+8];
	setp.gt.s32 	%p454, %r2603, 0;
	selp.u32 	%r2605, 1, 0, %p454;
	add.s32 	%r2606, %r2602, %r2605;
	setp.gt.s32 	%p455, %r2600, 0;
	selp.u32 	%r2607, 1, 0, %p455;
	add.s32 	%r2608, %r2606, %r2607;
	setp.gt.s32 	%p456, %r2604, 0;
	selp.u32 	%r2609, 1, 0, %p456;
	add.s32 	%r2610, %r2608, %r2609;
	ld.local.v2.u32 	{%r2611, %r2612}, [%rd1+16];
	setp.gt.s32 	%p457, %r2611, 0;
	selp.u32 	%r2613, 1, 0, %p457;
	add.s32 	%r2614, %r2610, %r2613;
	ld.local.v2.u32 	{%r2615, %r2616}, [%rd2+16];
	setp.gt.s32 	%p458, %r2615, 0;
	selp.u32 	%r2617, 1, 0, %p458;
	add.s32 	%r2618, %r2614, %r2617;
	setp.gt.s32 	%p459, %r2612, 0;
	selp.u32 	%r2619, 1, 0, %p459;
	add.s32 	%r2620, %r2618, %r2619;
	setp.gt.s32 	%p460, %r2616, 0;
	selp.u32 	%r2621, 1, 0, %p460;
	add.s32 	%r2622, %r2620, %r2621;
	ld.local.v2.u32 	{%r2623, %r2624}, [%rd1+24];
	setp.gt.s32 	%p461, %r2623, 0;
	selp.u32 	%r2625, 1, 0, %p461;
	add.s32 	%r2626, %r2622, %r2625;
	ld.local.v2.u32 	{%r2627, %r2628}, [%rd2+24];
	setp.gt.s32 	%p462, %r2627, 0;
	selp.u32 	%r2629, 1, 0, %p462;
	add.s32 	%r2630, %r2626, %r2629;
	setp.gt.s32 	%p463, %r2624, 0;
	selp.u32 	%r2631, 1, 0, %p463;
	add.s32 	%r2632, %r2630, %r2631;
	setp.gt.s32 	%p464, %r2628, 0;
	selp.u32 	%r2633, 1, 0, %p464;
	add.s32 	%r2634, %r2632, %r2633;
	ld.local.v2.u32 	{%r2635, %r2636}, [%rd1+32];
	setp.gt.s32 	%p465, %r2635, 0;
	selp.u32 	%r2637, 1, 0, %p465;
	add.s32 	%r2638, %r2634, %r2637;
	ld.local.v2.u32 	{%r2639, %r2640}, [%rd2+32];
	setp.gt.s32 	%p466, %r2639, 0;
	selp.u32 	%r2641, 1, 0, %p466;
	add.s32 	%r2642, %r2638, %r2641;
	setp.gt.s32 	%p467, %r2636, 0;
	selp.u32 	%r2643, 1, 0, %p467;
	add.s32 	%r2644, %r2642, %r2643;
	setp.gt.s32 	%p468, %r2640, 0;
	selp.u32 	%r2645, 1, 0, %p468;
	add.s32 	%r2646, %r2644, %r2645;
	st.local.v2.u32 	[%rd1], {%r2102, %r2102};
	st.local.v2.u32 	[%rd1+8], {%r2102, %r2102};
	st.local.v2.u32 	[%rd1+16], {%r2102, %r2102};
	st.local.v2.u32 	[%rd1+24], {%r2102, %r2102};
	st.local.v2.u32 	[%rd1+32], {%r2102, %r2102};
	st.local.v2.u32 	[%rd2], {%r2102, %r2102};
	st.local.v2.u32 	[%rd2+8], {%r2102, %r2102};
	st.local.v2.u32 	[%rd2+16], {%r2102, %r2102};
	st.local.v2.u32 	[%rd2+24], {%r2102, %r2102};
	st.local.v2.u32 	[%rd2+32], {%r2102, %r2102};
	add.s64 	%rd669, %rd1, %rd535;
	ld.local.u32 	%r2647, [%rd669];
	add.s32 	%r2648, %r2647, 1;
	st.local.u32 	[%rd669], %r2648;
	add.s64 	%rd670, %rd2, %rd533;
	ld.local.u32 	%r2649, [%rd670];
	add.s32 	%r2650, %r2649, 1;
	st.local.u32 	[%rd670], %r2650;
	add.s64 	%rd671, %rd1, %rd568;
	ld.local.u32 	%r2651, [%rd671];
	add.s32 	%r2652, %r2651, 1;
	st.local.u32 	[%rd671], %r2652;
	add.s64 	%rd672, %rd2, %rd566;
	ld.local.u32 	%r2653, [%rd672];
	add.s32 	%r2654, %r2653, 1;
	st.local.u32 	[%rd672], %r2654;
	add.s64 	%rd673, %rd1, %rd599;
	ld.local.u32 	%r2655, [%rd673];
	add.s32 	%r2656, %r2655, 1;
	st.local.u32 	[%rd673], %r2656;
	add.s64 	%rd674, %rd2, %rd597;
	ld.local.u32 	%r2657, [%rd674];
	add.s32 	%r2658, %r2657, 1;
	st.local.u32 	[%rd674], %r2658;
	add.s64 	%rd675, %rd1, %rd628;
	ld.local.u32 	%r2659, [%rd675];
	add.s32 	%r2660, %r2659, 1;
	st.local.u32 	[%rd675], %r2660;
	add.s64 	%rd676, %rd2, %rd626;
	ld.local.u32 	%r2661, [%rd676];
	add.s32 	%r2662, %r2661, 1;
	st.local.u32 	[%rd676], %r2662;
	add.s64 	%rd677, %rd1, %rd655;
	ld.local.u32 	%r2663, [%rd677];
	add.s32 	%r2664, %r2663, 1;
	st.local.u32 	[%rd677], %r2664;
	add.s64 	%rd678, %rd2, %rd653;
	ld.local.u32 	%r2665, [%rd678];
	add.s32 	%r2666, %r2665, 1;
	st.local.u32 	[%rd678], %r2666;
	ld.shared.u32 	%r2667, [_ZZ12init_rsudokuP17curandStateXORWOWS0_PiS1_E13shared_puzzle+200];
	mul.wide.s32 	%rd679, %r2667, 4;
	add.s64 	%rd680, %rd1, %rd679;
	ld.local.u32 	%r2668, [%rd680];
	add.s32 	%r2669, %r2668, 1;
	st.local.u32 	[%rd680], %r2669;
	add.s64 	%rd681, %rd2, %rd679;
	ld.local.u32 	%r2670, [%rd681];
	add.s32 	%r2671, %r2670, 1;
	st.local.u32 	[%rd681], %r2671;
	ld.shared.u32 	%r2672, [_ZZ12init_rsudokuP17curandStateXORWOWS0_PiS1_E13shared_puzzle+204];
	mul.wide.s32 	%rd682, %r2672, 4;
	add.s64 	%rd683, %rd1, %rd682;
	ld.local.u32 	%r2673, [%rd683];
	add.s32 	%r2674, %r2673, 1;
	st.local.u32 	[%rd683], %r2674;
	ld.shared.u32 	%r2675, [_ZZ12init_rsudokuP17curandStateXORWOWS0_PiS1_E13shared_puzzle+236];
	mul.wide.s32 	%rd684, %r2675, 4;
	add.s64 	%rd685, %rd2, %rd684;
	ld.local.u32 	%r2676, [%rd685];
	add.s32 	%r2677, %r2676, 1;
	st.local.u32 	[%rd685], %r2677;
	ld.shared.u32 	%r2678, [_ZZ12init_rsudokuP17curandStateXORWOWS0_PiS1_E13shared_puzzle+208];
	mul.wide.s32 	%rd686, %r2678, 4;
	add.s64 	%rd687, %rd1, %rd686;
	ld.local.u32 	%r2679, [%rd687];
	add.s32 	%r2680, %r2679, 1;
	st.local.u32 	[%rd687], %r2680;
	ld.shared.u32 	%r2681, [_ZZ12init_rsudokuP17curandStateXORWOWS0_PiS1_E13shared_puzzle+272];
	mul.wide.s32 	%rd688, %r2681, 4;
	add.s64 	%rd689, %rd2, %rd688;
	ld.local.u32 	%r2682, [%rd689];
	add.s32 	%r2683, %r2682, 1;
	st.local.u32 	[%rd689], %r2683;
	ld.shared.u32 	%r2684, [_ZZ12init_rsudokuP17curandStateXORWOWS0_PiS1_E13shared_puzzle+212];
	mul.wide.s32 	%rd690, %r2684, 4;
	add.s64 	%rd691, %rd1, %rd690;
	ld.local.u32 	%r2685, [%rd691];
	add.s32 	%r2686, %r2685, 1;
	st.local.u32 	[%rd691], %r2686;
	ld.shared.u32 	%r2687, [_ZZ12init_rsudokuP17curandStateXORWOWS0_PiS1_E13shared_puzzle+308];
	mul.wide.s32 	%rd692, %r2687, 4;
	add.s64 	%rd693, %rd2, %rd692;
	ld.local.u32 	%r2688, [%rd693];
	add.s32 	%r2689, %r2688, 1;
	st.local.u32 	[%rd693], %r2689;
	ld.local.v2.u32 	{%r2690, %r2691}, [%rd1];
	setp.gt.s32 	%p469, %r2690, 0;
	selp.u32 	%r2692, 1, 0, %p469;
	add.s32 	%r2693, %r2646, %r2692;
	ld.local.v2.u32 	{%r2694, %r2695}, [%rd2];
	setp.gt.s32 	%p470, %r2694, 0;
	selp.u32 	%r2696, 1, 0, %p470;
	add.s32 	%r2697, %r2693, %r2696;
	setp.gt.s32 	%p471, %r2691, 0;
	selp.u32 	%r2698, 1, 0, %p471;
	add.s32 	%r2699, %r2697, %r2698;
	setp.gt.s32 	%p472, %r2695, 0;
	selp.u32 	%r2700, 1, 0, %p472;
	add.s32 	%r2701, %r2699, %r2700;
	ld.local.v2.u32 	{%r2702, %r2703}, [%rd1+8];
	setp.gt.s32 	%p473, %r2702, 0;
	selp.u32 	%r2704, 1, 0, %p473;
	add.s32 	%r2705, %r2701, %r2704;
	ld.local.v2.u32 	{%r2706, %r2707}, [%rd2+8];
	setp.gt.s32 	%p474, %r2706, 0;
	selp.u32 	%r2708, 1, 0, %p474;
	add.s32 	%r2709, %r2705, %r2708;
	setp.gt.s32 	%p475, %r2703, 0;
	selp.u32 	%r2710, 1, 0, %p475;
	add.s32 	%r2711, %r2709, %r2710;
	setp.gt.s32 	%p476, %r2707, 0;
	selp.u32 	%r2712, 1, 0, %p476;
	add.s32 	%r2713, %r2711, %r2712;
	ld.local.v2.u32 	{%r2714, %r2715}, [%rd1+16];
	setp.gt.s32 	%p477, %r2714, 0;
	selp.u32 	%r2716, 1, 0, %p477;
	add.s32 	%r2717, %r2713, %r2716;
	ld.local.v2.u32 	{%r2718, %r2719}, [%rd2+16];
	setp.gt.s32 	%p478, %r2718, 0;
	selp.u32 	%r2720, 1, 0, %p478;
	add.s32 	%r2721, %r2717, %r2720;
	setp.gt.s32 	%p479, %r2715, 0;
	selp.u32 	%r2722, 1, 0, %p479;
	add.s32 	%r2723, %r2721, %r2722;
	setp.gt.s32 	%p480, %r2719, 0;
	selp.u32 	%r2724, 1, 0, %p480;
	add.s32 	%r2725, %r2723, %r2724;
	ld.local.v2.u32 	{%r2726, %r2727}, [%rd1+24];
	setp.gt.s32 	%p481, %r2726, 0;
	selp.u32 	%r2728, 1, 0, %p481;
	add.s32 	%r2729, %r2725, %r2728;
	ld.local.v2.u32 	{%r2730, %r2731}, [%rd2+24];
	setp.gt.s32 	%p482, %r2730, 0;
	selp.u32 	%r2732, 1, 0, %p482;
	add.s32 	%r2733, %r2729, %r2732;
	setp.gt.s32 	%p483, %r2727, 0;
	selp.u32 	%r2734, 1, 0, %p483;
	add.s32 	%r2735, %r2733, %r2734;
	setp.gt.s32 	%p484, %r2731, 0;
	selp.u32 	%r2736, 1, 0, %p484;
	add.s32 	%r2737, %r2735, %r2736;
	ld.local.v2.u32 	{%r2738, %r2739}, [%rd1+32];
	setp.gt.s32 	%p485, %r2738, 0;
	selp.u32 	%r2740, 1, 0, %p485;
	add.s32 	%r2741, %r2737, %r2740;
	ld.local.v2.u32 	{%r2742, %r2743}, [%rd2+32];
	setp.gt.s32 	%p486, %r2742, 0;
	selp.u32 	%r2744, 1, 0, %p486;
	add.s32 	%r2745, %r2741, %r2744;
	setp.gt.s32 	%p487, %r2739, 0;
	selp.u32 	%r2746, 1, 0, %p487;
	add.s32 	%r2747, %r2745, %r2746;
	setp.gt.s32 	%p488, %r2743, 0;
	selp.u32 	%r2748, 1, 0, %p488;
	add.s32 	%r2749, %r2747, %r2748;
	st.local.v2.u32 	[%rd1], {%r2102, %r2102};
	st.local.v2.u32 	[%rd1+8], {%r2102, %r2102};
	st.local.v2.u32 	[%rd1+16], {%r2102, %r2102};
	st.local.v2.u32 	[%rd1+24], {%r2102, %r2102};
	st.local.v2.u32 	[%rd1+32], {%r2102, %r2102};
	st.local.v2.u32 	[%rd2], {%r2102, %r2102};
	st.local.v2.u32 	[%rd2+8], {%r2102, %r2102};
	st.local.v2.u32 	[%rd2+16], {%r2102, %r2102};
	st.local.v2.u32 	[%rd2+24], {%r2102, %r2102};
	st.local.v2.u32 	[%rd2+32], {%r2102, %r2102};
	add.s64 	%rd694, %rd1, %rd539;
	ld.local.u32 	%r2750, [%rd694];
	add.s32 	%r2751, %r2750, 1;
	st.local.u32 	[%rd694], %r2751;
	add.s64 	%rd695, %rd2, %rd537;
	ld.local.u32 	%r2752, [%rd695];
	add.s32 	%r2753, %r2752, 1;
	st.local.u32 	[%rd695], %r2753;
	add.s64 	%rd696, %rd1, %rd572;
	ld.local.u32 	%r2754, [%rd696];
	add.s32 	%r2755, %r2754, 1;
	st.local.u32 	[%rd696], %r2755;
	add.s64 	%rd697, %rd2, %rd570;
	ld.local.u32 	%r2756, [%rd697];
	add.s32 	%r2757, %r2756, 1;
	st.local.u32 	[%rd697], %r2757;
	add.s64 	%rd698, %rd1, %rd603;
	ld.local.u32 	%r2758, [%rd698];
	add.s32 	%r2759, %r2758, 1;
	st.local.u32 	[%rd698], %r2759;
	add.s64 	%rd699, %rd2, %rd601;
	ld.local.u32 	%r2760, [%rd699];
	add.s32 	%r2761, %r2760, 1;
	st.local.u32 	[%rd699], %r2761;
	add.s64 	%rd700, %rd1, %rd632;
	ld.local.u32 	%r2762, [%rd700];
	add.s32 	%r2763, %r2762, 1;
	st.local.u32 	[%rd700], %r2763;
	add.s64 	%rd701, %rd2, %rd630;
	ld.local.u32 	%r2764, [%rd701];
	add.s32 	%r2765, %r2764, 1;
	st.local.u32 	[%rd701], %r2765;
	add.s64 	%rd702, %rd1, %rd659;
	ld.local.u32 	%r2766, [%rd702];
	add.s32 	%r2767, %r2766, 1;
	st.local.u32 	[%rd702], %r2767;
	add.s64 	%rd703, %rd2, %rd657;
	ld.local.u32 	%r2768, [%rd703];
	add.s32 	%r2769, %r2768, 1;
	st.local.u32 	[%rd703], %r2769;
	add.s64 	%rd704, %rd1, %rd684;
	ld.local.u32 	%r2770, [%rd704];
	add.s32 	%r2771, %r2770, 1;
	st.local.u32 	[%rd704], %r2771;
	add.s64 	%rd705, %rd2, %rd682;
	ld.local.u32 	%r2772, [%rd705];
	add.s32 	%r2773, %r2772, 1;
	st.local.u32 	[%rd705], %r2773;
	ld.shared.u32 	%r2774, [_ZZ12init_rsudokuP17curandStateXORWOWS0_PiS1_E13shared_puzzle+240];
	mul.wide.s32 	%rd706, %r2774, 4;
	add.s64 	%rd707, %rd1, %rd706;
	ld.local.u32 	%r2775, [%rd707];
	add.s32 	%r2776, %r2775, 1;
	st.local.u32 	[%rd707], %r2776;
	add.s64 	%rd708, %rd2, %rd706;
	ld.local.u32 	%r2777, [%rd708];
	add.s32 	%r2778, %r2777, 1;
	st.local.u32 	[%rd708], %r2778;
	ld.shared.u32 	%r2779, [_ZZ12init_rsudokuP17curandStateXORWOWS0_PiS1_E13shared_puzzle+244];
	mul.wide.s32 	%rd709, %r2779, 4;
	add.s64 	%rd710, %rd1, %rd709;
	ld.local.u32 	%r2780, [%rd710];
	add.s32 	%r2781, %r2780, 1;
	st.local.u32 	[%rd710], %r2781;
	ld.shared.u32 	%r2782, [_ZZ12init_rsudokuP17curandStateXORWOWS0_PiS1_E13shared_puzzle+276];
	mul.wide.s32 	%rd711, %r2782, 4;
	add.s64 	%rd712, %rd2, %rd711;
	ld.local.u32 	%r2783, [%rd712];
	add.s32 	%r2784, %r2783, 1;
	st.local.u32 	[%rd712], %r2784;
	ld.shared.u32 	%r2785, [_ZZ12init_rsudokuP17curandStateXORWOWS0_PiS1_E13shared_puzzle+248];
	mul.wide.s32 	%rd713, %r2785, 4;
	add.s64 	%rd714, %rd1, %rd713;
	ld.local.u32 	%r2786, [%rd714];
	add.s32 	%r2787, %r2786, 1;
	st.local.u32 	[%rd714], %r2787;
	ld.shared.u32 	%r2788, [_ZZ12init_rsudokuP17curandStateXORWOWS0_PiS1_E13shared_puzzle+312];
	mul.wide.s32 	%rd715, %r2788, 4;
	add.s64 	%rd716, %rd2, %rd715;
	ld.local.u32 	%r2789, [%rd716];
	add.s32 	%r2790, %r2789, 1;
	st.local.u32 	[%rd716], %r2790;
	ld.local.v2.u32 	{%r2791, %r2792}, [%rd1];
	setp.gt.s32 	%p489, %r2791, 0;
	selp.u32 	%r2793, 1, 0, %p489;
	add.s32 	%r2794, %r2749, %r2793;
	ld.local.v2.u32 	{%r2795, %r2796}, [%rd2];
	setp.gt.s32 	%p490, %r2795, 0;
	selp.u32 	%r2797, 1, 0, %p490;
	add.s32 	%r2798, %r2794, %r2797;
	setp.gt.s32 	%p491, %r2792, 0;
	selp.u32 	%r2799, 1, 0, %p491;
	add.s32 	%r2800, %r2798, %r2799;
	setp.gt.s32 	%p492, %r2796, 0;
	selp.u32 	%r2801, 1, 0, %p492;
	add.s32 	%r2802, %r2800, %r2801;
	ld.local.v2.u32 	{%r2803, %r2804}, [%rd1+8];
	setp.gt.s32 	%p493, %r2803, 0;
	selp.u32 	%r2805, 1, 0, %p493;
	add.s32 	%r2806, %r2802, %r2805;
	ld.local.v2.u32 	{%r2807, %r2808}, [%rd2+8];
	setp.gt.s32 	%p494, %r2807, 0;
	selp.u32 	%r2809, 1, 0, %p494;
	add.s32 	%r2810, %r2806, %r2809;
	setp.gt.s32 	%p495, %r2804, 0;
	selp.u32 	%r2811, 1, 0, %p495;
	add.s32 	%r2812, %r2810, %r2811;
	setp.gt.s32 	%p496, %r2808, 0;
	selp.u32 	%r2813, 1, 0, %p496;
	add.s32 	%r2814, %r2812, %r2813;
	ld.local.v2.u32 	{%r2815, %r2816}, [%rd1+16];
	setp.gt.s32 	%p497, %r2815, 0;
	selp.u32 	%r2817, 1, 0, %p497;
	add.s32 	%r2818, %r2814, %r2817;
	ld.local.v2.u32 	{%r2819, %r2820}, [%rd2+16];
	setp.gt.s32 	%p498, %r2819, 0;
	selp.u32 	%r2821, 1, 0, %p498;
	add.s32 	%r2822, %r2818, %r2821;
	setp.gt.s32 	%p499, %r2816, 0;
	selp.u32 	%r2823, 1, 0, %p499;
	add.s32 	%r2824, %r2822, %r2823;
	setp.gt.s32 	%p500, %r2820, 0;
	selp.u32 	%r2825, 1, 0, %p500;
	add.s32 	%r2826, %r2824, %r2825;
	ld.local.v2.u32 	{%r2827, %r2828}, [%rd1+24];
	setp.gt.s32 	%p501, %r2827, 0;
	selp.u32 	%r2829, 1, 0, %p501;
	add.s32 	%r2830, %r2826, %r2829;
	ld.local.v2.u32 	{%r2831, %r2832}, [%rd2+24];
	setp.gt.s32 	%p502, %r2831, 0;
	selp.u32 	%r2833, 1, 0, %p502;
	add.s32 	%r2834, %r2830, %r2833;
	setp.gt.s32 	%p503, %r2828, 0;
	selp.u32 	%r2835, 1, 0, %p503;
	add.s32 	%r2836, %r2834, %r2835;
	setp.gt.s32 	%p504, %r2832, 0;
	selp.u32 	%r2837, 1, 0, %p504;
	add.s32 	%r2838, %r2836, %r2837;
	ld.local.v2.u32 	{%r2839, %r2840}, [%rd1+32];
	setp.gt.s32 	%p505, %r2839, 0;
	selp.u32 	%r2841, 1, 0, %p505;
	add.s32 	%r2842, %r2838, %r2841;
	ld.local.v2.u32 	{%r2843, %r2844}, [%rd2+32];
	setp.gt.s32 	%p506, %r2843, 0;
	selp.u32 	%r2845, 1, 0, %p506;
	add.s32 	%r2846, %r2842, %r2845;
	setp.gt.s32 	%p507, %r2840, 0;
	selp.u32 	%r2847, 1, 0, %p507;
	add.s32 	%r2848, %r2846, %r2847;
	setp.gt.s32 	%p508, %r2844, 0;
	selp.u32 	%r2849, 1, 0, %p508;
	add.s32 	%r2850, %r2848, %r2849;
	st.local.v2.u32 	[%rd1], {%r2102, %r2102};
	st.local.v2.u32 	[%rd1+8], {%r2102, %r2102};
	st.local.v2.u32 	[%rd1+16], {%r2102, %r2102};
	st.local.v2.u32 	[%rd1+24], {%r2102, %r2102};
	st.local.v2.u32 	[%rd1+32], {%r2102, %r2102};
	st.local.v2.u32 	[%rd2], {%r2102, %r2102};
	st.local.v2.u32 	[%rd2+8], {%r2102, %r2102};
	st.local.v2.u32 	[%rd2+16], {%r2102, %r2102};
	st.local.v2.u32 	[%rd2+24], {%r2102, %r2102};
	st.local.v2.u32 	[%rd2+32], {%r2102, %r2102};
	add.s64 	%rd717, %rd1, %rd543;
	ld.local.u32 	%r2851, [%rd717];
	add.s32 	%r2852, %r2851, 1;
	st.local.u32 	[%rd717], %r2852;
	add.s64 	%rd718, %rd2, %rd541;
	ld.local.u32 	%r2853, [%rd718];
	add.s32 	%r2854, %r2853, 1;
	st.local.u32 	[%rd718], %r2854;
	add.s64 	%rd719, %rd1, %rd576;
	ld.local.u32 	%r2855, [%rd719];
	add.s32 	%r2856, %r2855, 1;
	st.local.u32 	[%rd719], %r2856;
	add.s64 	%rd720, %rd2, %rd574;
	ld.local.u32 	%r2857, [%rd720];
	add.s32 	%r2858, %r2857, 1;
	st.local.u32 	[%rd720], %r2858;
	add.s64 	%rd721, %rd1, %rd607;
	ld.local.u32 	%r2859, [%rd721];
	add.s32 	%r2860, %r2859, 1;
	st.local.u32 	[%rd721], %r2860;
	add.s64 	%rd722, %rd2, %rd605;
	ld.local.u32 	%r2861, [%rd722];
	add.s32 	%r2862, %r2861, 1;
	st.local.u32 	[%rd722], %r2862;
	add.s64 	%rd723, %rd1, %rd636;
	ld.local.u32 	%r2863, [%rd723];
	add.s32 	%r2864, %r2863, 1;
	st.local.u32 	[%rd723], %r2864;
	add.s64 	%rd724, %rd2, %rd634;
	ld.local.u32 	%r2865, [%rd724];
	add.s32 	%r2866, %r2865, 1;
	st.local.u32 	[%rd724], %r2866;
	add.s64 	%rd725, %rd1, %rd663;
	ld.local.u32 	%r2867, [%rd725];
	add.s32 	%r2868, %r2867, 1;
	st.local.u32 	[%rd725], %r2868;
	add.s64 	%rd726, %rd2, %rd661;
	ld.local.u32 	%r2869, [%rd726];
	add.s32 	%r2870, %r2869, 1;
	st.local.u32 	[%rd726], %r2870;
	add.s64 	%rd727, %rd1, %rd688;
	ld.local.u32 	%r2871, [%rd727];
	add.s32 	%r2872, %r2871, 1;
	st.local.u32 	[%rd727], %r2872;
	add.s64 	%rd728, %rd2, %rd686;
	ld.local.u32 	%r2873, [%rd728];
	add.s32 	%r2874, %r2873, 1;
	st.local.u32 	[%rd728], %r2874;
	add.s64 	%rd729, %rd1, %rd711;
	ld.local.u32 	%r2875, [%rd729];
	add.s32 	%r2876, %r2875, 1;
	st.local.u32 	[%rd729], %r2876;
	add.s64 	%rd730, %rd2, %rd709;
	ld.local.u32 	%r2877, [%rd730];
	add.s32 	%r2878, %r2877, 1;
	st.local.u32 	[%rd730], %r2878;
	ld.shared.u32 	%r2879, [_ZZ12init_rsudokuP17curandStateXORWOWS0_PiS1_E13shared_puzzle+280];
	mul.wide.s32 	%rd731, %r2879, 4;
	add.s64 	%rd732, %rd1, %rd731;
	ld.local.u32 	%r2880, [%rd732];
	add.s32 	%r2881, %r2880, 1;
	st.local.u32 	[%rd732], %r2881;
	add.s64 	%rd733, %rd2, %rd731;
	ld.local.u32 	%r2882, [%rd733];
	add.s32 	%r2883, %r2882, 1;
	st.local.u32 	[%rd733], %r2883;
	ld.shared.u32 	%r2884, [_ZZ12init_rsudokuP17curandStateXORWOWS0_PiS1_E13shared_puzzle+284];
	mul.wide.s32 	%rd734, %r2884, 4;
	add.s64 	%rd735, %rd1, %rd734;
	ld.local.u32 	%r2885, [%rd735];
	add.s32 	%r2886, %r2885, 1;
	st.local.u32 	[%rd735], %r2886;
	ld.shared.u32 	%r2887, [_ZZ12init_rsudokuP17curandStateXORWOWS0_PiS1_E13shared_puzzle+316];
	mul.wide.s32 	%rd736, %r2887, 4;
	add.s64 	%rd737, %rd2, %rd736;
	ld.local.u32 	%r2888, [%rd737];
	add.s32 	%r2889, %r2888, 1;
	st.local.u32 	[%rd737], %r2889;
	ld.local.v2.u32 	{%r2890, %r2891}, [%rd1];
	setp.gt.s32 	%p509, %r2890, 0;
	selp.u32 	%r2892, 1, 0, %p509;
	add.s32 	%r2893, %r2850, %r2892;
	ld.local.v2.u32 	{%r2894, %r2895}, [%rd2];
	setp.gt.s32 	%p510, %r2894, 0;
	selp.u32 	%r2896, 1, 0, %p510;
	add.s32 	%r2897, %r2893, %r2896;
	setp.gt.s32 	%p511, %r2891, 0;
	selp.u32 	%r2898, 1, 0, %p511;
	add.s32 	%r2899, %r2897, %r2898;
	setp.gt.s32 	%p512, %r2895, 0;
	selp.u32 	%r2900, 1, 0, %p512;
	add.s32 	%r2901, %r2899, %r2900;
	ld.local.v2.u32 	{%r2902, %r2903}, [%rd1+8];
	setp.gt.s32 	%p513, %r2902, 0;
	selp.u32 	%r2904, 1, 0, %p513;
	add.s32 	%r2905, %r2901, %r2904;
	ld.local.v2.u32 	{%r2906, %r2907}, [%rd2+8];
	setp.gt.s32 	%p514, %r2906, 0;
	selp.u32 	%r2908, 1, 0, %p514;
	add.s32 	%r2909, %r2905, %r2908;
	setp.gt.s32 	%p515, %r2903, 0;
	selp.u32 	%r2910, 1, 0, %p515;
	add.s32 	%r2911, %r2909, %r2910;
	setp.gt.s32 	%p516, %r2907, 0;
	selp.u32 	%r2912, 1, 0, %p516;
	add.s32 	%r2913, %r2911, %r2912;
	ld.local.v2.u32 	{%r2914, %r2915}, [%rd1+16];
	setp.gt.s32 	%p517, %r2914, 0;
	selp.u32 	%r2916, 1, 0, %p517;
	add.s32 	%r2917, %r2913, %r2916;
	ld.local.v2.u32 	{%r2918, %r2919}, [%rd2+16];
	setp.gt.s32 	%p518, %r2918, 0;
	selp.u32 	%r2920, 1, 0, %p518;
	add.s32 	%r2921, %r2917, %r2920;
	setp.gt.s32 	%p519, %r2915, 0;
	selp.u32 	%r2922, 1, 0, %p519;
	add.s32 	%r2923, %r2921, %r2922;
	setp.gt.s32 	%p520, %r2919, 0;
	selp.u32 	%r2924, 1, 0, %p520;
	add.s32 	%r2925, %r2923, %r2924;
	ld.local.v2.u32 	{%r2926, %r2927}, [%rd1+24];
	setp.gt.s32 	%p521, %r2926, 0;
	selp.u32 	%r2928, 1, 0, %p521;
	add.s32 	%r2929, %r2925, %r2928;
	ld.local.v2.u32 	{%r2930, %r2931}, [%rd2+24];
	setp.gt.s32 	%p522, %r2930, 0;
	selp.u32 	%r2932, 1, 0, %p522;
	add.s32 	%r2933, %r2929, %r2932;
	setp.gt.s32 	%p523, %r2927, 0;
	selp.u32 	%r2934, 1, 0, %p523;
	add.s32 	%r2935, %r2933, %r2934;
	setp.gt.s32 	%p524, %r2931, 0;
	selp.u32 	%r2936, 1, 0, %p524;
	add.s32 	%r2937, %r2935, %r2936;
	ld.local.v2.u32 	{%r2938, %r2939}, [%rd1+32];
	setp.gt.s32 	%p525, %r2938, 0;
	selp.u32 	%r2940, 1, 0, %p525;
	add.s32 	%r2941, %r2937, %r2940;
	ld.local.v2.u32 	{%r2942, %r2943}, [%rd2+32];
	setp.gt.s32 	%p526, %r2942, 0;
	selp.u32 	%r2944, 1, 0, %p526;
	add.s32 	%r2945, %r2941, %r2944;
	setp.gt.s32 	%p527, %r2939, 0;
	selp.u32 	%r2946, 1, 0, %p527;
	add.s32 	%r2947, %r2945, %r2946;
	setp.gt.s32 	%p528, %r2943, 0;
	selp.u32 	%r2948, 1, 0, %p528;
	add.s32 	%r2949, %r2947, %r2948;
	st.local.v2.u32 	[%rd1], {%r2102, %r2102};
	st.local.v2.u32 	[%rd1+8], {%r2102, %r2102};
	st.local.v2.u32 	[%rd1+16], {%r2102, %r2102};
	st.local.v2.u32 	[%rd1+24], {%r2102, %r2102};
	st.local.v2.u32 	[%rd1+32], {%r2102, %r2102};
	st.local.v2.u32 	[%rd2], {%r2102, %r2102};
	st.local.v2.u32 	[%rd2+8], {%r2102, %r2102};
	st.local.v2.u32 	[%rd2+16], {%r2102, %r2102};
	st.local.v2.u32 	[%rd2+24], {%r2102, %r2102};
	st.local.v2.u32 	[%rd2+32], {%r2102, %r2102};
	add.s64 	%rd738, %rd1, %rd547;
	ld.local.u32 	%r2950, [%rd738];
	add.s32 	%r2951, %r2950, 1;
	st.local.u32 	[%rd738], %r2951;
	add.s64 	%rd739, %rd2, %rd545;
	ld.local.u32 	%r2952, [%rd739];
	add.s32 	%r2953, %r2952, 1;
	st.local.u32 	[%rd739], %r2953;
	add.s64 	%rd740, %rd1, %rd580;
	ld.local.u32 	%r2954, [%rd740];
	add.s32 	%r2955, %r2954, 1;
	st.local.u32 	[%rd740], %r2955;
	add.s64 	%rd741, %rd2, %rd578;
	ld.local.u32 	%r2956, [%rd741];
	add.s32 	%r2957, %r2956, 1;
	st.local.u32 	[%rd741], %r2957;
	add.s64 	%rd742, %rd1, %rd611;
	ld.local.u32 	%r2958, [%rd742];
	add.s32 	%r2959, %r2958, 1;
	st.local.u32 	[%rd742], %r2959;
	add.s64 	%rd743, %rd2, %rd609;
	ld.local.u32 	%r2960, [%rd743];
	add.s32 	%r2961, %r2960, 1;
	st.local.u32 	[%rd743], %r2961;
	add.s64 	%rd744, %rd1, %rd640;
	ld.local.u32 	%r2962, [%rd744];
	add.s32 	%r2963, %r2962, 1;
	st.local.u32 	[%rd744], %r2963;
	add.s64 	%rd745, %rd2, %rd638;
	ld.local.u32 	%r2964, [%rd745];
	add.s32 	%r2965, %r2964, 1;
	st.local.u32 	[%rd745], %r2965;
	add.s64 	%rd746, %rd1, %rd667;
	ld.local.u32 	%r2966, [%rd746];
	add.s32 	%r2967, %r2966, 1;
	st.local.u32 	[%rd746], %r2967;
	add.s64 	%rd747, %rd2, %rd665;
	ld.local.u32 	%r2968, [%rd747];
	add.s32 	%r2969, %r2968, 1;
	st.local.u32 	[%rd747], %r2969;
	add.s64 	%rd748, %rd1, %rd692;
	ld.local.u32 	%r2970, [%rd748];
	add.s32 	%r2971, %r2970, 1;
	st.local.u32 	[%rd748], %r2971;
	add.s64 	%rd749, %rd2, %rd690;
	ld.local.u32 	%r2972, [%rd749];
	add.s32 	%r2973, %r2972, 1;
	st.local.u32 	[%rd749], %r2973;
	add.s64 	%rd750, %rd1, %rd715;
	ld.local.u32 	%r2974, [%rd750];
	add.s32 	%r2975, %r2974, 1;
	st.local.u32 	[%rd750], %r2975;
	add.s64 	%rd751, %rd2, %rd713;
	ld.local.u32 	%r2976, [%rd751];
	add.s32 	%r2977, %r2976, 1;
	st.local.u32 	[%rd751], %r2977;
	add.s64 	%rd752, %rd1, %rd736;
	ld.local.u32 	%r2978, [%rd752];
	add.s32 	%r2979, %r2978, 1;
	st.local.u32 	[%rd752], %r2979;
	add.s64 	%rd753, %rd2, %rd734;
	ld.local.u32 	%r2980, [%rd753];
	add.s32 	%r2981, %r2980, 1;
	st.local.u32 	[%rd753], %r2981;
	ld.shared.u32 	%r2982, [_ZZ12init_rsudokuP17curandStateXORWOWS0_PiS1_E13shared_puzzle+320];
	mul.wide.s32 	%rd754, %r2982, 4;
	add.s64 	%rd755, %rd1, %rd754;
	ld.local.u32 	%r2983, [%rd755];
	add.s32 	%r2984, %r2983, 1;
	st.local.u32 	[%rd755], %r2984;
	add.s64 	%rd756, %rd2, %rd754;
	ld.local.u32 	%r2985, [%rd756];
	add.s32 	%r2986, %r2985, 1;
	st.local.u32 	[%rd756], %r2986;
	ld.local.v2.u32 	{%r2987, %r2988}, [%rd1];
	setp.gt.s32 	%p529, %r2987, 0;
	selp.u32 	%r2989, 1, 0, %p529;
	add.s32 	%r2990, %r2949, %r2989;
	ld.local.v2.u32 	{%r2991, %r2992}, [%rd2];
	setp.gt.s32 	%p530, %r2991, 0;
	selp.u32 	%r2993, 1, 0, %p530;
	add.s32 	%r2994, %r2990, %r2993;
	setp.gt.s32 	%p531, %r2988, 0;
	selp.u32 	%r2995, 1, 0, %p531;
	add.s32 	%r2996, %r2994, %r2995;
	setp.gt.s32 	%p532, %r2992, 0;
	selp.u32 	%r2997, 1, 0, %p532;
	add.s32 	%r2998, %r2996, %r2997;
	ld.local.v2.u32 	{%r2999, %r3000}, [%rd1+8];
	setp.gt.s32 	%p533, %r2999, 0;
	selp.u32 	%r3001, 1, 0, %p533;
	add.s32 	%r3002, %r2998, %r3001;
	ld.local.v2.u32 	{%r3003, %r3004}, [%rd2+8];
	setp.gt.s32 	%p534, %r3003, 0;
	selp.u32 	%r3005, 1, 0, %p534;
	add.s32 	%r3006, %r3002, %r3005;
	setp.gt.s32 	%p535, %r3000, 0;
	selp.u32 	%r3007, 1, 0, %p535;
	add.s32 	%r3008, %r3006, %r3007;
	setp.gt.s32 	%p536, %r3004, 0;
	selp.u32 	%r3009, 1, 0, %p536;
	add.s32 	%r3010, %r3008, %r3009;
	ld.local.v2.u32 	{%r3011, %r3012}, [%rd1+16];
	setp.gt.s32 	%p537, %r3011, 0;
	selp.u32 	%r3013, 1, 0, %p537;
	add.s32 	%r3014, %r3010, %r3013;
	ld.local.v2.u32 	{%r3015, %r3016}, [%rd2+16];
	setp.gt.s32 	%p538, %r3015, 0;
	selp.u32 	%r3017, 1, 0, %p538;
	add.s32 	%r3018, %r3014, %r3017;
	setp.gt.s32 	%p539, %r3012, 0;
	selp.u32 	%r3019, 1, 0, %p539;
	add.s32 	%r3020, %r3018, %r3019;
	setp.gt.s32 	%p540, %r3016, 0;
	selp.u32 	%r3021, 1, 0, %p540;
	add.s32 	%r3022, %r3020, %r3021;
	ld.local.v2.u32 	{%r3023, %r3024}, [%rd1+24];
	setp.gt.s32 	%p541, %r3023, 0;
	selp.u32 	%r3025, 1, 0, %p541;
	add.s32 	%r3026, %r3022, %r3025;
	ld.local.v2.u32 	{%r3027, %r3028}, [%rd2+24];
	setp.gt.s32 	%p542, %r3027, 0;
	selp.u32 	%r3029, 1, 0, %p542;
	add.s32 	%r3030, %r3026, %r3029;
	setp.gt.s32 	%p543, %r3024, 0;
	selp.u32 	%r3031, 1, 0, %p543;
	add.s32 	%r3032, %r3030, %r3031;
	setp.gt.s32 	%p544, %r3028, 0;
	selp.u32 	%r3033, 1, 0, %p544;
	add.s32 	%r3034, %r3032, %r3033;
	ld.local.v2.u32 	{%r3035, %r3036}, [%rd1+32];
	setp.gt.s32 	%p545, %r3035, 0;
	selp.u32 	%r3037, 1, 0, %p545;
	add.s32 	%r3038, %r3034, %r3037;
	ld.local.v2.u32 	{%r3039, %r3040}, [%rd2+32];
	setp.gt.s32 	%p546, %r3039, 0;
	selp.u32 	%r3041, 1, 0, %p546;
	add.s32 	%r3042, %r3038, %r3041;
	setp.gt.s32 	%p547, %r3036, 0;
	selp.u32 	%r3043, 1, 0, %p547;
	add.s32 	%r3044, %r3042, %r3043;
	setp.gt.s32 	%p548, %r3040, 0;
	selp.u32 	%r3045, 1, 0, %p548;
	add.s32 	%r3046, %r3044, %r3045;
	setp.lt.s32 	%p549, %r1, %r3046;
	@%p549 bra 	$L__BB1_13;
	ld.shared.u32 	%r3047, [%r32];
	st.shared.u32 	[%r32], %r33;
	st.shared.u32 	[%r34], %r3047;
	bra.uni 	$L__BB1_13;
$L__BB1_8:
	ld.param.u64 	%rd765, [_Z12init_rsudokuP17curandStateXORWOWS0_PiS1__param_1];
	cvta.to.global.u64 	%rd255, %rd765;
	ld.global.v2.u32 	{%r1028, %r1029}, [%rd255+48];
	shr.u32 	%r1030, %r1029, 2;
	xor.b32  	%r1031, %r1030, %r1029;
	ld.global.v2.u32 	{%r1032, %r3082}, [%rd255+56];
	st.global.u32 	[%rd255+52], %r1032;
	ld.global.v2.u32 	{%r3081, %r3086}, [%rd255+64];
	shl.b32 	%r1033, %r3086, 4;
	shl.b32 	%r1034, %r1031, 1;
	xor.b32  	%r1035, %r1034, %r1033;
	xor.b32  	%r1036, %r1035, %r1031;
	xor.b32  	%r3085, %r1036, %r3086;
	add.s32 	%r1037, %r1028, %r3085;
	add.s32 	%r1038, %r1037, 362437;
	cvt.rn.f32.u32 	%f1, %r1038;
	fma.rn.f32 	%f2, %f1, 0f2F800000, 0f2F000000;
	cvt.f64.f32 	%fd1, %f2;
	mul.f64 	%fd2, %fd1, 0d4008000000000000;
	cvt.rzi.s32.f64 	%r1039, %fd2;
	mul.lo.s32 	%r39, %r1039, 3;
	shr.u32 	%r1040, %r1032, 2;
	xor.b32  	%r1041, %r1040, %r1032;
	shl.b32 	%r1042, %r3085, 4;
	shl.b32 	%r1043, %r1041, 1;
	xor.b32  	%r1044, %r1043, %r1042;
	xor.b32  	%r1045, %r1044, %r1041;
	xor.b32  	%r3084, %r1045, %r3085;
	add.s32 	%r3083, %r1028, 724874;
	add.s32 	%r1046, %r3084, %r3083;
	cvt.rn.f32.u32 	%f3, %r1046;
	fma.rn.f32 	%f4, %f3, 0f2F800000, 0f2F000000;
	cvt.f64.f32 	%fd3, %f4;
	mul.f64 	%fd4, %fd3, 0d4008000000000000;
	cvt.rzi.s32.f64 	%r1047, %fd4;
	mul.lo.s32 	%r42, %r1047, 3;
$L__BB1_9:
	mov.u32 	%r3088, %r3086;
	mov.u32 	%r3087, %r3085;
	mov.u32 	%r3086, %r3084;
	shr.u32 	%r1048, %r3082, 2;
	xor.b32  	%r1049, %r1048, %r3082;
	shl.b32 	%r1050, %r3086, 4;
	shl.b32 	%r1051, %r1049, 1;
	xor.b32  	%r1052, %r1051, %r1050;
	xor.b32  	%r1053, %r1052, %r1049;
	xor.b32  	%r3085, %r1053, %r3086;
	add.s32 	%r1054, %r3083, %r3085;
	add.s32 	%r1055, %r1054, 362437;
	cvt.rn.f32.u32 	%f5, %r1055;
	fma.rn.f32 	%f6, %f5, 0f2F800000, 0f2F000000;
	mul.f32 	%f7, %f6, 0f40400000;
	cvt.rzi.s32.f32 	%r1056, %f7;
	shr.u32 	%r1057, %r3081, 2;
	xor.b32  	%r1058, %r1057, %r3081;
	shl.b32 	%r1059, %r3085, 4;
	shl.b32 	%r1060, %r1058, 1;
	xor.b32  	%r1061, %r1060, %r1059;
	xor.b32  	%r1062, %r1061, %r1058;
	xor.b32  	%r3084, %r1062, %r3085;
	add.s32 	%r3083, %r3083, 724874;
	add.s32 	%r1063, %r3084, %r3083;
	cvt.rn.f32.u32 	%f8, %r1063;
	fma.rn.f32 	%f9, %f8, 0f2F800000, 0f2F000000;
	mul.f32 	%f10, %f9, 0f40400000;
	cvt.rzi.s32.f32 	%r1064, %f10;
	add.s32 	%r52, %r1056, %r39;
	add.s32 	%r53, %r1064, %r42;
	mad.lo.s32 	%r1065, %r52, 9, %r53;
	mul.wide.s32 	%rd256, %r1065, 4;
	mov.u64 	%rd257, mstate_d;
	add.s64 	%rd258, %rd257, %rd256;
	ld.const.u32 	%r1066, [%rd258];
	setp.eq.s32 	%p184, %r1066, 1;
	mov.u32 	%r3081, %r3087;
	mov.u32 	%r3082, %r3088;
	@%p184 bra 	$L__BB1_9;
$L__BB1_10:
	mov.u32 	%r57, %r3086;
	mov.u32 	%r56, %r3085;
	mov.u32 	%r3086, %r3084;
	shr.u32 	%r1067, %r3088, 2;
	xor.b32  	%r1068, %r1067, %r3088;
	shl.b32 	%r1069, %r3086, 4;
	shl.b32 	%r1070, %r1068, 1;
	xor.b32  	%r1071, %r1070, %r1069;
	xor.b32  	%r1072, %r1071, %r1068;
	xor.b32  	%r3085, %r1072, %r3086;
	add.s32 	%r1073, %r3083, %r3085;
	add.s32 	%r1074, %r1073, 362437;
	cvt.rn.f32.u32 	%f11, %r1074;
	fma.rn.f32 	%f12, %f11, 0f2F800000, 0f2F000000;
	mul.f32 	%f13, %f12, 0f40400000;
	cvt.rzi.s32.f32 	%r1075, %f13;
	shr.u32 	%r1076, %r3087, 2;
	xor.b32  	%r1077, %r1076, %r3087;
	shl.b32 	%r1078, %r3085, 4;
	shl.b32 	%r1079, %r1077, 1;
	xor.b32  	%r1080, %r1079, %r1078;
	xor.b32  	%r1081, %r1080, %r1077;
	xor.b32  	%r3084, %r1081, %r3085;
	add.s32 	%r3083, %r3083, 724874;
	add.s32 	%r1082, %r3084, %r3083;
	cvt.rn.f32.u32 	%f14, %r1082;
	fma.rn.f32 	%f15, %f14, 0f2F800000, 0f2F000000;
	mul.f32 	%f16, %f15, 0f40400000;
	cvt.rzi.s32.f32 	%r1083, %f16;
	add.s32 	%r63, %r1075, %r39;
	add.s32 	%r64, %r1083, %r42;
	mad.lo.s32 	%r1084, %r63, 9, %r64;
	mul.wide.s32 	%rd259, %r1084, 4;
	add.s64 	%rd261, %rd257, %rd259;
	ld.const.u32 	%r1085, [%rd261];
	setp.eq.s32 	%p185, %r1085, 1;
	mov.u32 	%r3087, %r56;
	mov.u32 	%r3088, %r57;
	@%p185 bra 	$L__BB1_10;
	ld.param.u64 	%rd766, [_Z12init_rsudokuP17curandStateXORWOWS0_PiS1__param_1];
	cvta.to.global.u64 	%rd262, %rd766;
	st.global.v2.u32 	[%rd262+56], {%r56, %r3086};
	st.global.v2.u32 	[%rd262+64], {%r3085, %r3084};
	st.global.v2.u32 	[%rd262+48], {%r3083, %r57};
	mov.u32 	%r1086, _ZZ12init_rsudokuP17curandStateXORWOWS0_PiS1_E13shared_puzzle;
	mad.lo.s32 	%r1087, %r52, 36, %r1086;
	shl.b32 	%r1088, %r53, 2;
	add.s32 	%r65, %r1087, %r1088;
	ld.shared.u32 	%r66, [%r65];
	mad.lo.s32 	%r1089, %r63, 36, %r1086;
	shl.b32 	%r1090, %r64, 2;
	add.s32 	%r67, %r1089, %r1090;
	ld.shared.u32 	%r1091, [%r67];
	st.shared.u32 	[%r65], %r1091;
	st.shared.u32 	[%r67], %r66;
	mov.b32 	%r1092, 0;
	st.local.v2.u32 	[%rd1], {%r1092, %r1092};
	st.local.v2.u32 	[%rd1+8], {%r1092, %r1092};
	st.local.v2.u32 	[%rd1+16], {%r1092, %r1092};
	st.local.v2.u32 	[%rd1+24], {%r1092, %r1092};
	st.local.v2.u32 	[%rd1+32], {%r1092, %r1092};
	st.local.v2.u32 	[%rd2], {%r1092, %r1092};
	st.local.v2.u32 	[%rd2+8], {%r1092, %r1092};
	st.local.v2.u32 	[%rd2+16], {%r1092, %r1092};
	st.local.v2.u32 	[%rd2+24], {%r1092, %r1092};
	st.local.v2.u32 	[%rd2+32], {%r1092, %r1092};
	ld.shared.u32 	%r1093, [_ZZ12init_rsudokuP17curandStateXORWOWS0_PiS1_E13shared_puzzle];
	mul.wide.s32 	%rd263, %r1093, 4;
	add.s64 	%rd264, %rd1, %rd263;
	ld.local.u32 	%r1094, [%rd264];
	add.s32 	%r1095, %r1094, 1;
	st.local.u32 	[%rd264], %r1095;
	add.s64 	%rd265, %rd2, %rd263;
	ld.local.u32 	%r1096, [%rd265];
	add.s32 	%r1097, %r1096, 1;
	st.local.u32 	[%rd265], %r1097;
	ld.shared.u32 	%r1098, [_ZZ12init_rsudokuP17curandStateXORWOWS0_PiS1_E13shared_puzzle+4];
	mul.wide.s32 	%rd266, %r1098, 4;
	add.s64 	%rd267, %rd1, %rd266;
	ld.local.u32 	%r1099, [%rd267];
	add.s32 	%r1100, %r1099, 1;
	st.local.u32 	[%rd267], %r1100;
	ld.shared.u32 	%r1101, [_ZZ12init_rsudokuP17curandStateXORWOWS0_PiS1_E13shared_puzzle+36];
	mul.wide.s32 	%rd268, %r1101, 4;
	add.s64 	%rd269, %rd2, %rd268;
	ld.local.u32 	%r1102, [%rd269];
	add.s32 	%r1103, %r1102, 1;
	st.local.u32 	[%rd269], %r1103;
	ld.shared.u32 	%r1104, [_ZZ12init_rsudokuP17curandStateXORWOWS0_PiS1_E13shared_puzzle+8];
	mul.wide.s32 	%rd270, %r1104, 4;
	add.s64 	%rd271, %rd1, %rd270;
	ld.local.u32 	%r1105, [%rd271];
	add.s32 	%r1106, %r1105, 1;
	st.local.u32 	[%rd271], %r1106;
	ld.shared.u32 	%r1107, [_ZZ12init_rsudokuP17curandStateXORWOWS0_PiS1_E13shared_puzzle+72];
	mul.wide.s32 	%rd272, %r1107, 4;
	add.s64 	%rd273, %rd2, %rd272;
	ld.local.u32 	%r1108, [%rd273];
	add.s32 	%r1109, %r1108, 1;
	st.local.u32 	[%rd273], %r1109;
	ld.shared.u32 	%r1110, [_ZZ12init_rsudokuP17curandStateXORWOWS0_PiS1_E13shared_puzzle+12];
	mul.wide.s32 	%rd274, %r1110, 4;
	add.s64 	%rd275, %rd1, %rd274;
	ld.local.u32 	%r1111, [%rd275];
	add.s32 	%r1112, %r1111, 1;
	st.local.u32 	[%rd275], %r1112;
	ld.shared.u32 	%r1113, [_ZZ12init_rsudokuP17curandStateXORWOWS0_PiS1_E13shared_puzzle+108];
	mul.wide.s32 	%rd276, %r1113, 4;
	add.s64 	%rd277, %rd2, %rd276;
	ld.local.u32 	%r1114, [%rd277];
	add.s32 	%r1115, %r1114, 1;
	st.local.u32 	[%rd277], %r1115;
	ld.shared.u32 	%r1116, [_ZZ12init_rsudokuP17curandStateXORWOWS0_PiS1_E13shared_puzzle+16];
	mul.wide.s32 	%rd278, %r1116, 4;
	add.s64 	%rd279, %rd1, %rd278;
	ld.local.u32 	%r1117, [%rd279];
	add.s32 	%r1118, %r1117, 1;
	st.local.u32 	[%rd279], %r1118;
	ld.shared.u32 	%r1119, [_ZZ12init_rsudokuP17curandStateXORWOWS0_PiS1_E13shared_puzzle+144];
	mul.wide.s32 	%rd280, %r1119, 4;
	add.s64 	%rd281, %rd2, %rd280;
	ld.local.u32 	%r1120, [%rd281];
	add.s32 	%r1121, %r1120, 1;
	st.local.u32 	[%rd281], %r1121;
	ld.shared.u32 	%r1122, [_ZZ12init_rsudokuP17curandStateXORWOWS0_PiS1_E13shared_puzzle+20];
	mul.wide.s32 	%rd282, %r1122, 4;
	add.s64 	%rd283, %rd1, %rd282;
	ld.local.u32 	%r1123, [%rd283];
	add.s32 	%r1124, %r1123, 1;
	st.local.u32 	[%rd283], %r1124;
	ld.shared.u32 	%r1125, [_ZZ12init_rsudokuP17curandStateXORWOWS0_PiS1_E13shared_puzzle+180];
	mul.wide.s32 	%rd284, %r1125, 4;
	add.s64 	%rd285, %rd2, %rd284;
	ld.local.u32 	%r1126, [%rd285];
	add.s32 	%r1127, %r1126, 1;
	st.local.u32 	[%rd285], %r1127;
	ld.shared.u32 	%r1128, [_ZZ12init_rsudokuP17curandStateXORWOWS0_PiS1_E13shared_puzzle+24];
	mul.wide.s32 	%rd286, %r1128, 4;
	add.s64 	%rd287, %rd1, %rd286;
	ld.local.u32 	%r1129, [%rd287];
	add.s32 	%r1130, %r1129, 1;
	st.local.u32 	[%rd287], %r1130;
	ld.shared.u32 	%r1131, [_ZZ12init_rsudokuP17curandStateXORWOWS0_PiS1_E13shared_puzzle+216];
	mul.wide.s32 	%rd288, %r1131, 4;
	add.s64 	%rd289, %rd2, %rd288;
	ld.local.u32 	%r1132, [%rd289];
	add.s32 	%r1133, %r1132, 1;
	st.local.u32 	[%rd289], %r1133;
	ld.shared.u32 	%r1134, [_ZZ12init_rsudokuP17curandStateXORWOWS0_PiS1_E13shared_puzzle+28];
	mul.wide.s32 	%rd290, %r1134, 4;
	add.s64 	%rd291, %rd1, %rd290;
	ld.local.u32 	%r1135, [%rd291];
	add.s32 	%r1136, %r1135, 1;
	st.local.u32 	[%rd291], %r1136;
	ld.shared.u32 	%r1137, [_ZZ12init_rsudokuP17curandStateXORWOWS0_PiS1_E13shared_puzzle+252];
	mul.wide.s32 	%rd292, %r1137, 4;
	add.s64 	%rd293, %rd2, %rd292;
	ld.local.u32 	%r1138, [%rd293];
	add.s32 	%r1139, %r1138, 1;
	st.local.u32 	[%rd293], %r1139;
	ld.shared.u32 	%r1140, [_ZZ12init_rsudokuP17curandStateXORWOWS0_PiS1_E13shared_puzzle+32];
	mul.wide.s32 	%rd294, %r1140, 4;
	add.s64 	%rd295, %rd1, %rd294;
	ld.local.u32 	%r1141, [%rd295];
	add.s32 	%r1142, %r1141, 1;
	st.local.u32 	[%rd295], %r1142;
	ld.shared.u32 	%r1143, [_ZZ12init_rsudokuP17curandStateXORWOWS0_PiS1_E13shared_puzzle+288];
	mul.wide.s32 	%rd296, %r1143, 4;
	add.s64 	%rd297, %rd2, %rd296;
	ld.local.u32 	%r1144, [%rd297];
	add.s32 	%r1145, %r1144, 1;
	st.local.u32 	[%rd297], %r1145;
	ld.local.v2.u32 	{%r1146, %r1147}, [%rd1];
	setp.gt.s32 	%p186, %r1146, 0;
	selp.u32 	%r1148, 1, 0, %p186;
	ld.local.v2.u32 	{%r1149, %r1150}, [%rd2];
	setp.gt.s32 	%p187, %r1149, 0;
	selp.u32 	%r1151, 1, 0, %p187;
	add.s32 	%r1152, %r1148, %r1151;
	setp.gt.s32 	%p188, %r1147, 0;
	selp.u32 	%r1153, 1, 0, %p188;
	add.s32 	%r1154, %r1152, %r1153;
	setp.gt.s32 	%p189, %r1150, 0;
	selp.u32 	%r1155, 1, 0, %p189;
	add.s32 	%r1156, %r1154, %r1155;
	ld.local.v2.u32 	{%r1157, %r1158}, [%rd1+8];
	setp.gt.s32 	%p190, %r1157, 0;
	selp.u32 	%r1159, 1, 0, %p190;
	add.s32 	%r1160, %r1156, %r1159;
	ld.local.v2.u32 	{%r1161, %r1162}, [%rd2+8];
	setp.gt.s32 	%p191, %r1161, 0;
	selp.u32 	%r1163, 1, 0, %p191;
	add.s32 	%r1164, %r1160, %r1163;
	setp.gt.s32 	%p192, %r1158, 0;
	selp.u32 	%r1165, 1, 0, %p192;
	add.s32 	%r1166, %r1164, %r1165;
	setp.gt.s32 	%p193, %r1162, 0;
	selp.u32 	%r1167, 1, 0, %p193;
	add.s32 	%r1168, %r1166, %r1167;
	ld.local.v2.u32 	{%r1169, %r1170}, [%rd1+16];
	setp.gt.s32 	%p194, %r1169, 0;
	selp.u32 	%r1171, 1, 0, %p194;
	add.s32 	%r1172, %r1168, %r1171;
	ld.local.v2.u32 	{%r1173, %r1174}, [%rd2+16];
	setp.gt.s32 	%p195, %r1173, 0;
	selp.u32 	%r1175, 1, 0, %p195;
	add.s32 	%r1176, %r1172, %r1175;
	setp.gt.s32 	%p196, %r1170, 0;
	selp.u32 	%r1177, 1, 0, %p196;
	add.s32 	%r1178, %r1176, %r1177;
	setp.gt.s32 	%p197, %r1174, 0;
	selp.u32 	%r1179, 1, 0, %p197;
	add.s32 	%r1180, %r1178, %r1179;
	ld.local.v2.u32 	{%r1181, %r1182}, [%rd1+24];
	setp.gt.s32 	%p198, %r1181, 0;
	selp.u32 	%r1183, 1, 0, %p198;
	add.s32 	%r1184, %r1180, %r1183;
	ld.local.v2.u32 	{%r1185, %r1186}, [%rd2+24];
	setp.gt.s32 	%p199, %r1185, 0;
	selp.u32 	%r1187, 1, 0, %p199;
	add.s32 	%r1188, %r1184, %r1187;
	setp.gt.s32 	%p200, %r1182, 0;
	selp.u32 	%r1189, 1, 0, %p200;
	add.s32 	%r1190, %r1188, %r1189;
	setp.gt.s32 	%p201, %r1186, 0;
	selp.u32 	%r1191, 1, 0, %p201;
	add.s32 	%r1192, %r1190, %r1191;
	ld.local.v2.u32 	{%r1193, %r1194}, [%rd1+32];
	setp.gt.s32 	%p202, %r1193, 0;
	selp.u32 	%r1195, 1, 0, %p202;
	add.s32 	%r1196, %r1192, %r1195;
	ld.local.v2.u32 	{%r1197, %r1198}, [%rd2+32];
	setp.gt.s32 	%p203, %r1197, 0;
	selp.u32 	%r1199, 1, 0, %p203;
	add.s32 	%r1200, %r1196, %r1199;
	setp.gt.s32 	%p204, %r1194, 0;
	selp.u32 	%r1201, 1, 0, %p204;
	add.s32 	%r1202, %r1200, %r1201;
	setp.gt.s32 	%p205, %r1198, 0;
	selp.u32 	%r1203, 1, 0, %p205;
	add.s32 	%r1204, %r1202, %r1203;
	st.local.v2.u32 	[%rd1], {%r1092, %r1092};
	st.local.v2.u32 	[%rd1+8], {%r1092, %r1092};
	st.local.v2.u32 	[%rd1+16], {%r1092, %r1092};
	st.local.v2.u32 	[%rd1+24], {%r1092, %r1092};
	st.local.v2.u32 	[%rd1+32], {%r1092, %r1092};
	st.local.v2.u32 	[%rd2], {%r1092, %r1092};
	st.local.v2.u32 	[%rd2+8], {%r1092, %r1092};
	st.local.v2.u32 	[%rd2+16], {%r1092, %r1092};
	st.local.v2.u32 	[%rd2+24], {%r1092, %r1092};
	st.local.v2.u32 	[%rd2+32], {%r1092, %r1092};
	add.s64 	%rd298, %rd1, %rd268;
	ld.local.u32 	%r1205, [%rd298];
	add.s32 	%r1206, %r1205, 1;
	st.local.u32 	[%rd298], %r1206;
	add.s64 	%rd299, %rd2, %rd266;
	ld.local.u32 	%r1207, [%rd299];
	add.s32 	%r1208, %r1207, 1;
	st.local.u32 	[%rd299], %r1208;
	ld.shared.u32 	%r1209, [_ZZ12init_rsudokuP17curandStateXORWOWS0_PiS1_E13shared_puzzle+40];
	mul.wide.s32 	%rd300, %r1209, 4;
	add.s64 	%rd301, %rd1, %rd300;
	ld.local.u32 	%r1210, [%rd301];
	add.s32 	%r1211, %r1210, 1;
	st.local.u32 	[%rd301], %r1211;
	add.s64 	%rd302, %rd2, %rd300;
	ld.local.u32 	%r1212, [%rd302];
	add.s32 	%r1213, %r1212, 1;
	st.local.u32 	[%rd302], %r1213;
	ld.shared.u32 	%r1214, [_ZZ12init_rsudokuP17curandStateXORWOWS0_PiS1_E13shared_puzzle+44];
	mul.wide.s32 	%rd303, %r1214, 4;
	add.s64 	%rd304, %rd1, %rd303;
	ld.local.u32 	%r1215, [%rd304];
	add.s32 	%r1216, %r1215, 1;
	st.local.u32 	[%rd304], %r1216;
	ld.shared.u32 	%r1217, [_ZZ12init_rsudokuP17curandStateXORWOWS0_PiS1_E13shared_puzzle+76];
	mul.wide.s32 	%rd305, %r1217, 4;
	add.s64 	%rd306, %rd2, %rd305;
	ld.local.u32 	%r1218, [%rd306];
	add.s32 	%r1219, %r1218, 1;
	st.local.u32 	[%rd306], %r1219;
	ld.shared.u32 	%r1220, [_ZZ12init_rsudokuP17curandStateXORWOWS0_PiS1_E13shared_puzzle+48];
	mul.wide.s32 	%rd307, %r1220, 4;
	add.s64 	%rd308, %rd1, %rd307;
	ld.local.u32 	%r1221, [%rd308];
	add.s32 	%r1222, %r1221, 1;
	st.local.u32 	[%rd308], %r1222;
	ld.shared.u32 	%r1223, [_ZZ12init_rsudokuP17curandStateXORWOWS0_PiS1_E13shared_puzzle+112];
	mul.wide.s32 	%rd309, %r1223, 4;
	add.s64 	%rd310, %rd2, %rd309;
	ld.local.u32 	%r1224, [%rd310];
	add.s32 	%r1225, %r1224, 1;
	st.local.u32 	[%rd310], %r1225;
	ld.shared.u32 	%r1226, [_ZZ12init_rsudokuP17curandStateXORWOWS0_PiS1_E13shared_puzzle+52];
	mul.wide.s32 	%rd311, %r1226, 4;
	add.s64 	%rd312, %rd1, %rd311;
	ld.local.u32 	%r1227, [%rd312];
	add.s32 	%r1228, %r1227, 1;
	st.local.u32 	[%rd312], %r1228;
	ld.shared.u32 	%r1229, [_ZZ12init_rsudokuP17curandStateXORWOWS0_PiS1_E13shared_puzzle+148];
	mul.wide.s32 	%rd313, %r1229, 4;
	add.s64 	%rd314, %rd2, %rd313;
	ld.local.u32 	%r1230, [%rd314];
	add.s32 	%r1231, %r1230, 1;
	st.local.u32 	[%rd314], %r1231;
	ld.shared.u32 	%r1232, [_ZZ12init_rsudokuP17curandStateXORWOWS0_PiS1_E13shared_puzzle+56];
	mul.wide.s32 	%rd315, %r1232, 4;
	add.s64 	%rd316, %rd1, %rd315;
	ld.local.u32 	%r1233, [%rd316];
	add.s32 	%r1234, %r1233, 1;
	st.local.u32 	[%rd316], %r1234;
	ld.shared.u32 	%r1235, [_ZZ12init_rsudokuP17curandStateXORWOWS0_PiS1_E13shared_puzzle+184];
	mul.wide.s32 	%rd317, %r1235, 4;
	add.s64 	%rd318, %rd2, %rd317;
	ld.local.u32 	%r1236, [%rd318];
	add.s32 	%r1237, %r1236, 1;
	st.local.u32 	[%rd318], %r1237;
	ld.shared.u32 	%r1238, [_ZZ12init_rsudokuP17curandStateXORWOWS0_PiS1_E13shared_puzzle+60];
	mul.wide.s32 	%rd319, %r1238, 4;
	add.s64 	%rd320, %rd1, %rd319;
	ld.local.u32 	%r1239, [%rd320];
	add.s32 	%r1240, %r1239, 1;
	st.local.u32 	[%rd320], %r1240;
	ld.shared.u32 	%r1241, [_ZZ12init_rsudokuP17curandStateXORWOWS0_PiS1_E13shared_puzzle+220];
	mul.wide.s32 	%rd321, %r1241, 4;
	add.s64 	%rd322, %rd2, %rd321;
	ld.local.u32 	%r1242, [%rd322];
	add.s32 	%r1243, %r1242, 1;
	st.local.u32 	[%rd322], %r1243;
	ld.shared.u32 	%r1244, [_ZZ12init_rsudokuP17curandStateXORWOWS0_PiS1_E13shared_puzzle+64];
	mul.wide.s32 	%rd323, %r1244, 4;
	add.s64 	%rd324, %rd1, %rd323;
	ld.local.u32 	%r1245, [%rd324];
	add.s32 	%r1246, %r1245, 1;
	st.local.u32 	[%rd324], %r1246;
	ld.shared.u32 	%r1247, [_ZZ12init_rsudokuP17curandStateXORWOWS0_PiS1_E13shared_puzzle+256];
	mul.wide.s32 	%rd325, %r1247, 4;
	add.s64 	%rd326, %rd2, %rd325;
	ld.local.u32 	%r1248, [%rd326];
	add.s32 	%r1249, %r1248, 1;
	st.local.u32 	[%rd326], %r1249;
	ld.shared.u32 	%r1250, [_ZZ12init_rsudokuP17curandStateXORWOWS0_PiS1_E13shared_puzzle+68];
	mul.wide.s32 	%rd327, %r1250, 4;
	add.s64 	%rd328, %rd1, %rd327;
	ld.local.u32 	%r1251, [%rd328];
	add.s32 	%r1252, %r1251, 1;
	st.local.u32 	[%rd328], %r1252;
	ld.shared.u32 	%r1253, [_ZZ12init_rsudokuP17curandStateXORWOWS0_PiS1_E13shared_puzzle+292];
	mul.wide.s32 	%rd329, %r1253, 4;
	add.s64 	%rd330, %rd2, %rd329;
	ld.local.u32 	%r1254, [%rd330];
	add.s32 	%r1255, %r1254, 1;
	st.local.u32 	[%rd330], %r1255;
	ld.local.v2.u32 	{%r1256, %r1257}, [%rd1];
	setp.gt.s32 	%p206, %r1256, 0;
	selp.u32 	%r1258, 1, 0, %p206;
	add.s32 	%r1259, %r1204, %r1258;
	ld.local.v2.u32 	{%r1260, %r1261}, [%rd2];
	setp.gt.s32 	%p207, %r1260, 0;
	selp.u32 	%r1262, 1, 0, %p207;
	add.s32 	%r1263, %r1259, %r1262;
	setp.gt.s32 	%p208, %r1257, 0;
	selp.u32 	%r1264, 1, 0, %p208;
	add.s32 	%r1265, %r1263, %r1264;
	setp.gt.s32 	%p209, %r1261, 0;
	selp.u32 	%r1266, 1, 0, %p209;
	add.s32 	%r1267, %r1265, %r1266;
	ld.local.v2.u32 	{%r1268, %r1269}, [%rd1+8];
	setp.gt.s32 	%p210, %r1268, 0;
	selp.u32 	%r1270, 1, 0, %p210;
	add.s32 	%r1271, %r1267, %r1270;
	ld.local.v2.u32 	{%r1272, %r1273}, [%rd2+8];
	setp.gt.s32 	%p211, %r1272, 0;
	selp.u32 	%r1274, 1, 0, %p211;
	add.s32 	%r1275, %r1271, %r1274;
	setp.gt.s32 	%p212, %r1269, 0;
	selp.u32 	%r1276, 1, 0, %p212;
	add.s32 	%r1277, %r1275, %r1276;
	setp.gt.s32 	%p213, %r1273, 0;
	selp.u32 	%r1278, 1, 0, %p213;
	add.s32 	%r1279, %r1277, %r1278;
	ld.local.v2.u32 	{%r1280, %r1281}, [%rd1+16];
	setp.gt.s32 	%p214, %r1280, 0;
	selp.u32 	%r1282, 1, 0, %p214;
	add.s32 	%r1283, %r1279, %r1282;
	ld.local.v2.u32 	{%r1284, %r1285}, [%rd2+16];
	setp.gt.s32 	%p215, %r1284, 0;
	selp.u32 	%r1286, 1, 0, %p215;
	add.s32 	%r1287, %r1283, %r1286;
	setp.gt.s32 	%p216, %r1281, 0;
	selp.u32 	%r1288, 1, 0, %p216;
	add.s32 	%r1289, %r1287, %r1288;
	setp.gt.s32 	%p217, %r1285, 0;
	selp.u32 	%r1290, 1, 0, %p217;
	add.s32 	%r1291, %r1289, %r1290;
	ld.local.v2.u32 	{%r1292, %r1293}, [%rd1+24];
	setp.gt.s32 	%p218, %r1292, 0;
	selp.u32 	%r1294, 1, 0, %p218;
	add.s32 	%r1295, %r1291, %r1294;
	ld.local.v2.u32 	{%r1296, %r1297}, [%rd2+24];
	setp.gt.s32 	%p219, %r1296, 0;
	selp.u32 	%r1298, 1, 0, %p219;
	add.s32 	%r1299, %r1295, %r1298;
	setp.gt.s32 	%p220, %r1293, 0;
	selp.u32 	%r1300, 1, 0, %p220;
	add.s32 	%r1301, %r1299, %r1300;
	setp.gt.s32 	%p221, %r1297, 0;
	selp.u32 	%r1302, 1, 0, %p221;
	add.s32 	%r1303, %r1301, %r1302;
	ld.local.v2.u32 	{%r1304, %r1305}, [%rd1+32];
	setp.gt.s32 	%p222, %r1304, 0;
	selp.u32 	%r1306, 1, 0, %p222;
	add.s32 	%r1307, %r1303, %r1306;
	ld.local.v2.u32 	{%r1308, %r1309}, [%rd2+32];
	setp.gt.s32 	%p223, %r1308, 0;
	selp.u32 	%r1310, 1, 0, %p223;
	add.s32 	%r1311, %r1307, %r1310;
	setp.gt.s32 	%p224, %r1305, 0;
	selp.u32 	%r1312, 1, 0, %p224;
	add.s32 	%r1313, %r1311, %r1312;
	setp.gt.s32 	%p225, %r1309, 0;
	selp.u32 	%r1314, 1, 0, %p225;
	add.s32 	%r1315, %r1313, %r1314;
	st.local.v2.u32 	[%rd1], {%r1092, %r1092};
	st.local.v2.u32 	[%rd1+8], {%r1092, %r1092};
	st.local.v2.u32 	[%rd1+16], {%r1092, %r1092};
	st.local.v2.u32 	[%rd1+24], {%r1092, %r1092};
	st.local.v2.u32 	[%rd1+32], {%r1092, %r1092};
	st.local.v2.u32 	[%rd2], {%r1092, %r1092};
	st.local.v2.u32 	[%rd2+8], {%r1092, %r1092};
	st.local.v2.u32 	[%rd2+16], {%r1092, %r1092};
	st.local.v2.u32 	[%rd2+24], {%r1092, %r1092};
	st.local.v2.u32 	[%rd2+32], {%r1092, %r1092};
	add.s64 	%rd331, %rd1, %rd272;
	ld.local.u32 	%r1316, [%rd331];
	add.s32 	%r1317, %r1316, 1;
	st.local.u32 	[%rd331], %r1317;
	add.s64 	%rd332, %rd2, %rd270;
	ld.local.u32 	%r1318, [%rd332];
	add.s32 	%r1319, %r1318, 1;
	st.local.u32 	[%rd332], %r1319;
	add.s64 	%rd333, %rd1, %rd305;
	ld.local.u32 	%r1320, [%rd333];
	add.s32 	%r1321, %r1320, 1;
	st.local.u32 	[%rd333], %r1321;
	add.s64 	%rd334, %rd2, %rd303;
	ld.local.u32 	%r1322, [%rd334];
	add.s32 	%r1323, %r1322, 1;
	st.local.u32 	[%rd334], %r1323;
	ld.shared.u32 	%r1324, [_ZZ12init_rsudokuP17curandStateXORWOWS0_PiS1_E13shared_puzzle+80];
	mul.wide.s32 	%rd335, %r1324, 4;
	add.s64 	%rd336, %rd1, %rd335;
	ld.local.u32 	%r1325, [%rd336];
	add.s32 	%r1326, %r1325, 1;
	st.local.u32 	[%rd336], %r1326;
	add.s64 	%rd337, %rd2, %rd335;
	ld.local.u32 	%r1327, [%rd337];
	add.s32 	%r1328, %r1327, 1;
	st.local.u32 	[%rd337], %r1328;
	ld.shared.u32 	%r1329, [_ZZ12init_rsudokuP17curandStateXORWOWS0_PiS1_E13shared_puzzle+84];
	mul.wide.s32 	%rd338, %r1329, 4;
	add.s64 	%rd339, %rd1, %rd338;
	ld.local.u32 	%r1330, [%rd339];
	add.s32 	%r1331, %r1330, 1;
	st.local.u32 	[%rd339], %r1331;
	ld.shared.u32 	%r1332, [_ZZ12init_rsudokuP17curandStateXORWOWS0_PiS1_E13shared_puzzle+116];
	mul.wide.s32 	%rd340, %r1332, 4;
	add.s64 	%rd341, %rd2, %rd340;
	ld.local.u32 	%r1333, [%rd341];
	add.s32 	%r1334, %r1333, 1;
	st.local.u32 	[%rd341], %r1334;
	ld.shared.u32 	%r1335, [_ZZ12init_rsudokuP17curandStateXORWOWS0_PiS1_E13shared_puzzle+88];
	mul.wide.s32 	%rd342, %r1335, 4;
	add.s64 	%rd343, %rd1, %rd342;
	ld.local.u32 	%r1336, [%rd343];
	add.s32 	%r1337, %r1336, 1;
	st.local.u32 	[%rd343], %r1337;
	ld.shared.u32 	%r1338, [_ZZ12init_rsudokuP17curandStateXORWOWS0_PiS1_E13shared_puzzle+152];
	mul.wide.s32 	%rd344, %r1338, 4;
	add.s64 	%rd345, %rd2, %rd344;
	ld.local.u32 	%r1339, [%rd345];
	add.s32 	%r1340, %r1339, 1;
	st.local.u32 	[%rd345], %r1340;
	ld.shared.u32 	%r1341, [_ZZ12init_rsudokuP17curandStateXORWOWS0_PiS1_E13shared_puzzle+92];
	mul.wide.s32 	%rd346, %r1341, 4;
	add.s64 	%rd347, %rd1, %rd346;
	ld.local.u32 	%r1342, [%rd347];
	add.s32 	%r1343, %r1342, 1;
	st.local.u32 	[%rd347], %r1343;
	ld.shared.u32 	%r1344, [_ZZ12init_rsudokuP17curandStateXORWOWS0_PiS1_E13shared_puzzle+188];
	mul.wide.s32 	%rd348, %r1344, 4;
	add.s64 	%rd349, %rd2, %rd348;
	ld.local.u32 	%r1345, [%rd349];
	add.s32 	%r1346, %r1345, 1;
	st.local.u32 	[%rd349], %r1346;
	ld.shared.u32 	%r1347, [_ZZ12init_rsudokuP17curandStateXORWOWS0_PiS1_E13shared_puzzle+96];
	mul.wide.s32 	%rd350, %r1347, 4;
	add.s64 	%rd351, %rd1, %rd350;
	ld.local.u32 	%r1348, [%rd351];
	add.s32 	%r1349, %r1348, 1;
	st.local.u32 	[%rd351], %r1349;
	ld.shared.u32 	%r1350, [_ZZ12init_rsudokuP17curandStateXORWOWS0_PiS1_E13shared_puzzle+224];
	mul.wide.s32 	%rd352, %r1350, 4;
	add.s64 	%rd353, %rd2, %rd352;
	ld.local.u32 	%r1351, [%rd353];
	add.s32 	%r1352, %r1351, 1;
	st.local.u32 	[%rd353], %r1352;
	ld.shared.u32 	%r1353, [_ZZ12init_rsudokuP17curandStateXORWOWS0_PiS1_E13shared_puzzle+100];
	mul.wide.s32 	%rd354, %r1353, 4;
	add.s64 	%rd355, %rd1, %rd354;
	ld.local.u32 	%r1354, [%rd355];
	add.s32 	%r1355, %r1354, 1;
	st.local.u32 	[%rd355], %r1355;
	ld.shared.u32 	%r1356, [_ZZ12init_rsudokuP17curandStateXORWOWS0_PiS1_E13shared_puzzle+260];
	mul.wide.s32 	%rd356, %r1356, 4;
	add.s64 	%rd357, %rd2, %rd356;
	ld.local.u32 	%r1357, [%rd357];
	add.s32 	%r1358, %r1357, 1;
	st.local.u32 	[%rd357], %r1358;
	ld.shared.u32 	%r1359, [_ZZ12init_rsudokuP17curandStateXORWOWS0_PiS1_E13shared_puzzle+104];
	mul.wide.s32 	%rd358, %r1359, 4;
	add.s64 	%rd359, %rd1, %rd358;
	ld.local.u32 	%r1360, [%rd359];
	add.s32 	%r1361, %r1360, 1;
	st.local.u32 	[%rd359], %r1361;
	ld.shared.u32 	%r1362, [_ZZ12init_rsudokuP17curandStateXORWOWS0_PiS1_E13shared_puzzle+296];
	mul.wide.s32 	%rd360, %r1362, 4;
	add.s64 	%rd361, %rd2, %rd360;
	ld.local.u32 	%r1363, [%rd361];
	add.s32 	%r1364, %r1363, 1;
	st.local.u32 	[%rd361], %r1364;
	ld.local.v2.u32 	{%r1365, %r1366}, [%rd1];
	setp.gt.s32 	%p226, %r1365, 0;
	selp.u32 	%r1367, 1, 0, %p226;
	add.s32 	%r1368, %r1315, %r1367;
	ld.local.v2.u32 	{%r1369, %r1370}, [%rd2];
	setp.gt.s32 	%p227, %r1369, 0;
	selp.u32 	%r1371, 1, 0, %p227;
	add.s32 	%r1372, %r1368, %r1371;
	setp.gt.s32 	%p228, %r1366, 0;
	selp.u32 	%r1373, 1, 0, %p228;
	add.s32 	%r1374, %r1372, %r1373;
	setp.gt.s32 	%p229, %r1370, 0;
	selp.u32 	%r1375, 1, 0, %p229;
	add.s32 	%r1376, %r1374, %r1375;
	ld.local.v2.u32 	{%r1377, %r1378}, [%rd1+8];
	setp.gt.s32 	%p230, %r1377, 0;
	selp.u32 	%r1379, 1, 0, %p230;
	add.s32 	%r1380, %r1376, %r1379;
	ld.local.v2.u32 	{%r1381, %r1382}, [%rd2+8];
	setp.gt.s32 	%p231, %r1381, 0;
	selp.u32 	%r1383, 1, 0, %p231;
	add.s32 	%r1384, %r1380, %r1383;
	setp.gt.s32 	%p232, %r1378, 0;
	selp.u32 	%r1385, 1, 0, %p232;
	add.s32 	%r1386, %r1384, %r1385;
	setp.gt.s32 	%p233, %r1382, 0;
	selp.u32 	%r1387, 1, 0, %p233;
	add.s32 	%r1388, %r1386, %r1387;
	ld.local.v2.u32 	{%r1389, %r1390}, [%rd1+16];
	setp.gt.s32 	%p234, %r1389, 0;
	selp.u32 	%r1391, 1, 0, %p234;
	add.s32 	%r1392, %r1388, %r1391;
	ld.local.v2.u32 	{%r1393, %r1394}, [%rd2+16];
	setp.gt.s32 	%p235, %r1393, 0;
	selp.u32 	%r1395, 1, 0, %p235;
	add.s32 	%r1396, %r1392, %r1395;
	setp.gt.s32 	%p236, %r1390, 0;
	selp.u32 	%r1397, 1, 0, %p236;
	add.s32 	%r1398, %r1396, %r1397;
	setp.gt.s32 	%p237, %r1394, 0;
	selp.u32 	%r1399, 1, 0, %p237;
	add.s32 	%r1400, %r1398, %r1399;
	ld.local.v2.u32 	{%r1401, %r1402}, [%rd1+24];
	setp.gt.s32 	%p238, %r1401, 0;
	selp.u32 	%r1403, 1, 0, %p238;
	add.s32 	%r1404, %r1400, %r1403;
	ld.local.v2.u32 	{%r1405, %r1406}, [%rd2+24];
	setp.gt.s32 	%p239, %r1405, 0;
	selp.u32 	%r1407, 1, 0, %p239;
	add.s32 	%r1408, %r1404, %r1407;
	setp.gt.s32 	%p240, %r1402, 0;
	selp.u32 	%r1409, 1, 0, %p240;
	add.s32 	%r1410, %r1408, %r1409;
	setp.gt.s32 	%p241, %r1406, 0;
	selp.u32 	%r1411, 1, 0, %p241;
	add.s32 	%r1412, %r1410, %r1411;
	ld.local.v2.u32 	{%r1413, %r1414}, [%rd1+32];
	setp.gt.s32 	%p242, %r1413, 0;
	selp.u32 	%r1415, 1, 0, %p242;
	add.s32 	%r1416, %r1412, %r1415;
	ld.local.v2.u32 	{%r1417, %r1418}, [%rd2+32];
	setp.gt.s32 	%p243, %r1417, 0;
	selp.u32 	%r1419, 1, 0, %p243;
	add.s32 	%r1420, %r1416, %r1419;
	setp.gt.s32 	%p244, %r1414, 0;
	selp.u32 	%r1421, 1, 0, %p244;
	add.s32 	%r1422, %r1420, %r1421;
	setp.gt.s32 	%p245, %r1418, 0;
	selp.u32 	%r1423, 1, 0, %p245;
	add.s32 	%r1424, %r1422, %r1423;
	st.local.v2.u32 	[%rd1], {%r1092, %r1092};
	st.local.v2.u32 	[%rd1+8], {%r1092, %r1092};
	st.local.v2.u32 	[%rd1+16], {%r1092, %r1092};
	st.local.v2.u32 	[%rd1+24], {%r1092, %r1092};
	st.local.v2.u32 	[%rd1+32], {%r1092, %r1092};
	st.local.v2.u32 	[%rd2], {%r1092, %r1092};
	st.local.v2.u32 	[%rd2+8], {%r1092, %r1092};
	st.local.v2.u32 	[%rd2+16], {%r1092, %r1092};
	st.local.v2.u32 	[%rd2+24], {%r1092, %r1092};
	st.local.v2.u32 	[%rd2+32], {%r1092, %r1092};
	add.s64 	%rd362, %rd1, %rd276;
	ld.local.u32 	%r1425, [%rd362];
	add.s32 	%r1426, %r1425, 1;
	st.local.u32 	[%rd362], %r1426;
	add.s64 	%rd363, %rd2, %rd274;
	ld.local.u32 	%r1427, [%rd363];
	add.s32 	%r1428, %r1427, 1;
	st.local.u32 	[%rd363], %r1428;
	add.s64 	%rd364, %rd1, %rd309;
	ld.local.u32 	%r1429, [%rd364];
	add.s32 	%r1430, %r1429, 1;
	st.local.u32 	[%rd364], %r1430;
	add.s64 	%rd365, %rd2, %rd307;
	ld.local.u32 	%r1431, [%rd365];
	add.s32 	%r1432, %r1431, 1;
	st.local.u32 	[%rd365], %r1432;
	add.s64 	%rd366, %rd1, %rd340;
	ld.local.u32 	%r1433, [%rd366];
	add.s32 	%r1434, %r1433, 1;
	st.local.u32 	[%rd366], %r1434;
	add.s64 	%rd367, %rd2, %rd338;
	ld.local.u32 	%r1435, [%rd367];
	add.s32 	%r1436, %r1435, 1;
	st.local.u32 	[%rd367], %r1436;
	ld.shared.u32 	%r1437, [_ZZ12init_rsudokuP17curandStateXORWOWS0_PiS1_E13shared_puzzle+120];
	mul.wide.s32 	%rd368, %r1437, 4;
	add.s64 	%rd369, %rd1, %rd368;
	ld.local.u32 	%r1438, [%rd369];
	add.s32 	%r1439, %r1438, 1;
	st.local.u32 	[%rd369], %r1439;
	add.s64 	%rd370, %rd2, %rd368;
	ld.local.u32 	%r1440, [%rd370];
	add.s32 	%r1441, %r1440, 1;
	st.local.u32 	[%rd370], %r1441;
	ld.shared.u32 	%r1442, [_ZZ12init_rsudokuP17curandStateXORWOWS0_PiS1_E13shared_puzzle+124];
	mul.wide.s32 	%rd371, %r1442, 4;
	add.s64 	%rd372, %rd1, %rd371;
	ld.local.u32 	%r1443, [%rd372];
	add.s32 	%r1444, %r1443, 1;
	st.local.u32 	[%rd372], %r1444;
	ld.shared.u32 	%r1445, [_ZZ12init_rsudokuP17curandStateXORWOWS0_PiS1_E13shared_puzzle+156];
	mul.wide.s32 	%rd373, %r1445, 4;
	add.s64 	%rd374, %rd2, %rd373;
	ld.local.u32 	%r1446, [%rd374];
	add.s32 	%r1447, %r1446, 1;
	st.local.u32 	[%rd374], %r1447;
	ld.shared.u32 	%r1448, [_ZZ12init_rsudokuP17curandStateXORWOWS0_PiS1_E13shared_puzzle+128];
	mul.wide.s32 	%rd375, %r1448, 4;
	add.s64 	%rd376, %rd1, %rd375;
	ld.local.u32 	%r1449, [%rd376];
	add.s32 	%r1450, %r1449, 1;
	st.local.u32 	[%rd376], %r1450;
	ld.shared.u32 	%r1451, [_ZZ12init_rsudokuP17curandStateXORWOWS0_PiS1_E13shared_puzzle+192];
	mul.wide.s32 	%rd377, %r1451, 4;
	add.s64 	%rd378, %rd2, %rd377;
	ld.local.u32 	%r1452, [%rd378];
	add.s32 	%r1453, %r1452, 1;
	st.local.u32 	[%rd378], %r1453;
	ld.shared.u32 	%r1454, [_ZZ12init_rsudokuP17curandStateXORWOWS0_PiS1_E13shared_puzzle+132];
	mul.wide.s32 	%rd379, %r1454, 4;
	add.s64 	%rd380, %rd1, %rd379;
	ld.local.u32 	%r1455, [%rd380];
	add.s32 	%r1456, %r1455, 1;
	st.local.u32 	[%rd380], %r1456;
	ld.shared.u32 	%r1457, [_ZZ12init_rsudokuP17curandStateXORWOWS0_PiS1_E13shared_puzzle+228];
	mul.wide.s32 	%rd381, %r1457, 4;
	add.s64 	%rd382, %rd2, %rd381;
	ld.local.u32 	%r1458, [%rd382];
	add.s32 	%r1459, %r1458, 1;
	st.local.u32 	[%rd382], %r1459;
	ld.shared.u32 	%r1460, [_ZZ12init_rsudokuP17curandStateXORWOWS0_PiS1_E13shared_puzzle+136];
	mul.wide.s32 	%rd383, %r1460, 4;
	add.s64 	%rd384, %rd1, %rd383;
	ld.local.u32 	%r1461, [%rd384];
	add.s32 	%r1462, %r1461, 1;
	st.local.u32 	[%rd384], %r1462;
	ld.shared.u32 	%r1463, [_ZZ12init_rsudokuP17curandStateXORWOWS0_PiS1_E13shared_puzzle+264];
	mul.wide.s32 	%rd385, %r1463, 4;
	add.s64 	%rd386, %rd2, %rd385;
	ld.local.u32 	%r1464, [%rd386];
	add.s32 	%r1465, %r1464, 1;
	st.local.u32 	[%rd386], %r1465;
	ld.shared.u32 	%r1466, [_ZZ12init_rsudokuP17curandStateXORWOWS0_PiS1_E13shared_puzzle+140];
	mul.wide.s32 	%rd387, %r1466, 4;
	add.s64 	%rd388, %rd1, %rd387;
	ld.local.u32 	%r1467, [%rd388];
	add.s32 	%r1468, %r1467, 1;
	st.local.u32 	[%rd388], %r1468;
	ld.shared.u32 	%r1469, [_ZZ12init_rsudokuP17curandStateXORWOWS0_PiS1_E13shared_puzzle+300];
	mul.wide.s32 	%rd389, %r1469, 4;
	add.s64 	%rd390, %rd2, %rd389;
	ld.local.u32 	%r1470, [%rd390];
	add.s32 	%r1471, %r1470, 1;
	st.local.u32 	[%rd390], %r1471;
	ld.local.v2.u32 	{%r1472, %r1473}, [%rd1];
	setp.gt.s32 	%p246, %r1472, 0;
	selp.u32 	%r1474, 1, 0, %p246;
	add.s32 	%r1475, %r1424, %r1474;
	ld.local.v2.u32 	{%r1476, %r1477}, [%rd2];
	setp.gt.s32 	%p247, %r1476, 0;
	selp.u32 	%r1478, 1, 0, %p247;
	add.s32 	%r1479, %r1475, %r1478;
	setp.gt.s32 	%p248, %r1473, 0;
	selp.u32 	%r1480, 1, 0, %p248;
	add.s32 	%r1481, %r1479, %r1480;
	setp.gt.s32 	%p249, %r1477, 0;
	selp.u32 	%r1482, 1, 0, %p249;
	add.s32 	%r1483, %r1481, %r1482;
	ld.local.v2.u32 	{%r1484, %r1485}, [%rd1+8];
	setp.gt.s32 	%p250, %r1484, 0;
	selp.u32 	%r1486, 1, 0, %p250;
	add.s32 	%r1487, %r1483, %r1486;
	ld.local.v2.u32 	{%r1488, %r1489}, [%rd2+8];
	setp.gt.s32 	%p251, %r1488, 0;
	selp.u32 	%r1490, 1, 0, %p251;
	add.s32 	%r1491, %r1487, %r1490;
	setp.gt.s32 	%p252, %r1485, 0;
	selp.u32 	%r1492, 1, 0, %p252;
	add.s32 	%r1493, %r1491, %r1492;
	setp.gt.s32 	%p253, %r1489, 0;
	selp.u32 	%r1494, 1, 0, %p253;
	add.s32 	%r1495, %r1493, %r1494;
	ld.local.v2.u32 	{%r1496, %r1497}, [%rd1+16];
	setp.gt.s32 	%p254, %r1496, 0;
	selp.u32 	%r1498, 1, 0, %p254;
	add.s32 	%r1499, %r1495, %r1498;
	ld.local.v2.u32 	{%r1500, %r1501}, [%rd2+16];
	setp.gt.s32 	%p255, %r1500, 0;
	selp.u32 	%r1502, 1, 0, %p255;
	add.s32 	%r1503, %r1499, %r1502;
	setp.gt.s32 	%p256, %r1497, 0;
	selp.u32 	%r1504, 1, 0, %p256;
	add.s32 	%r1505, %r1503, %r1504;
	setp.gt.s32 	%p257, %r1501, 0;
	selp.u32 	%r1506, 1, 0, %p257;
	add.s32 	%r1507, %r1505, %r1506;
	ld.local.v2.u32 	{%r1508, %r1509}, [%rd1+24];
	setp.gt.s32 	%p258, %r1508, 0;
	selp.u32 	%r1510, 1, 0, %p258;
	add.s32 	%r1511, %r1507, %r1510;
	ld.local.v2.u32 	{%r1512, %r1513}, [%rd2+24];
	setp.gt.s32 	%p259, %r1512, 0;
	selp.u32 	%r1514, 1, 0, %p259;
	add.s32 	%r1515, %r1511, %r1514;
	setp.gt.s32 	%p260, %r1509, 0;
	selp.u32 	%r1516, 1, 0, %p260;
	add.s32 	%r1517, %r1515, %r1516;
	setp.gt.s32 	%p261, %r1513, 0;
	selp.u32 	%r1518, 1, 0, %p261;
	add.s32 	%r1519, %r1517, %r1518;
	ld.local.v2.u32 	{%r1520, %r1521}, [%rd1+32];
	setp.gt.s32 	%p262, %r1520, 0;
	selp.u32 	%r1522, 1, 0, %p262;
	add.s32 	%r1523, %r1519, %r1522;
	ld.local.v2.u32 	{%r1524, %r1525}, [%rd2+32];
	setp.gt.s32 	%p263, %r1524, 0;
	selp.u32 	%r1526, 1, 0, %p263;
	add.s32 	%r1527, %r1523, %r1526;
	setp.gt.s32 	%p264, %r1521, 0;
	selp.u32 	%r1528, 1, 0, %p264;
	add.s32 	%r1529, %r1527, %r1528;
	setp.gt.s32 	%p265, %r1525, 0;
	selp.u32 	%r1530, 1, 0, %p265;
	add.s32 	%r1531, %r1529, %r1530;
	st.local.v2.u32 	[%rd1], {%r1092, %r1092};
	st.local.v2.u32 	[%rd1+8], {%r1092, %r1092};
	st.local.v2.u32 	[%rd1+16], {%r1092, %r1092};
	st.local.v2.u32 	[%rd1+24], {%r1092, %r1092};
	st.local.v2.u32 	[%rd1+32], {%r1092, %r1092};
	st.local.v2.u32 	[%rd2], {%r1092, %r1092};
	st.local.v2.u32 	[%rd2+8], {%r1092, %r1092};
	st.local.v2.u32 	[%rd2+16], {%r1092, %r1092};
	st.local.v2.u32 	[%rd2+24], {%r1092, %r1092};
	st.local.v2.u32 	[%rd2+32], {%r1092, %r1092};
	add.s64 	%rd391, %rd1, %rd280;
	ld.local.u32 	%r1532, [%rd391];
	add.s32 	%r1533, %r1532, 1;
	st.local.u32 	[%rd391], %r1533;
	add.s64 	%rd392, %rd2, %rd278;
	ld.local.u32 	%r1534, [%rd392];
	add.s32 	%r1535, %r1534, 1;
	st.local.u32 	[%rd392], %r1535;
	add.s64 	%rd393, %rd1, %rd313;
	ld.local.u32 	%r1536, [%rd393];
	add.s32 	%r1537, %r1536, 1;
	st.local.u32 	[%rd393], %r1537;
	add.s64 	%rd394, %rd2, %rd311;
	ld.local.u32 	%r1538, [%rd394];
	add.s32 	%r1539, %r1538, 1;
	st.local.u32 	[%rd394], %r1539;
	add.s64 	%rd395, %rd1, %rd344;
	ld.local.u32 	%r1540, [%rd395];
	add.s32 	%r1541, %r1540, 1;
	st.local.u32 	[%rd395], %r1541;
	add.s64 	%rd396, %rd2, %rd342;
	ld.local.u32 	%r1542, [%rd396];
	add.s32 	%r1543, %r1542, 1;
	st.local.u32 	[%rd396], %r1543;
	add.s64 	%rd397, %rd1, %rd373;
	ld.local.u32 	%r1544, [%rd397];
	add.s32 	%r1545, %r1544, 1;
	st.local.u32 	[%rd397], %r1545;
	add.s64 	%rd398, %rd2, %rd371;
	ld.local.u32 	%r1546, [%rd398];
	add.s32 	%r1547, %r1546, 1;
	st.local.u32 	[%rd398], %r1547;
	ld.shared.u32 	%r1548, [_ZZ12init_rsudokuP17curandStateXORWOWS0_PiS1_E13shared_puzzle+160];
	mul.wide.s32 	%rd399, %r1548, 4;
	add.s64 	%rd400, %rd1, %rd399;
	ld.local.u32 	%r1549, [%rd400];
	add.s32 	%r1550, %r1549, 1;
	st.local.u32 	[%rd400], %r1550;
	add.s64 	%rd401, %rd2, %rd399;
	ld.local.u32 	%r1551, [%rd401];
	add.s32 	%r1552, %r1551, 1;
	st.local.u32 	[%rd401], %r1552;
	ld.shared.u32 	%r1553, [_ZZ12init_rsudokuP17curandStateXORWOWS0_PiS1_E13shared_puzzle+164];
	mul.wide.s32 	%rd402, %r1553, 4;
	add.s64 	%rd403, %rd1, %rd402;
	ld.local.u32 	%r1554, [%rd403];
	add.s32 	%r1555, %r1554, 1;
	st.local.u32 	[%rd403], %r1555;
	ld.shared.u32 	%r1556, [_ZZ12init_rsudokuP17curandStateXORWOWS0_PiS1_E13shared_puzzle+196];
	mul.wide.s32 	%rd404, %r1556, 4;
	add.s64 	%rd405, %rd2, %rd404;
	ld.local.u32 	%r1557, [%rd405];
	add.s32 	%r1558, %r1557, 1;
	st.local.u32 	[%rd405], %r1558;
	ld.shared.u32 	%r1559, [_ZZ12init_rsudokuP17curandStateXORWOWS0_PiS1_E13shared_puzzle+168];
	mul.wide.s32 	%rd406, %r1559, 4;
	add.s64 	%rd407, %rd1, %rd406;
	ld.local.u32 	%r1560, [%rd407];
	add.s32 	%r1561, %r1560, 1;
	st.local.u32 	[%rd407], %r1561;
	ld.shared.u32 	%r1562, [_ZZ12init_rsudokuP17curandStateXORWOWS0_PiS1_E13shared_puzzle+232];
	mul.wide.s32 	%rd408, %r1562, 4;
	add.s64 	%rd409, %rd2, %rd408;
	ld.local.u32 	%r1563, [%rd409];
	add.s32 	%r1564, %r1563, 1;
	st.local.u32 	[%rd409], %r1564;
	ld.shared.u32 	%r1565, [_ZZ12init_rsudokuP17curandStateXORWOWS0_PiS1_E13shared_puzzle+172];
	mul.wide.s32 	%rd410, %r1565, 4;
	add.s64 	%rd411, %rd1, %rd410;
	ld.local.u32 	%r1566, [%rd411];
	add.s32 	%r1567, %r1566, 1;
	st.local.u32 	[%rd411], %r1567;
	ld.shared.u32 	%r1568, [_ZZ12init_rsudokuP17curandStateXORWOWS0_PiS1_E13shared_puzzle+268];
	mul.wide.s32 	%rd412, %r1568, 4;
	add.s64 	%rd413, %rd2, %rd412;
	ld.local.u32 	%r1569, [%rd413];
	add.s32 	%r1570, %r1569, 1;
	st.local.u32 	[%rd413], %r1570;
	ld.shared.u32 	%r1571, [_ZZ12init_rsudokuP17curandStateXORWOWS0_PiS1_E13shared_puzzle+176];
	mul.wide.s32 	%rd414, %r1571, 4;
	add.s64 	%rd415, %rd1, %rd414;
	ld.local.u32 	%r1572, [%rd415];
	add.s32 	%r1573, %r1572, 1;
	st.local.u32 	[%rd415], %r1573;
	ld.shared.u32 	%r1574, [_ZZ12init_rsudokuP17curandStateXORWOWS0_PiS1_E13shared_puzzle+304];
	mul.wide.s32 	%rd416, %r1574, 4;
	add.s64 	%rd417, %rd2, %rd416;
	ld.local.u32 	%r1575, [%rd417];
	add.s32 	%r1576, %r1575, 1;
	st.local.u32 	[%rd417], %r1576;
	ld.local.v2.u32 	{%r1577, %r1578}, [%rd1];
	setp.gt.s32 	%p266, %r1577, 0;
	selp.u32 	%r1579, 1, 0, %p266;
	add.s32 	%r1580, %r1531, %r1579;
	ld.local.v2.u32 	{%r1581, %r1582}, [%rd2];
	setp.gt.s32 	%p267, %r1581, 0;
	selp.u32 	%r1583, 1, 0, %p267;
	add.s32 	%r1584, %r1580, %r1583;
	setp.gt.s32 	%p268, %r1578, 0;
	selp.u32 	%r1585, 1, 0, %p268;
	add.s32 	%r1586, %r1584, %r1585;
	setp.gt.s32 	%p269, %r1582, 0;
	selp.u32 	%r1587, 1, 0, %p269;
	add.s32 	%r1588, %r1586, %r1587;
	ld.local.v2.u32 	{%r1589, %r1590}, [%rd1+8];
	setp.gt.s32 	%p270, %r1589, 0;
	selp.u32 	%r1591, 1, 0, %p270;
	add.s32 	%r1592, %r1588, %r1591;
	ld.local.v2.u32 	{%r1593, %r1594}, [%rd2+8];
	setp.gt.s32 	%p271, %r1593, 0;
	selp.u32 	%r1595, 1, 0, %p271;
	add.s32 	%r1596, %r1592, %r1595;
	setp.gt.s32 	%p272, %r1590, 0;
	selp.u32 	%r1597, 1, 0, %p272;
	add.s32 	%r1598, %r1596, %r1597;
	setp.gt.s32 	%p273, %r1594, 0;
	selp.u32 	%r1599, 1, 0, %p273;
	add.s32 	%r1600, %r1598, %r1599;
	ld.local.v2.u32 	{%r1601, %r1602}, [%rd1+16];
	setp.gt.s32 	%p274, %r1601, 0;
	selp.u32 	%r1603, 1, 0, %p274;
	add.s32 	%r1604, %r1600, %r1603;
	ld.local.v2.u32 	{%r1605, %r1606}, [%rd2+16];
	setp.gt.s32 	%p275, %r1605, 0;
	selp.u32 	%r1607, 1, 0, %p275;
	add.s32 	%r1608, %r1604, %r1607;
	setp.gt.s32 	%p276, %r1602, 0;
	selp.u32 	%r1609, 1, 0, %p276;
	add.s32 	%r1610, %r1608, %r1609;
	setp.gt.s32 	%p277, %r1606, 0;
	selp.u32 	%r1611, 1, 0, %p277;
	add.s32 	%r1612, %r1610, %r1611;
	ld.local.v2.u32 	{%r1613, %r1614}, [%rd1+24];
	setp.gt.s32 	%p278, %r1613, 0;
	selp.u32 	%r1615, 1, 0, %p278;
	add.s32 	%r1616, %r1612, %r1615;
	ld.local.v2.u32 	{%r1617, %r1618}, [%rd2+24];
	setp.gt.s32 	%p279, %r1617, 0;
	selp.u32 	%r1619, 1, 0, %p279;
	add.s32 	%r1620, %r1616, %r1619;
	setp.gt.s32 	%p280, %r1614, 0;
	selp.u32 	%r1621, 1, 0, %p280;
	add.s32 	%r1622, %r1620, %r1621;
	setp.gt.s32 	%p281, %r1618, 0;
	selp.u32 	%r1623, 1, 0, %p281;
	add.s32 	%r1624, %r1622, %r1623;
	ld.local.v2.u32 	{%r1625, %r1626}, [%rd1+32];
	setp.gt.s32 	%p282, %r1625, 0;
	selp.u32 	%r1627, 1, 0, %p282;
	add.s32 	%r1628, %r1624, %r1627;
	ld.local.v2.u32 	{%r1629, %r1630}, [%rd2+32];
	setp.gt.s32 	%p283, %r1629, 0;
	selp.u32 	%r1631, 1, 0, %p283;
	add.s32 	%r1632, %r1628, %r1631;
	setp.gt.s32 	%p284, %r1626, 0;
	selp.u32 	%r1633, 1, 0, %p284;
	add.s32 	%r1634, %r1632, %r1633;
	setp.gt.s32 	%p285, %r1630, 0;
	selp.u32 	%r1635, 1, 0, %p285;
	add.s32 	%r1636, %r1634, %r1635;
	st.local.v2.u32 	[%rd1], {%r1092, %r1092};
	st.local.v2.u32 	[%rd1+8], {%r1092, %r1092};
	st.local.v2.u32 	[%rd1+16], {%r1092, %r1092};
	st.local.v2.u32 	[%rd1+24], {%r1092, %r1092};
	st.local.v2.u32 	[%rd1+32], {%r1092, %r1092};
	st.local.v2.u32 	[%rd2], {%r1092, %r1092};
	st.local.v2.u32 	[%rd2+8], {%r1092, %r1092};
	st.local.v2.u32 	[%rd2+16], {%r1092, %r1092};
	st.local.v2.u32 	[%rd2+24], {%r1092, %r1092};
	st.local.v2.u32 	[%rd2+32], {%r1092, %r1092};
	add.s64 	%rd418, %rd1, %rd284;
	ld.local.u32 	%r1637, [%rd418];
	add.s32 	%r1638, %r1637, 1;
	st.local.u32 	[%rd418], %r1638;
	add.s64 	%rd419, %rd2, %rd282;
	ld.local.u32 	%r1639, [%rd419];
	add.s32 	%r1640, %r1639, 1;
	st.local.u32 	[%rd419], %r1640;
	add.s64 	%rd420, %rd1, %rd317;
	ld.local.u32 	%r1641, [%rd420];
	add.s32 	%r1642, %r1641, 1;
	st.local.u32 	[%rd420], %r1642;
	add.s64 	%rd421, %rd2, %rd315;
	ld.local.u32 	%r1643, [%rd421];
	add.s32 	%r1644, %r1643, 1;
	st.local.u32 	[%rd421], %r1644;
	add.s64 	%rd422, %rd1, %rd348;
	ld.local.u32 	%r1645, [%rd422];
	add.s32 	%r1646, %r1645, 1;
	st.local.u32 	[%rd422], %r1646;
	add.s64 	%rd423, %rd2, %rd346;
	ld.local.u32 	%r1647, [%rd423];
	add.s32 	%r1648, %r1647, 1;
	st.local.u32 	[%rd423], %r1648;
	add.s64 	%rd424, %rd1, %rd377;
	ld.local.u32 	%r1649, [%rd424];
	add.s32 	%r1650, %r1649, 1;
	st.local.u32 	[%rd424], %r1650;
	add.s64 	%rd425, %rd2, %rd375;
	ld.local.u32 	%r1651, [%rd425];
	add.s32 	%r1652, %r1651, 1;
	st.local.u32 	[%rd425], %r1652;
	add.s64 	%rd426, %rd1, %rd404;
	ld.local.u32 	%r1653, [%rd426];
	add.s32 	%r1654, %r1653, 1;
	st.local.u32 	[%rd426], %r1654;
	add.s64 	%rd427, %rd2, %rd402;
	ld.local.u32 	%r1655, [%rd427];
	add.s32 	%r1656, %r1655, 1;
	st.local.u32 	[%rd427], %r1656;
	ld.shared.u32 	%r1657, [_ZZ12init_rsudokuP17curandStateXORWOWS0_PiS1_E13shared_puzzle+200];
	mul.wide.s32 	%rd428, %r1657, 4;
	add.s64 	%rd429, %rd1, %rd428;
	ld.local.u32 	%r1658, [%rd429];
	add.s32 	%r1659, %r1658, 1;
	st.local.u32 	[%rd429], %r1659;
	add.s64 	%rd430, %rd2, %rd428;
	ld.local.u32 	%r1660, [%rd430];
	add.s32 	%r1661, %r1660, 1;
	st.local.u32 	[%rd430], %r1661;
	ld.shared.u32 	%r1662, [_ZZ12init_rsudokuP17curandStateXORWOWS0_PiS1_E13shared_puzzle+204];
	mul.wide.s32 	%rd431, %r1662, 4;
	add.s64 	%rd432, %rd1, %rd431;
	ld.local.u32 	%r1663, [%rd432];
	add.s32 	%r1664, %r1663, 1;
	st.local.u32 	[%rd432], %r1664;
	ld.shared.u32 	%r1665, [_ZZ12init_rsudokuP17curandStateXORWOWS0_PiS1_E13shared_puzzle+236];
	mul.wide.s32 	%rd433, %r1665, 4;
	add.s64 	%rd434, %rd2, %rd433;
	ld.local.u32 	%r1666, [%rd434];
	add.s32 	%r1667, %r1666, 1;
	st.local.u32 	[%rd434], %r1667;
	ld.shared.u32 	%r1668, [_ZZ12init_rsudokuP17curandStateXORWOWS0_PiS1_E13shared_puzzle+208];
	mul.wide.s32 	%rd435, %r1668, 4;
	add.s64 	%rd436, %rd1, %rd435;
	ld.local.u32 	%r1669, [%rd436];
	add.s32 	%r1670, %r1669, 1;
	st.local.u32 	[%rd436], %r1670;
	ld.shared.u32 	%r1671, [_ZZ12init_rsudokuP17curandStateXORWOWS0_PiS1_E13shared_puzzle+272];
	mul.wide.s32 	%rd437, %r1671, 4;
	add.s64 	%rd438, %rd2, %rd437;
	ld.local.u32 	%r1672, [%rd438];
	add.s32 	%r1673, %r1672, 1;
	st.local.u32 	[%rd438], %r1673;
	ld.shared.u32 	%r1674, [_ZZ12init_rsudokuP17curandStateXORWOWS0_PiS1_E13shared_puzzle+212];
	mul.wide.s32 	%rd439, %r1674, 4;
	add.s64 	%rd440, %rd1, %rd439;
	ld.local.u32 	%r1675, [%rd440];
	add.s32 	%r1676, %r1675, 1;
	st.local.u32 	[%rd440], %r1676;
	ld.shared.u32 	%r1677, [_ZZ12init_rsudokuP17curandStateXORWOWS0_PiS1_E13shared_puzzle+308];
	mul.wide.s32 	%rd441, %r1677, 4;
	add.s64 	%rd442, %rd2, %rd441;
	ld.local.u32 	%r1678, [%rd442];
	add.s32 	%r1679, %r1678, 1;
	st.local.u32 	[%rd442], %r1679;
	ld.local.v2.u32 	{%r1680, %r1681}, [%rd1];
	setp.gt.s32 	%p286, %r1680, 0;
	selp.u32 	%r1682, 1, 0, %p286;
	add.s32 	%r1683, %r1636, %r1682;
	ld.local.v2.u32 	{%r1684, %r1685}, [%rd2];
	setp.gt.s32 	%p287, %r1684, 0;
	selp.u32 	%r1686, 1, 0, %p287;
	add.s32 	%r1687, %r1683, %r1686;
	setp.gt.s32 	%p288, %r1681, 0;
	selp.u32 	%r1688, 1, 0, %p288;
	add.s32 	%r1689, %r1687, %r1688;
	setp.gt.s32 	%p289, %r1685, 0;
	selp.u32 	%r1690, 1, 0, %p289;
	add.s32 	%r1691, %r1689, %r1690;
	ld.local.v2.u32 	{%r1692, %r1693}, [%rd1+8];
	setp.gt.s32 	%p290, %r1692, 0;
	selp.u32 	%r1694, 1, 0, %p290;
	add.s32 	%r1695, %r1691, %r1694;
	ld.local.v2.u32 	{%r1696, %r1697}, [%rd2+8];
	setp.gt.s32 	%p291, %r1696, 0;
	selp.u32 	%r1698, 1, 0, %p291;
	add.s32 	%r1699, %r1695, %r1698;
	setp.gt.s32 	%p292, %r1693, 0;
	selp.u32 	%r1700, 1, 0, %p292;
	add.s32 	%r1701, %r1699, %r1700;
	setp.gt.s32 	%p293, %r1697, 0;
	selp.u32 	%r1702, 1, 0, %p293;
	add.s32 	%r1703, %r1701, %r1702;
	ld.local.v2.u32 	{%r1704, %r1705}, [%rd1+16];
	setp.gt.s32 	%p294, %r1704, 0;
	selp.u32 	%r1706, 1, 0, %p294;
	add.s32 	%r1707, %r1703, %r1706;
	ld.local.v2.u32 	{%r1708, %r1709}, [%rd2+16];
	setp.gt.s32 	%p295, %r1708, 0;
	selp.u32 	%r1710, 1, 0, %p295;
	add.s32 	%r1711, %r1707, %r1710;
	setp.gt.s32 	%p296, %r1705, 0;
	selp.u32 	%r1712, 1, 0, %p296;
	add.s32 	%r1713, %r1711, %r1712;
	setp.gt.s32 	%p297, %r1709, 0;
	selp.u32 	%r1714, 1, 0, %p297;
	add.s32 	%r1715, %r1713, %r1714;
	ld.local.v2.u32 	{%r1716, %r1717}, [%rd1+24];
	setp.gt.s32 	%p298, %r1716, 0;
	selp.u32 	%r1718, 1, 0, %p298;
	add.s32 	%r1719, %r1715, %r1718;
	ld.local.v2.u32 	{%r1720, %r1721}, [%rd2+24];
	setp.gt.s32 	%p299, %r1720, 0;
	selp.u32 	%r1722, 1, 0, %p299;
	add.s32 	%r1723, %r1719, %r1722;
	setp.gt.s32 	%p300, %r1717, 0;
	selp.u32 	%r1724, 1, 0, %p300;
	add.s32 	%r1725, %r1723, %r1724;
	setp.gt.s32 	%p301, %r1721, 0;
	selp.u32 	%r1726, 1, 0, %p301;
	add.s32 	%r1727, %r1725, %r1726;
	ld.local.v2.u32 	{%r1728, %r1729}, [%rd1+32];
	setp.gt.s32 	%p302, %r1728, 0;
	selp.u32 	%r1730, 1, 0, %p302;
	add.s32 	%r1731, %r1727, %r1730;
	ld.local.v2.u32 	{%r1732, %r1733}, [%rd2+32];
	setp.gt.s32 	%p303, %r1732, 0;
	selp.u32 	%r1734, 1, 0, %p303;
	add.s32 	%r1735, %r1731, %r1734;
	setp.gt.s32 	%p304, %r1729, 0;
	selp.u32 	%r1736, 1, 0, %p304;
	add.s32 	%r1737, %r1735, %r1736;
	setp.gt.s32 	%p305, %r1733, 0;
	selp.u32 	%r1738, 1, 0, %p305;
	add.s32 	%r1739, %r1737, %r1738;
	st.local.v2.u32 	[%rd1], {%r1092, %r1092};
	st.local.v2.u32 	[%rd1+8], {%r1092, %r1092};
	st.local.v2.u32 	[%rd1+16], {%r1092, %r1092};
	st.local.v2.u32 	[%rd1+24], {%r1092, %r1092};
	st.local.v2.u32 	[%rd1+32], {%r1092, %r1092};
	st.local.v2.u32 	[%rd2], {%r1092, %r1092};
	st.local.v2.u32 	[%rd2+8], {%r1092, %r1092};
	st.local.v2.u32 	[%rd2+16], {%r1092, %r1092};
	st.local.v2.u32 	[%rd2+24], {%r1092, %r1092};
	st.local.v2.u32 	[%rd2+32], {%r1092, %r1092};
	add.s64 	%rd443, %rd1, %rd288;
	ld.local.u32 	%r1740, [%rd443];
	add.s32 	%r1741, %r1740, 1;
	st.local.u32 	[%rd443], %r1741;
	add.s64 	%rd444, %rd2, %rd286;
	ld.local.u32 	%r1742, [%rd444];
	add.s32 	%r1743, %r1742, 1;
	st.local.u32 	[%rd444], %r1743;
	add.s64 	%rd445, %rd1, %rd321;
	ld.local.u32 	%r1744, [%rd445];
	add.s32 	%r1745, %r1744, 1;
	st.local.u32 	[%rd445], %r1745;
	add.s64 	%rd446, %rd2, %rd319;
	ld.local.u32 	%r1746, [%rd446];
	add.s32 	%r1747, %r1746, 1;
	st.local.u32 	[%rd446], %r1747;
	add.s64 	%rd447, %rd1, %rd352;
	ld.local.u32 	%r1748, [%rd447];
	add.s32 	%r1749, %r1748, 1;
	st.local.u32 	[%rd447], %r1749;
	add.s64 	%rd448, %rd2, %rd350;
	ld.local.u32 	%r1750, [%rd448];
	add.s32 	%r1751, %r1750, 1;
	st.local.u32 	[%rd448], %r1751;
	add.s64 	%rd449, %rd1, %rd381;
	ld.local.u32 	%r1752, [%rd449];
	add.s32 	%r1753, %r1752, 1;
	st.local.u32 	[%rd449], %r1753;
	add.s64 	%rd450, %rd2, %rd379;
	ld.local.u32 	%r1754, [%rd450];
	add.s32 	%r1755, %r1754, 1;
	st.local.u32 	[%rd450], %r1755;
	add.s64 	%rd451, %rd1, %rd408;
	ld.local.u32 	%r1756, [%rd451];
	add.s32 	%r1757, %r1756, 1;
	st.local.u32 	[%rd451], %r1757;
	add.s64 	%rd452, %rd2, %rd406;
	ld.local.u32 	%r1758, [%rd452];
	add.s32 	%r1759, %r1758, 1;
	st.local.u32 	[%rd452], %r1759;
	add.s64 	%rd453, %rd1, %rd433;
	ld.local.u32 	%r1760, [%rd453];
	add.s32 	%r1761, %r1760, 1;
	st.local.u32 	[%rd453], %r1761;
	add.s64 	%rd454, %rd2, %rd431;
	ld.local.u32 	%r1762, [%rd454];
	add.s32 	%r1763, %r1762, 1;
	st.local.u32 	[%rd454], %r1763;
	ld.shared.u32 	%r1764, [_ZZ12init_rsudokuP17curandStateXORWOWS0_PiS1_E13shared_puzzle+240];
	mul.wide.s32 	%rd455, %r1764, 4;
	add.s64 	%rd456, %rd1, %rd455;
	ld.local.u32 	%r1765, [%rd456];
	add.s32 	%r1766, %r1765, 1;
	st.local.u32 	[%rd456], %r1766;
	add.s64 	%rd457, %rd2, %rd455;
	ld.local.u32 	%r1767, [%rd457];
	add.s32 	%r1768, %r1767, 1;
	st.local.u32 	[%rd457], %r1768;
	ld.shared.u32 	%r1769, [_ZZ12init_rsudokuP17curandStateXORWOWS0_PiS1_E13shared_puzzle+244];
	mul.wide.s32 	%rd458, %r1769, 4;
	add.s64 	%rd459, %rd1, %rd458;
	ld.local.u32 	%r1770, [%rd459];
	add.s32 	%r1771, %r1770, 1;
	st.local.u32 	[%rd459], %r1771;
	ld.shared.u32 	%r1772, [_ZZ12init_rsudokuP17curandStateXORWOWS0_PiS1_E13shared_puzzle+276];
	mul.wide.s32 	%rd460, %r1772, 4;
	add.s64 	%rd461, %rd2, %rd460;
	ld.local.u32 	%r1773, [%rd461];
	add.s32 	%r1774, %r1773, 1;
	st.local.u32 	[%rd461], %r1774;
	ld.shared.u32 	%r1775, [_ZZ12init_rsudokuP17curandStateXORWOWS0_PiS1_E13shared_puzzle+248];
	mul.wide.s32 	%rd462, %r1775, 4;
	add.s64 	%rd463, %rd1, %rd462;
	ld.local.u32 	%r1776, [%rd463];
	add.s32 	%r1777, %r1776, 1;
	st.local.u32 	[%rd463], %r1777;
	ld.shared.u32 	%r1778, [_ZZ12init_rsudokuP17curandStateXORWOWS0_PiS1_E13shared_puzzle+312];
	mul.wide.s32 	%rd464, %r1778, 4;
	add.s64 	%rd465, %rd2, %rd464;
	ld.local.u32 	%r1779, [%rd465];
	add.s32 	%r1780, %r1779, 1;
	st.local.u32 	[%rd465], %r1780;
	ld.local.v2.u32 	{%r1781, %r1782}, [%rd1];
	setp.gt.s32 	%p306, %r1781, 0;
	selp.u32 	%r1783, 1, 0, %p306;
	add.s32 	%r1784, %r1739, %r1783;
	ld.local.v2.u32 	{%r1785, %r1786}, [%rd2];
	setp.gt.s32 	%p307, %r1785, 0;
	selp.u32 	%r1787, 1, 0, %p307;
	add.s32 	%r1788, %r1784, %r1787;
	setp.gt.s32 	%p308, %r1782, 0;
	selp.u32 	%r1789, 1, 0, %p308;
	add.s32 	%r1790, %r1788, %r1789;
	setp.gt.s32 	%p309, %r1786, 0;
	selp.u32 	%r1791, 1, 0, %p309;
	add.s32 	%r1792, %r1790, %r1791;
	ld.local.v2.u32 	{%r1793, %r1794}, [%rd1+8];
	setp.gt.s32 	%p310, %r1793, 0;
	selp.u32 	%r1795, 1, 0, %p310;
	add.s32 	%r1796, %r1792, %r1795;
	ld.local.v2.u32 	{%r1797, %r1798}, [%rd2+8];
	setp.gt.s32 	%p311, %r1797, 0;
	selp.u32 	%r1799, 1, 0, %p311;
	add.s32 	%r1800, %r1796, %r1799;
	setp.gt.s32 	%p312, %r1794, 0;
	selp.u32 	%r1801, 1, 0, %p312;
	add.s32 	%r1802, %r1800, %r1801;
	setp.gt.s32 	%p313, %r1798, 0;
	selp.u32 	%r1803, 1, 0, %p313;
	add.s32 	%r1804, %r1802, %r1803;
	ld.local.v2.u32 	{%r1805, %r1806}, [%rd1+16];
	setp.gt.s32 	%p314, %r1805, 0;
	selp.u32 	%r1807, 1, 0, %p314;
	add.s32 	%r1808, %r1804, %r1807;
	ld.local.v2.u32 	{%r1809, %r1810}, [%rd2+16];
	setp.gt.s32 	%p315, %r1809, 0;
	selp.u32 	%r1811, 1, 0, %p315;
	add.s32 	%r1812, %r1808, %r1811;
	setp.gt.s32 	%p316, %r1806, 0;
	selp.u32 	%r1813, 1, 0, %p316;
	add.s32 	%r1814, %r1812, %r1813;
	setp.gt.s32 	%p317, %r1810, 0;
	selp.u32 	%r1815, 1, 0, %p317;
	add.s32 	%r1816, %r1814, %r1815;
	ld.local.v2.u32 	{%r1817, %r1818}, [%rd1+24];
	setp.gt.s32 	%p318, %r1817, 0;
	selp.u32 	%r1819, 1, 0, %p318;
	add.s32 	%r1820, %r1816, %r1819;
	ld.local.v2.u32 	{%r1821, %r1822}, [%rd2+24];
	setp.gt.s32 	%p319, %r1821, 0;
	selp.u32 	%r1823, 1, 0, %p319;
	add.s32 	%r1824, %r1820, %r1823;
	setp.gt.s32 	%p320, %r1818, 0;
	selp.u32 	%r1825, 1, 0, %p320;
	add.s32 	%r1826, %r1824, %r1825;
	setp.gt.s32 	%p321, %r1822, 0;
	selp.u32 	%r1827, 1, 0, %p321;
	add.s32 	%r1828, %r1826, %r1827;
	ld.local.v2.u32 	{%r1829, %r1830}, [%rd1+32];
	setp.gt.s32 	%p322, %r1829, 0;
	selp.u32 	%r1831, 1, 0, %p322;
	add.s32 	%r1832, %r1828, %r1831;
	ld.local.v2.u32 	{%r1833, %r1834}, [%rd2+32];
	setp.gt.s32 	%p323, %r1833, 0;
	selp.u32 	%r1835, 1, 0, %p323;
	add.s32 	%r1836, %r1832, %r1835;
	setp.gt.s32 	%p324, %r1830, 0;
	selp.u32 	%r1837, 1, 0, %p324;
	add.s32 	%r1838, %r1836, %r1837;
	setp.gt.s32 	%p325, %r1834, 0;
	selp.u32 	%r1839, 1, 0, %p325;
	add.s32 	%r1840, %r1838, %r1839;
	st.local.v2.u32 	[%rd1], {%r1092, %r1092};
	st.local.v2.u32 	[%rd1+8], {%r1092, %r1092};
	st.local.v2.u32 	[%rd1+16], {%r1092, %r1092};
	st.local.v2.u32 	[%rd1+24], {%r1092, %r1092};
	st.local.v2.u32 	[%rd1+32], {%r1092, %r1092};
	st.local.v2.u32 	[%rd2], {%r1092, %r1092};
	st.local.v2.u32 	[%rd2+8], {%r1092, %r1092};
	st.local.v2.u32 	[%rd2+16], {%r1092, %r1092};
	st.local.v2.u32 	[%rd2+24], {%r1092, %r1092};
	st.local.v2.u32 	[%rd2+32], {%r1092, %r1092};
	add.s64 	%rd466, %rd1, %rd292;
	ld.local.u32 	%r1841, [%rd466];
	add.s32 	%r1842, %r1841, 1;
	st.local.u32 	[%rd466], %r1842;
	add.s64 	%rd467, %rd2, %rd290;
	ld.local.u32 	%r1843, [%rd467];
	add.s32 	%r1844, %r1843, 1;
	st.local.u32 	[%rd467], %r1844;
	add.s64 	%rd468, %rd1, %rd325;
	ld.local.u32 	%r1845, [%rd468];
	add.s32 	%r1846, %r1845, 1;
	st.local.u32 	[%rd468], %r1846;
	add.s64 	%rd469, %rd2, %rd323;
	ld.local.u32 	%r1847, [%rd469];
	add.s32 	%r1848, %r1847, 1;
	st.local.u32 	[%rd469], %r1848;
	add.s64 	%rd470, %rd1, %rd356;
	ld.local.u32 	%r1849, [%rd470];
	add.s32 	%r1850, %r1849, 1;
	st.local.u32 	[%rd470], %r1850;
	add.s64 	%rd471, %rd2, %rd354;
	ld.local.u32 	%r1851, [%rd471];
	add.s32 	%r1852, %r1851, 1;
	st.local.u32 	[%rd471], %r1852;
	add.s64 	%rd472, %rd1, %rd385;
	ld.local.u32 	%r1853, [%rd472];
	add.s32 	%r1854, %r1853, 1;
	st.local.u32 	[%rd472], %r1854;
	add.s64 	%rd473, %rd2, %rd383;
	ld.local.u32 	%r1855, [%rd473];
	add.s32 	%r1856, %r1855, 1;
	st.local.u32 	[%rd473], %r1856;
	add.s64 	%rd474, %rd1, %rd412;
	ld.local.u32 	%r1857, [%rd474];
	add.s32 	%r1858, %r1857, 1;
	st.local.u32 	[%rd474], %r1858;
	add.s64 	%rd475, %rd2, %rd410;
	ld.local.u32 	%r1859, [%rd475];
	add.s32 	%r1860, %r1859, 1;
	st.local.u32 	[%rd475], %r1860;
	add.s64 	%rd476, %rd1, %rd437;
	ld.local.u32 	%r1861, [%rd476];
	add.s32 	%r1862, %r1861, 1;
	st.local.u32 	[%rd476], %r1862;
	add.s64 	%rd477, %rd2, %rd435;
	ld.local.u32 	%r1863, [%rd477];
	add.s32 	%r1864, %r1863, 1;
	st.local.u32 	[%rd477], %r1864;
	add.s64 	%rd478, %rd1, %rd460;
	ld.local.u32 	%r1865, [%rd478];
	add.s32 	%r1866, %r1865, 1;
	st.local.u32 	[%rd478], %r1866;
	add.s64 	%rd479, %rd2, %rd458;
	ld.local.u32 	%r1867, [%rd479];
	add.s32 	%r1868, %r1867, 1;
	st.local.u32 	[%rd479], %r1868;
	ld.shared.u32 	%r1869, [_ZZ12init_rsudokuP17curandStateXORWOWS0_PiS1_E13shared_puzzle+280];
	mul.wide.s32 	%rd480, %r1869, 4;
	add.s64 	%rd481, %rd1, %rd480;
	ld.local.u32 	%r1870, [%rd481];
	add.s32 	%r1871, %r1870, 1;
	st.local.u32 	[%rd481], %r1871;
	add.s64 	%rd482, %rd2, %rd480;
	ld.local.u32 	%r1872, [%rd482];
	add.s32 	%r1873, %r1872, 1;
	st.local.u32 	[%rd482], %r1873;
	ld.shared.u32 	%r1874, [_ZZ12init_rsudokuP17curandStateXORWOWS0_PiS1_E13shared_puzzle+284];
	mul.wide.s32 	%rd483, %r1874, 4;
	add.s64 	%rd484, %rd1, %rd483;
	ld.local.u32 	%r1875, [%rd484];
	add.s32 	%r1876, %r1875, 1;
	st.local.u32 	[%rd484], %r1876;
	ld.shared.u32 	%r1877, [_ZZ12init_rsudokuP17curandStateXORWOWS0_PiS1_E13shared_puzzle+316];
	mul.wide.s32 	%rd485, %r1877, 4;
	add.s64 	%rd486, %rd2, %rd485;
	ld.local.u32 	%r1878, [%rd486];
	add.s32 	%r1879, %r1878, 1;
	st.local.u32 	[%rd486], %r1879;
	ld.local.v2.u32 	{%r1880, %r1881}, [%rd1];
	setp.gt.s32 	%p326, %r1880, 0;
	selp.u32 	%r1882, 1, 0, %p326;
	add.s32 	%r1883, %r1840, %r1882;
	ld.local.v2.u32 	{%r1884, %r1885}, [%rd2];
	setp.gt.s32 	%p327, %r1884, 0;
	selp.u32 	%r1886, 1, 0, %p327;
	add.s32 	%r1887, %r1883, %r1886;
	setp.gt.s32 	%p328, %r1881, 0;
	selp.u32 	%r1888, 1, 0, %p328;
	add.s32 	%r1889, %r1887, %r1888;
	setp.gt.s32 	%p329, %r1885, 0;
	selp.u32 	%r1890, 1, 0, %p329;
	add.s32 	%r1891, %r1889, %r1890;
	ld.local.v2.u32 	{%r1892, %r1893}, [%rd1+8];
	setp.gt.s32 	%p330, %r1892, 0;
	selp.u32 	%r1894, 1, 0, %p330;
	add.s32 	%r1895, %r1891, %r1894;
	ld.local.v2.u32 	{%r1896, %r1897}, [%rd2+8];
	setp.gt.s32 	%p331, %r1896, 0;
	selp.u32 	%r1898, 1, 0, %p331;
	add.s32 	%r1899, %r1895, %r1898;
	setp.gt.s32 	%p332, %r1893, 0;
	selp.u32 	%r1900, 1, 0, %p332;
	add.s32 	%r1901, %r1899, %r1900;
	setp.gt.s32 	%p333, %r1897, 0;
	selp.u32 	%r1902, 1, 0, %p333;
	add.s32 	%r1903, %r1901, %r1902;
	ld.local.v2.u32 	{%r1904, %r1905}, [%rd1+16];
	setp.gt.s32 	%p334, %r1904, 0;
	selp.u32 	%r1906, 1, 0, %p334;
	add.s32 	%r1907, %r1903, %r1906;
	ld.local.v2.u32 	{%r1908, %r1909}, [%rd2+16];
	setp.gt.s32 	%p335, %r1908, 0;
	selp.u32 	%r1910, 1, 0, %p335;
	add.s32 	%r1911, %r1907, %r1910;
	setp.gt.s32 	%p336, %r1905, 0;
	selp.u32 	%r1912, 1, 0, %p336;
	add.s32 	%r1913, %r1911, %r1912;
	setp.gt.s32 	%p337, %r1909, 0;
	selp.u32 	%r1914, 1, 0, %p337;
	add.s32 	%r1915, %r1913, %r1914;
	ld.local.v2.u32 	{%r1916, %r1917}, [%rd1+24];
	setp.gt.s32 	%p338, %r1916, 0;
	selp.u32 	%r1918, 1, 0, %p338;
	add.s32 	%r1919, %r1915, %r1918;
	ld.local.v2.u32 	{%r1920, %r1921}, [%rd2+24];
	setp.gt.s32 	%p339, %r1920, 0;
	selp.u32 	%r1922, 1, 0, %p339;
	add.s32 	%r1923, %r1919, %r1922;
	setp.gt.s32 	%p340, %r1917, 0;
	selp.u32 	%r1924, 1, 0, %p340;
	add.s32 	%r1925, %r1923, %r1924;
	setp.gt.s32 	%p341, %r1921, 0;
	selp.u32 	%r1926, 1, 0, %p341;
	add.s32 	%r1927, %r1925, %r1926;
	ld.local.v2.u32 	{%r1928, %r1929}, [%rd1+32];
	setp.gt.s32 	%p342, %r1928, 0;
	selp.u32 	%r1930, 1, 0, %p342;
	add.s32 	%r1931, %r1927, %r1930;
	ld.local.v2.u32 	{%r1932, %r1933}, [%rd2+32];
	setp.gt.s32 	%p343, %r1932, 0;
	selp.u32 	%r1934, 1, 0, %p343;
	add.s32 	%r1935, %r1931, %r1934;
	setp.gt.s32 	%p344, %r1929, 0;
	selp.u32 	%r1936, 1, 0, %p344;
	add.s32 	%r1937, %r1935, %r1936;
	setp.gt.s32 	%p345, %r1933, 0;
	selp.u32 	%r1938, 1, 0, %p345;
	add.s32 	%r1939, %r1937, %r1938;
	st.local.v2.u32 	[%rd1], {%r1092, %r1092};
	st.local.v2.u32 	[%rd1+8], {%r1092, %r1092};
	st.local.v2.u32 	[%rd1+16], {%r1092, %r1092};
	st.local.v2.u32 	[%rd1+24], {%r1092, %r1092};
	st.local.v2.u32 	[%rd1+32], {%r1092, %r1092};
	st.local.v2.u32 	[%rd2], {%r1092, %r1092};
	st.local.v2.u32 	[%rd2+8], {%r1092, %r1092};
	st.local.v2.u32 	[%rd2+16], {%r1092, %r1092};
	st.local.v2.u32 	[%rd2+24], {%r1092, %r1092};
	st.local.v2.u32 	[%rd2+32], {%r1092, %r1092};
	add.s64 	%rd487, %rd1, %rd296;
	ld.local.u32 	%r1940, [%rd487];
	add.s32 	%r1941, %r1940, 1;
	st.local.u32 	[%rd487], %r1941;
	add.s64 	%rd488, %rd2, %rd294;
	ld.local.u32 	%r1942, [%rd488];
	add.s32 	%r1943, %r1942, 1;
	st.local.u32 	[%rd488], %r1943;
	add.s64 	%rd489, %rd1, %rd329;
	ld.local.u32 	%r1944, [%rd489];
	add.s32 	%r1945, %r1944, 1;
	st.local.u32 	[%rd489], %r1945;
	add.s64 	%rd490, %rd2, %rd327;
	ld.local.u32 	%r1946, [%rd490];
	add.s32 	%r1947, %r1946, 1;
	st.local.u32 	[%rd490], %r1947;
	add.s64 	%rd491, %rd1, %rd360;
	ld.local.u32 	%r1948, [%rd491];
	add.s32 	%r1949, %r1948, 1;
	st.local.u32 	[%rd491], %r1949;
	add.s64 	%rd492, %rd2, %rd358;
	ld.local.u32 	%r1950, [%rd492];
	add.s32 	%r1951, %r1950, 1;
	st.local.u32 	[%rd492], %r1951;
	add.s64 	%rd493, %rd1, %rd389;
	ld.local.u32 	%r1952, [%rd493];
	add.s32 	%r1953, %r1952, 1;
	st.local.u32 	[%rd493], %r1953;
	add.s64 	%rd494, %rd2, %rd387;
	ld.local.u32 	%r1954, [%rd494];
	add.s32 	%r1955, %r1954, 1;
	st.local.u32 	[%rd494], %r1955;
	add.s64 	%rd495, %rd1, %rd416;
	ld.local.u32 	%r1956, [%rd495];
	add.s32 	%r1957, %r1956, 1;
	st.local.u32 	[%rd495], %r1957;
	add.s64 	%rd496, %rd2, %rd414;
	ld.local.u32 	%r1958, [%rd496];
	add.s32 	%r1959, %r1958, 1;
	st.local.u32 	[%rd496], %r1959;
	add.s64 	%rd497, %rd1, %rd441;
	ld.local.u32 	%r1960, [%rd497];
	add.s32 	%r1961, %r1960, 1;
	st.local.u32 	[%rd497], %r1961;
	add.s64 	%rd498, %rd2, %rd439;
	ld.local.u32 	%r1962, [%rd498];
	add.s32 	%r1963, %r1962, 1;
	st.local.u32 	[%rd498], %r1963;
	add.s64 	%rd499, %rd1, %rd464;
	ld.local.u32 	%r1964, [%rd499];
	add.s32 	%r1965, %r1964, 1;
	st.local.u32 	[%rd499], %r1965;
	add.s64 	%rd500, %rd2, %rd462;
	ld.local.u32 	%r1966, [%rd500];
	add.s32 	%r1967, %r1966, 1;
	st.local.u32 	[%rd500], %r1967;
	add.s64 	%rd501, %rd1, %rd485;
	ld.local.u32 	%r1968, [%rd501];
	add.s32 	%r1969, %r1968, 1;
	st.local.u32 	[%rd501], %r1969;
	add.s64 	%rd502, %rd2, %rd483;
	ld.local.u32 	%r1970, [%rd502];
	add.s32 	%r1971, %r1970, 1;
	st.local.u32 	[%rd502], %r1971;
	ld.shared.u32 	%r1972, [_ZZ12init_rsudokuP17curandStateXORWOWS0_PiS1_E13shared_puzzle+320];
	mul.wide.s32 	%rd503, %r1972, 4;
	add.s64 	%rd504, %rd1, %rd503;
	ld.local.u32 	%r1973, [%rd504];
	add.s32 	%r1974, %r1973, 1;
	st.local.u32 	[%rd504], %r1974;
	add.s64 	%rd505, %rd2, %rd503;
	ld.local.u32 	%r1975, [%rd505];
	add.s32 	%r1976, %r1975, 1;
	st.local.u32 	[%rd505], %r1976;
	ld.local.v2.u32 	{%r1977, %r1978}, [%rd1];
	setp.gt.s32 	%p346, %r1977, 0;
	selp.u32 	%r1979, 1, 0, %p346;
	add.s32 	%r1980, %r1939, %r1979;
	ld.local.v2.u32 	{%r1981, %r1982}, [%rd2];
	setp.gt.s32 	%p347, %r1981, 0;
	selp.u32 	%r1983, 1, 0, %p347;
	add.s32 	%r1984, %r1980, %r1983;
	setp.gt.s32 	%p348, %r1978, 0;
	selp.u32 	%r1985, 1, 0, %p348;
	add.s32 	%r1986, %r1984, %r1985;
	setp.gt.s32 	%p349, %r1982, 0;
	selp.u32 	%r1987, 1, 0, %p349;
	add.s32 	%r1988, %r1986, %r1987;
	ld.local.v2.u32 	{%r1989, %r1990}, [%rd1+8];
	setp.gt.s32 	%p350, %r1989, 0;
	selp.u32 	%r1991, 1, 0, %p350;
	add.s32 	%r1992, %r1988, %r1991;
	ld.local.v2.u32 	{%r1993, %r1994}, [%rd2+8];
	setp.gt.s32 	%p351, %r1993, 0;
	selp.u32 	%r1995, 1, 0, %p351;
	add.s32 	%r1996, %r1992, %r1995;
	setp.gt.s32 	%p352, %r1990, 0;
	selp.u32 	%r1997, 1, 0, %p352;
	add.s32 	%r1998, %r1996, %r1997;
	setp.gt.s32 	%p353, %r1994, 0;
	selp.u32 	%r1999, 1, 0, %p353;
	add.s32 	%r2000, %r1998, %r1999;
	ld.local.v2.u32 	{%r2001, %r2002}, [%rd1+16];
	setp.gt.s32 	%p354, %r2001, 0;
	selp.u32 	%r2003, 1, 0, %p354;
	add.s32 	%r2004, %r2000, %r2003;
	ld.local.v2.u32 	{%r2005, %r2006}, [%rd2+16];
	setp.gt.s32 	%p355, %r2005, 0;
	selp.u32 	%r2007, 1, 0, %p355;
	add.s32 	%r2008, %r2004, %r2007;
	setp.gt.s32 	%p356, %r2002, 0;
	selp.u32 	%r2009, 1, 0, %p356;
	add.s32 	%r2010, %r2008, %r2009;
	setp.gt.s32 	%p357, %r2006, 0;
	selp.u32 	%r2011, 1, 0, %p357;
	add.s32 	%r2012, %r2010, %r2011;
	ld.local.v2.u32 	{%r2013, %r2014}, [%rd1+24];
	setp.gt.s32 	%p358, %r2013, 0;
	selp.u32 	%r2015, 1, 0, %p358;
	add.s32 	%r2016, %r2012, %r2015;
	ld.local.v2.u32 	{%r2017, %r2018}, [%rd2+24];
	setp.gt.s32 	%p359, %r2017, 0;
	selp.u32 	%r2019, 1, 0, %p359;
	add.s32 	%r2020, %r2016, %r2019;
	setp.gt.s32 	%p360, %r2014, 0;
	selp.u32 	%r2021, 1, 0, %p360;
	add.s32 	%r2022, %r2020, %r2021;
	setp.gt.s32 	%p361, %r2018, 0;
	selp.u32 	%r2023, 1, 0, %p361;
	add.s32 	%r2024, %r2022, %r2023;
	ld.local.v2.u32 	{%r2025, %r2026}, [%rd1+32];
	setp.gt.s32 	%p362, %r2025, 0;
	selp.u32 	%r2027, 1, 0, %p362;
	add.s32 	%r2028, %r2024, %r2027;
	ld.local.v2.u32 	{%r2029, %r2030}, [%rd2+32];
	setp.gt.s32 	%p363, %r2029, 0;
	selp.u32 	%r2031, 1, 0, %p363;
	add.s32 	%r2032, %r2028, %r2031;
	setp.gt.s32 	%p364, %r2026, 0;
	selp.u32 	%r2033, 1, 0, %p364;
	add.s32 	%r2034, %r2032, %r2033;
	setp.gt.s32 	%p365, %r2030, 0;
	selp.u32 	%r2035, 1, 0, %p365;
	add.s32 	%r2036, %r2034, %r2035;
	setp.lt.s32 	%p366, %r1, %r2036;
	@%p366 bra 	$L__BB1_13;
	ld.shared.u32 	%r2037, [%r65];
	st.shared.u32 	[%r65], %r66;
	st.shared.u32 	[%r67], %r2037;
$L__BB1_13:
	mov.u32 	%r3049, %tid.x;
	mov.u32 	%r3050, _ZZ12init_rsudokuP17curandStateXORWOWS0_PiS1_E13shared_puzzle;
	mad.lo.s32 	%r3051, %r3049, 36, %r3050;
	mov.u32 	%r3052, %tid.y;
	shl.b32 	%r3053, %r3052, 2;
	add.s32 	%r68, %r3051, %r3053;
	mov.u32 	%r3054, %ctaid.x;
	mov.u32 	%r3055, %ntid.x;
	mov.u32 	%r3056, %ctaid.y;
	mad.lo.s32 	%r3048, %r3054, %r3055, %r3056;
	setp.eq.s32 	%p550, %r3048, 1;
	@%p550 bra 	$L__BB1_16;
	setp.ne.s32 	%p551, %r3048, 0;
	@%p551 bra 	$L__BB1_17;
	ld.param.u64 	%rd767, [_Z12init_rsudokuP17curandStateXORWOWS0_PiS1__param_2];
	ld.shared.u32 	%r3061, [%r68];
	cvta.to.global.u64 	%rd760, %rd767;
	mad.lo.s32 	%r3064, %r3049, 9, %r3052;
	mul.wide.u32 	%rd761, %r3064, 4;
	add.s64 	%rd762, %rd760, %rd761;
	st.global.u32 	[%rd762], %r3061;
	bra.uni 	$L__BB1_17;
$L__BB1_16:
	ld.param.u64 	%rd768, [_Z12init_rsudokuP17curandStateXORWOWS0_PiS1__param_3];
	mad.lo.s32 	%r3059, %r3049, 9, %r3052;
	ld.shared.u32 	%r3060, [%r68];
	cvta.to.global.u64 	%rd757, %rd768;
	mul.wide.u32 	%rd758, %r3059, 4;
	add.s64 	%rd759, %rd757, %rd758;
	st.global.u32 	[%rd759], %r3060;
$L__BB1_17:
	ret;

}
	// .globl	_Z13compute_scorePiS_S_
.visible .entry _Z13compute_scorePiS_S_(
	.param .u64 .ptr .align 1 _Z13compute_scorePiS_S__param_0,
	.param .u64 .ptr .align 1 _Z13compute_scorePiS_S__param_1,
	.param .u64 .ptr .align 1 _Z13compute_scorePiS_S__param_2
)
{
	.local .align 8 .b8 	__local_depot2[40];
	.reg .b64 	%SP;
	.reg .b64 	%SPL;
	.reg .pred 	%p<31>;
	.reg .b32 	%r<169>;
	.reg .b64 	%rd<138>;

	mov.u64 	%SPL, __local_depot2;
	ld.param.u64 	%rd8, [_Z13compute_scorePiS_S__param_0];
	ld.param.u64 	%rd9, [_Z13compute_scorePiS_S__param_1];
	ld.param.u64 	%rd7, [_Z13compute_scorePiS_S__param_2];
	cvta.to.global.u64 	%rd1, %rd8;
	cvta.to.global.u64 	%rd2, %rd9;
	add.u64 	%rd3, %SPL, 0;
	mov.u32 	%r4, %tid.x;
	mov.u32 	%r5, %ctaid.x;
	mov.u32 	%r6, %ntid.x;
	mad.lo.s32 	%r1, %r5, %r6, %r4;
	mov.b32 	%r7, 0;
	st.local.v2.u32 	[%rd3], {%r7, %r7};
	st.local.v2.u32 	[%rd3+8], {%r7, %r7};
	st.local.v2.u32 	[%rd3+16], {%r7, %r7};
	st.local.v2.u32 	[%rd3+24], {%r7, %r7};
	st.local.v2.u32 	[%rd3+32], {%r7, %r7};
	mul.hi.s32 	%r8, %r1, 954437177;
	shr.u32 	%r9, %r8, 31;
	shr.s32 	%r10, %r8, 1;
	add.s32 	%r11, %r10, %r9;
	shr.u32 	%r12, %r11, 31;
	add.s32 	%r13, %r11, %r12;
	and.b32  	%r14, %r13, -2;
	sub.s32 	%r15, %r11, %r14;
	setp.eq.s32 	%p5, %r15, 0;
	add.s32 	%r16, %r1, 17;
	setp.lt.u32 	%p6, %r16, 35;
	and.pred  	%p1, %p6, %p5;
	setp.eq.s32 	%p7, %r15, 1;
	and.pred  	%p2, %p6, %p7;
	add.s32 	%r2, %r1, -18;
	setp.lt.u32 	%p8, %r2, 18;
	and.pred  	%p3, %p8, %p5;
	and.pred  	%p4, %p8, %p7;
	mul.lo.s32 	%r3, %r1, 9;
	mul.wide.s32 	%rd11, %r1, 4;
	add.s64 	%rd4, %rd1, %rd11;
	add.s64 	%rd5, %rd2, %rd11;
	not.pred 	%p9, %p1;
	@%p9 bra 	$L__BB2_2;
	mul.wide.s32 	%rd20, %r3, 4;
	add.s64 	%rd21, %rd1, %rd20;
	ld.global.u32 	%r27, [%rd21];
	mul.wide.s32 	%rd22, %r27, 4;
	add.s64 	%rd23, %rd3, %rd22;
	ld.local.u32 	%r28, [%rd23];
	add.s32 	%r29, %r28, 1;
	st.local.u32 	[%rd23], %r29;
	bra.uni 	$L__BB2_8;
$L__BB2_2:
	not.pred 	%p10, %p2;
	@%p10 bra 	$L__BB2_4;
	ld.global.u32 	%r24, [%rd4+-36];
	mul.wide.s32 	%rd18, %r24, 4;
	add.s64 	%rd19, %rd3, %rd18;
	ld.local.u32 	%r25, [%rd19];
	add.s32 	%r26, %r25, 1;
	st.local.u32 	[%rd19], %r26;
	bra.uni 	$L__BB2_8;
$L__BB2_4:
	not.pred 	%p11, %p3;
	@%p11 bra 	$L__BB2_6;
	add.s32 	%r20, %r3, -162;
	mul.wide.u32 	%rd14, %r20, 4;
	add.s64 	%rd15, %rd2, %rd14;
	ld.global.u32 	%r21, [%rd15];
	mul.wide.s32 	%rd16, %r21, 4;
	add.s64 	%rd17, %rd3, %rd16;
	ld.local.u32 	%r22, [%rd17];
	add.s32 	%r23, %r22, 1;
	st.local.u32 	[%rd17], %r23;
	bra.uni 	$L__BB2_8;
$L__BB2_6:
	not.pred 	%p12, %p4;
	@%p12 bra 	$L__BB2_8;
	ld.global.u32 	%r17, [%rd5+-108];
	mul.wide.s32 	%rd12, %r17, 4;
	add.s64 	%rd13, %rd3, %rd12;
	ld.local.u32 	%r18, [%rd13];
	add.s32 	%r19, %r18, 1;
	st.local.u32 	[%rd13], %r19;
$L__BB2_8:
	@%p1 bra 	$L__BB2_15;
	@%p2 bra 	$L__BB2_14;
	@%p3 bra 	$L__BB2_13;
	not.pred 	%p13, %p4;
	@%p13 bra 	$L__BB2_16;
	mul.wide.u32 	%rd24, %r2, 4;
	add.s64 	%rd25, %rd2, %rd24;
	ld.global.u32 	%r30, [%rd25];
	mul.wide.s32 	%rd26, %r30, 4;
	add.s64 	%rd27, %rd3, %rd26;
	ld.local.u32 	%r31, [%rd27];
	add.s32 	%r32, %r31, 1;
	st.local.u32 	[%rd27], %r32;
	bra.uni 	$L__BB2_16;
$L__BB2_13:
	add.s32 	%r33, %r3, -161;
	mul.wide.u32 	%rd28, %r33, 4;
	add.s64 	%rd29, %rd2, %rd28;
	ld.global.u32 	%r34, [%rd29];
	mul.wide.s32 	%rd30, %r34, 4;
	add.s64 	%rd31, %rd3, %rd30;
	ld.local.u32 	%r35, [%rd31];
	add.s32 	%r36, %r35, 1;
	st.local.u32 	[%rd31], %r36;
	bra.uni 	$L__BB2_16;
$L__BB2_14:
	ld.global.u32 	%r37, [%rd4];
	mul.wide.s32 	%rd32, %r37, 4;
	add.s64 	%rd33, %rd3, %rd32;
	ld.local.u32 	%r38, [%rd33];
	add.s32 	%r39, %r38, 1;
	st.local.u32 	[%rd33], %r39;
	bra.uni 	$L__BB2_16;
$L__BB2_15:
	mul.wide.s32 	%rd34, %r1, 32;
	add.s64 	%rd35, %rd4, %rd34;
	ld.global.u32 	%r40, [%rd35+4];
	mul.wide.s32 	%rd36, %r40, 4;
	add.s64 	%rd37, %rd3, %rd36;
	ld.local.u32 	%r41, [%rd37];
	add.s32 	%r42, %r41, 1;
	st.local.u32 	[%rd37], %r42;
$L__BB2_16:
	@%p1 bra 	$L__BB2_23;
	@%p2 bra 	$L__BB2_22;
	@%p3 bra 	$L__BB2_21;
	not.pred 	%p14, %p4;
	@%p14 bra 	$L__BB2_24;
	ld.global.u32 	%r43, [%rd5+-36];
	mul.wide.s32 	%rd38, %r43, 4;
	add.s64 	%rd39, %rd3, %rd38;
	ld.local.u32 	%r44, [%rd39];
	add.s32 	%r45, %r44, 1;
	st.local.u32 	[%rd39], %r45;
	bra.uni 	$L__BB2_24;
$L__BB2_21:
	add.s32 	%r46, %r3, -160;
	mul.wide.u32 	%rd40, %r46, 4;
	add.s64 	%rd41, %rd2, %rd40;
	ld.global.u32 	%r47, [%rd41];
	mul.wide.s32 	%rd42, %r47, 4;
	add.s64 	%rd43, %rd3, %rd42;
	ld.local.u32 	%r48, [%rd43];
	add.s32 	%r49, %r48, 1;
	st.local.u32 	[%rd43], %r49;
	bra.uni 	$L__BB2_24;
$L__BB2_22:
	ld.global.u32 	%r50, [%rd4+36];
	mul.wide.s32 	%rd44, %r50, 4;
	add.s64 	%rd45, %rd3, %rd44;
	ld.local.u32 	%r51, [%rd45];
	add.s32 	%r52, %r51, 1;
	st.local.u32 	[%rd45], %r52;
	bra.uni 	$L__BB2_24;
$L__BB2_23:
	mul.wide.s32 	%rd46, %r1, 32;
	add.s64 	%rd47, %rd4, %rd46;
	ld.global.u32 	%r53, [%rd47+8];
	mul.wide.s32 	%rd48, %r53, 4;
	add.s64 	%rd49, %rd3, %rd48;
	ld.local.u32 	%r54, [%rd49];
	add.s32 	%r55, %r54, 1;
	st.local.u32 	[%rd49], %r55;
$L__BB2_24:
	mul.wide.u32 	%rd50, %r1, 4;
	add.s64 	%rd6, %rd2, %rd50;
	@%p1 bra 	$L__BB2_31;
	@%p2 bra 	$L__BB2_30;
	@%p3 bra 	$L__BB2_29;
	not.pred 	%p15, %p4;
	@%p15 bra 	$L__BB2_32;
	ld.global.u32 	%r56, [%rd6];
	mul.wide.s32 	%rd51, %r56, 4;
	add.s64 	%rd52, %rd3, %rd51;
	ld.local.u32 	%r57, [%rd52];
	add.s32 	%r58, %r57, 1;
	st.local.u32 	[%rd52], %r58;
	bra.uni 	$L__BB2_32;
$L__BB2_29:
	add.s32 	%r59, %r3, -159;
	mul.wide.u32 	%rd53, %r59, 4;
	add.s64 	%rd54, %rd2, %rd53;
	ld.global.u32 	%r60, [%rd54];
	mul.wide.s32 	%rd55, %r60, 4;
	add.s64 	%rd56, %rd3, %rd55;
	ld.local.u32 	%r61, [%rd56];
	add.s32 	%r62, %r61, 1;
	st.local.u32 	[%rd56], %r62;
	bra.uni 	$L__BB2_32;
$L__BB2_30:
	add.s32 	%r63, %r1, 18;
	mul.wide.u32 	%rd57, %r63, 4;
	add.s64 	%rd58, %rd1, %rd57;
	ld.global.u32 	%r64, [%rd58];
	mul.wide.s32 	%rd59, %r64, 4;
	add.s64 	%rd60, %rd3, %rd59;
	ld.local.u32 	%r65, [%rd60];
	add.s32 	%r66, %r65, 1;
	st.local.u32 	[%rd60], %r66;
	bra.uni 	$L__BB2_32;
$L__BB2_31:
	mul.wide.s32 	%rd61, %r1, 32;
	add.s64 	%rd62, %rd4, %rd61;
	ld.global.u32 	%r67, [%rd62+12];
	mul.wide.s32 	%rd63, %r67, 4;
	add.s64 	%rd64, %rd3, %rd63;
	ld.local.u32 	%r68, [%rd64];
	add.s32 	%r69, %r68, 1;
	st.local.u32 	[%rd64], %r69;
$L__BB2_32:
	@%p1 bra 	$L__BB2_39;
	@%p2 bra 	$L__BB2_38;
	@%p3 bra 	$L__BB2_37;
	not.pred 	%p16, %p4;
	@%p16 bra 	$L__BB2_40;
	ld.global.u32 	%r70, [%rd6+36];
	mul.wide.s32 	%rd65, %r70, 4;
	add.s64 	%rd66, %rd3, %rd65;
	ld.local.u32 	%r71, [%rd66];
	add.s32 	%r72, %r71, 1;
	st.local.u32 	[%rd66], %r72;
	bra.uni 	$L__BB2_40;
$L__BB2_37:
	add.s32 	%r73, %r3, -158;
	mul.wide.u32 	%rd67, %r73, 4;
	add.s64 	%rd68, %rd2, %rd67;
	ld.global.u32 	%r74, [%rd68];
	mul.wide.s32 	%rd69, %r74, 4;
	add.s64 	%rd70, %rd3, %rd69;
	ld.local.u32 	%r75, [%rd70];
	add.s32 	%r76, %r75, 1;
	st.local.u32 	[%rd70], %r76;
	bra.uni 	$L__BB2_40;
$L__BB2_38:
	add.s32 	%r77, %r1, 27;
	mul.wide.u32 	%rd71, %r77, 4;
	add.s64 	%rd72, %rd1, %rd71;
	ld.global.u32 	%r78, [%rd72];
	mul.wide.s32 	%rd73, %r78, 4;
	add.s64 	%rd74, %rd3, %rd73;
	ld.local.u32 	%r79, [%rd74];
	add.s32 	%r80, %r79, 1;
	st.local.u32 	[%rd74], %r80;
	bra.uni 	$L__BB2_40;
$L__BB2_39:
	mul.wide.s32 	%rd75, %r1, 32;
	add.s64 	%rd76, %rd4, %rd75;
	ld.global.u32 	%r81, [%rd76+16];
	mul.wide.s32 	%rd77, %r81, 4;
	add.s64 	%rd78, %rd3, %rd77;
	ld.local.u32 	%r82, [%rd78];
	add.s32 	%r83, %r82, 1;
	st.local.u32 	[%rd78], %r83;
$L__BB2_40:
	@%p1 bra 	$L__BB2_47;
	@%p2 bra 	$L__BB2_46;
	@%p3 bra 	$L__BB2_45;
	not.pred 	%p17, %p4;
	@%p17 bra 	$L__BB2_48;
	ld.global.u32 	%r84, [%rd6+72];
	mul.wide.s32 	%rd79, %r84, 4;
	add.s64 	%rd80, %rd3, %rd79;
	ld.local.u32 	%r85, [%rd80];
	add.s32 	%r86, %r85, 1;
	st.local.u32 	[%rd80], %r86;
	bra.uni 	$L__BB2_48;
$L__BB2_45:
	add.s32 	%r87, %r3, -157;
	mul.wide.u32 	%rd81, %r87, 4;
	add.s64 	%rd82, %rd2, %rd81;
	ld.global.u32 	%r88, [%rd82];
	mul.wide.s32 	%rd83, %r88, 4;
	add.s64 	%rd84, %rd3, %rd83;
	ld.local.u32 	%r89, [%rd84];
	add.s32 	%r90, %r89, 1;
	st.local.u32 	[%rd84], %r90;
	bra.uni 	$L__BB2_48;
$L__BB2_46:
	add.s32 	%r91, %r1, 36;
	mul.wide.u32 	%rd85, %r91, 4;
	add.s64 	%rd86, %rd1, %rd85;
	ld.global.u32 	%r92, [%rd86];
	mul.wide.s32 	%rd87, %r92, 4;
	add.s64 	%rd88, %rd3, %rd87;
	ld.local.u32 	%r93, [%rd88];
	add.s32 	%r94, %r93, 1;
	st.local.u32 	[%rd88], %r94;
	bra.uni 	$L__BB2_48;
$L__BB2_47:
	mul.wide.s32 	%rd89, %r1, 32;
	add.s64 	%rd90, %rd4, %rd89;
	ld.global.u32 	%r95, [%rd90+20];
	mul.wide.s32 	%rd91, %r95, 4;
	add.s64 	%rd92, %rd3, %rd91;
	ld.local.u32 	%r96, [%rd92];
	add.s32 	%r97, %r96, 1;
	st.local.u32 	[%rd92], %r97;
$L__BB2_48:
	@%p1 bra 	$L__BB2_55;
	@%p2 bra 	$L__BB2_54;
	@%p3 bra 	$L__BB2_53;
	not.pred 	%p18, %p4;
	@%p18 bra 	$L__BB2_56;
	ld.global.u32 	%r98, [%rd6+108];
	mul.wide.s32 	%rd93, %r98, 4;
	add.s64 	%rd94, %rd3, %rd93;
	ld.local.u32 	%r99, [%rd94];
	add.s32 	%r100, %r99, 1;
	st.local.u32 	[%rd94], %r100;
	bra.uni 	$L__BB2_56;
$L__BB2_53:
	add.s32 	%r101, %r3, -156;
	mul.wide.u32 	%rd95, %r101, 4;
	add.s64 	%rd96, %rd2, %rd95;
	ld.global.u32 	%r102, [%rd96];
	mul.wide.s32 	%rd97, %r102, 4;
	add.s64 	%rd98, %rd3, %rd97;
	ld.local.u32 	%r103, [%rd98];
	add.s32 	%r104, %r103, 1;
	st.local.u32 	[%rd98], %r104;
	bra.uni 	$L__BB2_56;
$L__BB2_54:
	add.s32 	%r105, %r1, 45;
	mul.wide.u32 	%rd99, %r105, 4;
	add.s64 	%rd100, %rd1, %rd99;
	ld.global.u32 	%r106, [%rd100];
	mul.wide.s32 	%rd101, %r106, 4;
	add.s64 	%rd102, %rd3, %rd101;
	ld.local.u32 	%r107, [%rd102];
	add.s32 	%r108, %r107, 1;
	st.local.u32 	[%rd102], %r108;
	bra.uni 	$L__BB2_56;
$L__BB2_55:
	mul.wide.s32 	%rd103, %r1, 32;
	add.s64 	%rd104, %rd4, %rd103;
	ld.global.u32 	%r109, [%rd104+24];
	mul.wide.s32 	%rd105, %r109, 4;
	add.s64 	%rd106, %rd3, %rd105;
	ld.local.u32 	%r110, [%rd106];
	add.s32 	%r111, %r110, 1;
	st.local.u32 	[%rd106], %r111;
$L__BB2_56:
	@%p1 bra 	$L__BB2_63;
	@%p2 bra 	$L__BB2_62;
	@%p3 bra 	$L__BB2_61;
	not.pred 	%p19, %p4;
	@%p19 bra 	$L__BB2_64;
	ld.global.u32 	%r112, [%rd6+144];
	mul.wide.s32 	%rd107, %r112, 4;
	add.s64 	%rd108, %rd3, %rd107;
	ld.local.u32 	%r113, [%rd108];
	add.s32 	%r114, %r113, 1;
	st.local.u32 	[%rd108], %r114;
	bra.uni 	$L__BB2_64;
$L__BB2_61:
	add.s32 	%r115, %r3, -155;
	mul.wide.u32 	%rd109, %r115, 4;
	add.s64 	%rd110, %rd2, %rd109;
	ld.global.u32 	%r116, [%rd110];
	mul.wide.s32 	%rd111, %r116, 4;
	add.s64 	%rd112, %rd3, %rd111;
	ld.local.u32 	%r117, [%rd112];
	add.s32 	%r118, %r117, 1;
	st.local.u32 	[%rd112], %r118;
	bra.uni 	$L__BB2_64;
$L__BB2_62:
	add.s32 	%r119, %r1, 54;
	mul.wide.u32 	%rd113, %r119, 4;
	add.s64 	%rd114, %rd1, %rd113;
	ld.global.u32 	%r120, [%rd114];
	mul.wide.s32 	%rd115, %r120, 4;
	add.s64 	%rd116, %rd3, %rd115;
	ld.local.u32 	%r121, [%rd116];
	add.s32 	%r122, %r121, 1;
	st.local.u32 	[%rd116], %r122;
	bra.uni 	$L__BB2_64;
$L__BB2_63:
	mul.wide.s32 	%rd117, %r1, 32;
	add.s64 	%rd118, %rd4, %rd117;
	ld.global.u32 	%r123, [%rd118+28];
	mul.wide.s32 	%rd119, %r123, 4;
	add.s64 	%rd120, %rd3, %rd119;
	ld.local.u32 	%r124, [%rd120];
	add.s32 	%r125, %r124, 1;
	st.local.u32 	[%rd120], %r125;
$L__BB2_64:
	@%p1 bra 	$L__BB2_71;
	@%p2 bra 	$L__BB2_70;
	@%p3 bra 	$L__BB2_69;
	not.pred 	%p20, %p4;
	@%p20 bra 	$L__BB2_72;
	ld.global.u32 	%r126, [%rd6+180];
	mul.wide.s32 	%rd121, %r126, 4;
	add.s64 	%rd122, %rd3, %rd121;
	ld.local.u32 	%r127, [%rd122];
	add.s32 	%r128, %r127, 1;
	st.local.u32 	[%rd122], %r128;
	bra.uni 	$L__BB2_72;
$L__BB2_69:
	add.s32 	%r129, %r3, -154;
	mul.wide.u32 	%rd123, %r129, 4;
	add.s64 	%rd124, %rd2, %rd123;
	ld.global.u32 	%r130, [%rd124];
	mul.wide.s32 	%rd125, %r130, 4;
	add.s64 	%rd126, %rd3, %rd125;
	ld.local.u32 	%r131, [%rd126];
	add.s32 	%r132, %r131, 1;
	st.local.u32 	[%rd126], %r132;
	bra.uni 	$L__BB2_72;
$L__BB2_70:
	add.s32 	%r133, %r1, 63;
	mul.wide.u32 	%rd127, %r133, 4;
	add.s64 	%rd128, %rd1, %rd127;
	ld.global.u32 	%r134, [%rd128];
	mul.wide.s32 	%rd129, %r134, 4;
	add.s64 	%rd130, %rd3, %rd129;
	ld.local.u32 	%r135, [%rd130];
	add.s32 	%r136, %r135, 1;
	st.local.u32 	[%rd130], %r136;
	bra.uni 	$L__BB2_72;
$L__BB2_71:
	mul.wide.s32 	%rd131, %r1, 32;
	add.s64 	%rd132, %rd4, %rd131;
	ld.global.u32 	%r137, [%rd132+32];
	mul.wide.s32 	%rd133, %r137, 4;
	add.s64 	%rd134, %rd3, %rd133;
	ld.local.u32 	%r138, [%rd134];
	add.s32 	%r139, %r138, 1;
	st.local.u32 	[%rd134], %r139;
$L__BB2_72:
	ld.local.v2.u32 	{%r140, %r141}, [%rd3];
	setp.gt.s32 	%p21, %r140, 0;
	selp.u32 	%r142, 1, 0, %p21;
	setp.gt.s32 	%p22, %r141, 0;
	selp.u32 	%r143, 1, 0, %p22;
	add.s32 	%r144, %r142, %r143;
	ld.local.v2.u32 	{%r145, %r146}, [%rd3+8];
	setp.gt.s32 	%p23, %r145, 0;
	selp.u32 	%r147, 1, 0, %p23;
	add.s32 	%r148, %r144, %r147;
	setp.gt.s32 	%p24, %r146, 0;
	selp.u32 	%r149, 1, 0, %p24;
	add.s32 	%r150, %r148, %r149;
	ld.local.v2.u32 	{%r151, %r152}, [%rd3+16];
	setp.gt.s32 	%p25, %r151, 0;
	selp.u32 	%r153, 1, 0, %p25;
	add.s32 	%r154, %r150, %r153;
	setp.gt.s32 	%p26, %r152, 0;
	selp.u32 	%r155, 1, 0, %p26;
	add.s32 	%r156, %r154, %r155;
	ld.local.v2.u32 	{%r157, %r158}, [%rd3+24];
	setp.gt.s32 	%p27, %r157, 0;
	selp.u32 	%r159, 1, 0, %p27;
	add.s32 	%r160, %r156, %r159;
	setp.gt.s32 	%p28, %r158, 0;
	selp.u32 	%r161, 1, 0, %p28;
	add.s32 	%r162, %r160, %r161;
	ld.local.v2.u32 	{%r163, %r164}, [%rd3+32];
	setp.gt.s32 	%p29, %r163, 0;
	selp.u32 	%r165, 1, 0, %p29;
	add.s32 	%r166, %r162, %r165;
	setp.gt.s32 	%p30, %r164, 0;
	selp.u32 	%r167, 1, 0, %p30;
	add.s32 	%r168, %r166, %r167;
	cvta.to.global.u64 	%rd135, %rd7;
	add.s64 	%rd137, %rd135, %rd11;
	st.global.u32 	[%rd137], %r168;
	ret;

}
	// .globl	_Z9crossoverPiS_S_S_ii
.visible .entry _Z9crossoverPiS_S_S_ii(
	.param .u64 .ptr .align 1 _Z9crossoverPiS_S_S_ii_param_0,
	.param .u64 .ptr .align 1 _Z9crossoverPiS_S_S_ii_param_1,
	.param .u64 .ptr .align 1 _Z9crossoverPiS_S_S_ii_param_2,
	.param .u64 .ptr .align 1 _Z9crossoverPiS_S_S_ii_param_3,
	.param .u32 _Z9crossoverPiS_S_S_ii_param_4,
	.param .u32 _Z9crossoverPiS_S_S_ii_param_5
)
{
	.reg .b32 	%r<15>;
	.reg .b64 	%rd<15>;

	ld.param.u64 	%rd1, [_Z9crossoverPiS_S_S_ii_param_0];
	ld.param.u64 	%rd2, [_Z9crossoverPiS_S_S_ii_param_1];
	ld.param.u64 	%rd3, [_Z9crossoverPiS_S_S_ii_param_2];
	ld.param.u64 	%rd4, [_Z9crossoverPiS_S_S_ii_param_3];
	ld.param.u32 	%r1, [_Z9crossoverPiS_S_S_ii_param_4];
	ld.param.u32 	%r2, [_Z9crossoverPiS_S_S_ii_param_5];
	cvta.to.global.u64 	%rd5, %rd4;
	cvta.to.global.u64 	%rd6, %rd3;
	cvta.to.global.u64 	%rd7, %rd2;
	cvta.to.global.u64 	%rd8, %rd1;
	mov.u32 	%r3, %tid.x;
	mov.u32 	%r4, %ctaid.x;
	mov.u32 	%r5, %ntid.x;
	mad.lo.s32 	%r6, %r4, %r5, %r3;
	mad.lo.s32 	%r7, %r1, 27, %r6;
	mul.wide.s32 	%rd9, %r7, 4;
	add.s64 	%rd10, %rd8, %rd9;
	ld.global.u32 	%r8, [%rd10];
	add.s64 	%rd11, %rd7, %rd9;
	st.global.u32 	[%rd11], %r8;
	mul.hi.s32 	%r9, %r6, 1431655766;
	shr.u32 	%r10, %r9, 31;
	add.s32 	%r11, %r9, %r10;
	mad.lo.s32 	%r12, %r11, 6, %r6;
	mad.lo.s32 	%r13, %r2, 3, %r12;
	mul.wide.s32 	%rd12, %r13, 4;
	add.s64 	%rd13, %rd6, %rd12;
	ld.global.u32 	%r14, [%rd13];
	add.s64 	%rd14, %rd5, %rd12;
	st.global.u32 	[%rd14], %r14;
	ret;

}
	// .globl	_Z3mosPiP17curandStateXORWOWiS_S_S_S_S_S_S_
.visible .entry _Z3mosPiP17curandStateXORWOWiS_S_S_S_S_S_S_(
	.param .u64 .ptr .align 1 _Z3mosPiP17curandStateXORWOWiS_S_S_S_S_S_S__param_0,
	.param .u64 .ptr .align 1 _Z3mosPiP17curandStateXORWOWiS_S_S_S_S_S_S__param_1,
	.param .u32 _Z3mosPiP17curandStateXORWOWiS_S_S_S_S_S_S__param_2,
	.param .u64 .ptr .align 1 _Z3mosPiP17curandStateXORWOWiS_S_S_S_S_S_S__param_3,
	.param .u64 .ptr .align 1 _Z3mosPiP17curandStateXORWOWiS_S_S_S_S_S_S__param_4,
	.param .u64 .ptr .align 1 _Z3mosPiP17curandStateXORWOWiS_S_S_S_S_S_S__param_5,
	.param .u64 .ptr .align 1 _Z3mosPiP17curandStateXORWOWiS_S_S_S_S_S_S__param_6,
	.param .u64 .ptr .align 1 _Z3mosPiP17curandStateXORWOWiS_S_S_S_S_S_S__param_7,
	.param .u64 .ptr .align 1 _Z3mosPiP17curandStateXORWOWiS_S_S_S_S_S_S__param_8,
	.param .u64 .ptr .align 1 _Z3mosPiP17curandStateXORWOWiS_S_S_S_S_S_S__param_9
)
{
	.local .align 8 .b8 	__local_depot4[80];
	.reg .b64 	%SP;
	.reg .b64 	%SPL;
	.reg .pred 	%p<237>;
	.reg .b32 	%r<1177>;
	.reg .b32 	%f<33>;
	.reg .b64 	%rd<288>;
	.reg .b64 	%fd<5>;
	// demoted variable
	.shared .align 4 .b8 _ZZ3mosPiP17curandStateXORWOWiS_S_S_S_S_S_S_E13shared_puzzle[324];
	mov.u64 	%SPL, __local_depot4;
	ld.param.u64 	%rd24, [_Z3mosPiP17curandStateXORWOWiS_S_S_S_S_S_S__param_0];
	ld.param.u64 	%rd16, [_Z3mosPiP17curandStateXORWOWiS_S_S_S_S_S_S__param_1];
	ld.param.u32 	%r1155, [_Z3mosPiP17curandStateXORWOWiS_S_S_S_S_S_S__param_2];
	ld.param.u64 	%rd17, [_Z3mosPiP17curandStateXORWOWiS_S_S_S_S_S_S__param_3];
	ld.param.u64 	%rd18, [_Z3mosPiP17curandStateXORWOWiS_S_S_S_S_S_S__param_4];
	ld.param.u64 	%rd21, [_Z3mosPiP17curandStateXORWOWiS_S_S_S_S_S_S__param_7];
	ld.param.u64 	%rd22, [_Z3mosPiP17curandStateXORWOWiS_S_S_S_S_S_S__param_8];
	cvta.to.global.u64 	%rd25, %rd24;
	mov.u32 	%r62, %tid.x;
	mov.u32 	%r63, %tid.y;
	mov.u32 	%r64, %ntid.x;
	mul.lo.s32 	%r65, %r62, %r64;
	mov.u32 	%r66, %ctaid.x;
	mov.u32 	%r67, %ctaid.y;
	mad.lo.s32 	%r1, %r66, %r64, %r67;
	mad.lo.s32 	%r68, %r62, 9, %r63;
	mul.wide.u32 	%rd26, %r68, 4;
	add.s64 	%rd27, %rd25, %rd26;
	ld.global.u32 	%r69, [%rd27];
	mov.u32 	%r70, _ZZ3mosPiP17curandStateXORWOWiS_S_S_S_S_S_S_E13shared_puzzle;
	mad.lo.s32 	%r71, %r62, 36, %r70;
	shl.b32 	%r72, %r63, 2;
	add.s32 	%r73, %r71, %r72;
	st.shared.u32 	[%r73], %r69;
	or.b32  	%r74, %r65, %r63;
	setp.ne.s32 	%p1, %r74, 0;
	@%p1 bra 	$L__BB4_114;
	add.u64 	%rd1, %SPL, 0;
	add.u64 	%rd2, %SPL, 40;
	cvta.to.global.u64 	%rd30, %rd16;
	mul.wide.s32 	%rd31, %r1, 48;
	add.s64 	%rd3, %rd30, %rd31;
	ld.global.v2.u32 	{%r1149, %r1154}, [%rd3];
	ld.global.v2.u32 	{%r1153, %r1152}, [%rd3+8];
	ld.global.v2.u32 	{%r1151, %r1150}, [%rd3+16];
	mov.b32 	%r1156, 0;
$L__BB4_2:
	mov.u32 	%r14, %r1155;
	shr.u32 	%r76, %r1154, 2;
	xor.b32  	%r77, %r76, %r1154;
	shl.b32 	%r78, %r1150, 4;
	shl.b32 	%r79, %r77, 1;
	xor.b32  	%r80, %r79, %r78;
	xor.b32  	%r81, %r80, %r77;
	xor.b32  	%r1165, %r81, %r1150;
	add.s32 	%r82, %r1149, %r1165;
	add.s32 	%r83, %r82, 362437;
	cvt.rn.f32.u32 	%f1, %r83;
	fma.rn.f32 	%f2, %f1, 0f2F800000, 0f2F000000;
	cvt.f64.f32 	%fd1, %f2;
	mul.f64 	%fd2, %fd1, 0d4008000000000000;
	cvt.rzi.s32.f64 	%r84, %fd2;
	mul.lo.s32 	%r17, %r84, 3;
	shr.u32 	%r85, %r1153, 2;
	xor.b32  	%r86, %r85, %r1153;
	shl.b32 	%r87, %r1165, 4;
	shl.b32 	%r88, %r86, 1;
	xor.b32  	%r89, %r88, %r87;
	xor.b32  	%r90, %r89, %r86;
	xor.b32  	%r1164, %r90, %r1165;
	add.s32 	%r1149, %r1149, 724874;
	add.s32 	%r91, %r1164, %r1149;
	cvt.rn.f32.u32 	%f3, %r91;
	fma.rn.f32 	%f4, %f3, 0f2F800000, 0f2F000000;
	cvt.f64.f32 	%fd3, %f4;
	mul.f64 	%fd4, %fd3, 0d4008000000000000;
	cvt.rzi.s32.f64 	%r92, %fd4;
	mul.lo.s32 	%r20, %r92, 3;
$L__BB4_3:
	mov.u32 	%r1168, %r1150;
	mov.u32 	%r1167, %r1165;
	mov.u32 	%r1150, %r1164;
	shr.u32 	%r93, %r1152, 2;
	xor.b32  	%r94, %r93, %r1152;
	shl.b32 	%r95, %r1150, 4;
	shl.b32 	%r96, %r94, 1;
	xor.b32  	%r97, %r96, %r95;
	xor.b32  	%r98, %r97, %r94;
	xor.b32  	%r1165, %r98, %r1150;
	add.s32 	%r99, %r1149, %r1165;
	add.s32 	%r100, %r99, 362437;
	cvt.rn.f32.u32 	%f5, %r100;
	fma.rn.f32 	%f6, %f5, 0f2F800000, 0f2F000000;
	mul.f32 	%f7, %f6, 0f40400000;
	cvt.rzi.s32.f32 	%r101, %f7;
	shr.u32 	%r102, %r1151, 2;
	xor.b32  	%r103, %r102, %r1151;
	shl.b32 	%r104, %r1165, 4;
	shl.b32 	%r105, %r103, 1;
	xor.b32  	%r106, %r105, %r104;
	xor.b32  	%r107, %r106, %r103;
	xor.b32  	%r1164, %r107, %r1165;
	add.s32 	%r1149, %r1149, 724874;
	add.s32 	%r108, %r1164, %r1149;
	cvt.rn.f32.u32 	%f8, %r108;
	fma.rn.f32 	%f9, %f8, 0f2F800000, 0f2F000000;
	mul.f32 	%f10, %f9, 0f40400000;
	cvt.rzi.s32.f32 	%r109, %f10;
	add.s32 	%r30, %r101, %r17;
	add.s32 	%r31, %r109, %r20;
	mad.lo.s32 	%r110, %r30, 9, %r31;
	mul.wide.s32 	%rd32, %r110, 4;
	mov.u64 	%rd33, mstate_d;
	add.s64 	%rd34, %rd33, %rd32;
	ld.const.u32 	%r111, [%rd34];
	setp.eq.s32 	%p2, %r111, 1;
	mov.u32 	%r1151, %r1167;
	mov.u32 	%r1152, %r1168;
	@%p2 bra 	$L__BB4_3;
	mov.u32 	%r1166, %r1150;
$L__BB4_5:
	mov.u32 	%r1154, %r1166;
	mov.u32 	%r34, %r1165;
	mov.u32 	%r1166, %r1164;
	mov.u32 	%r32, %r1149;
	shr.u32 	%r112, %r1168, 2;
	xor.b32  	%r113, %r112, %r1168;
	shl.b32 	%r114, %r1166, 4;
	shl.b32 	%r115, %r113, 1;
	xor.b32  	%r116, %r115, %r114;
	xor.b32  	%r117, %r116, %r113;
	xor.b32  	%r1165, %r117, %r1166;
	add.s32 	%r118, %r32, %r1165;
	add.s32 	%r119, %r118, 362437;
	cvt.rn.f32.u32 	%f11, %r119;
	fma.rn.f32 	%f12, %f11, 0f2F800000, 0f2F000000;
	mul.f32 	%f13, %f12, 0f40400000;
	cvt.rzi.s32.f32 	%r120, %f13;
	shr.u32 	%r121, %r1167, 2;
	xor.b32  	%r122, %r121, %r1167;
	shl.b32 	%r123, %r1165, 4;
	shl.b32 	%r124, %r122, 1;
	xor.b32  	%r125, %r124, %r123;
	xor.b32  	%r126, %r125, %r122;
	xor.b32  	%r1164, %r126, %r1165;
	add.s32 	%r1149, %r32, 724874;
	add.s32 	%r127, %r1164, %r1149;
	cvt.rn.f32.u32 	%f14, %r127;
	fma.rn.f32 	%f15, %f14, 0f2F800000, 0f2F000000;
	mul.f32 	%f16, %f15, 0f40400000;
	cvt.rzi.s32.f32 	%r128, %f16;
	add.s32 	%r41, %r120, %r17;
	add.s32 	%r42, %r128, %r20;
	mad.lo.s32 	%r129, %r41, 9, %r42;
	mul.wide.s32 	%rd35, %r129, 4;
	add.s64 	%rd37, %rd33, %rd35;
	ld.const.u32 	%r130, [%rd37];
	setp.eq.s32 	%p3, %r130, 1;
	mov.u32 	%r1167, %r34;
	mov.u32 	%r1168, %r1154;
	@%p3 bra 	$L__BB4_5;
	mov.u32 	%r131, _ZZ3mosPiP17curandStateXORWOWiS_S_S_S_S_S_S_E13shared_puzzle;
	mad.lo.s32 	%r132, %r30, 36, %r131;
	shl.b32 	%r133, %r31, 2;
	add.s32 	%r43, %r132, %r133;
	ld.shared.u32 	%r44, [%r43];
	mad.lo.s32 	%r134, %r41, 36, %r131;
	shl.b32 	%r135, %r42, 2;
	add.s32 	%r45, %r134, %r135;
	ld.shared.u32 	%r136, [%r45];
	st.shared.u32 	[%r43], %r136;
	st.shared.u32 	[%r45], %r44;
	mov.b32 	%r137, 0;
	st.local.v2.u32 	[%rd1], {%r137, %r137};
	st.local.v2.u32 	[%rd1+8], {%r137, %r137};
	st.local.v2.u32 	[%rd1+16], {%r137, %r137};
	st.local.v2.u32 	[%rd1+24], {%r137, %r137};
	st.local.v2.u32 	[%rd1+32], {%r137, %r137};
	st.local.v2.u32 	[%rd2], {%r137, %r137};
	st.local.v2.u32 	[%rd2+8], {%r137, %r137};
	st.local.v2.u32 	[%rd2+16], {%r137, %r137};
	st.local.v2.u32 	[%rd2+24], {%r137, %r137};
	st.local.v2.u32 	[%rd2+32], {%r137, %r137};
	ld.shared.u32 	%r138, [_ZZ3mosPiP17curandStateXORWOWiS_S_S_S_S_S_S_E13shared_puzzle];
	mul.wide.s32 	%rd38, %r138, 4;
	add.s64 	%rd39, %rd1, %rd38;
	ld.local.u32 	%r139, [%rd39];
	add.s32 	%r140, %r139, 1;
	st.local.u32 	[%rd39], %r140;
	add.s64 	%rd40, %rd2, %rd38;
	ld.local.u32 	%r141, [%rd40];
	add.s32 	%r142, %r141, 1;
	st.local.u32 	[%rd40], %r142;
	ld.shared.u32 	%r143, [_ZZ3mosPiP17curandStateXORWOWiS_S_S_S_S_S_S_E13shared_puzzle+4];
	mul.wide.s32 	%rd41, %r143, 4;
	add.s64 	%rd42, %rd1, %rd41;
	ld.local.u32 	%r144, [%rd42];
	add.s32 	%r145, %r144, 1;
	st.local.u32 	[%rd42], %r145;
	ld.shared.u32 	%r146, [_ZZ3mosPiP17curandStateXORWOWiS_S_S_S_S_S_S_E13shared_puzzle+36];
	mul.wide.s32 	%rd43, %r146, 4;
	add.s64 	%rd44, %rd2, %rd43;
	ld.local.u32 	%r147, [%rd44];
	add.s32 	%r148, %r147, 1;
	st.local.u32 	[%rd44], %r148;
	ld.shared.u32 	%r149, [_ZZ3mosPiP17curandStateXORWOWiS_S_S_S_S_S_S_E13shared_puzzle+8];
	mul.wide.s32 	%rd45, %r149, 4;
	add.s64 	%rd46, %rd1, %rd45;
	ld.local.u32 	%r150, [%rd46];
	add.s32 	%r151, %r150, 1;
	st.local.u32 	[%rd46], %r151;
	ld.shared.u32 	%r152, [_ZZ3mosPiP17curandStateXORWOWiS_S_S_S_S_S_S_E13shared_puzzle+72];
	mul.wide.s32 	%rd47, %r152, 4;
	add.s64 	%rd48, %rd2, %rd47;
	ld.local.u32 	%r153, [%rd48];
	add.s32 	%r154, %r153, 1;
	st.local.u32 	[%rd48], %r154;
	ld.shared.u32 	%r155, [_ZZ3mosPiP17curandStateXORWOWiS_S_S_S_S_S_S_E13shared_puzzle+12];
	mul.wide.s32 	%rd49, %r155, 4;
	add.s64 	%rd50, %rd1, %rd49;
	ld.local.u32 	%r156, [%rd50];
	add.s32 	%r157, %r156, 1;
	st.local.u32 	[%rd50], %r157;
	ld.shared.u32 	%r158, [_ZZ3mosPiP17curandStateXORWOWiS_S_S_S_S_S_S_E13shared_puzzle+108];
	mul.wide.s32 	%rd51, %r158, 4;
	add.s64 	%rd52, %rd2, %rd51;
	ld.local.u32 	%r159, [%rd52];
	add.s32 	%r160, %r159, 1;
	st.local.u32 	[%rd52], %r160;
	ld.shared.u32 	%r161, [_ZZ3mosPiP17curandStateXORWOWiS_S_S_S_S_S_S_E13shared_puzzle+16];
	mul.wide.s32 	%rd53, %r161, 4;
	add.s64 	%rd54, %rd1, %rd53;
	ld.local.u32 	%r162, [%rd54];
	add.s32 	%r163, %r162, 1;
	st.local.u32 	[%rd54], %r163;
	ld.shared.u32 	%r164, [_ZZ3mosPiP17curandStateXORWOWiS_S_S_S_S_S_S_E13shared_puzzle+144];
	mul.wide.s32 	%rd55, %r164, 4;
	add.s64 	%rd56, %rd2, %rd55;
	ld.local.u32 	%r165, [%rd56];
	add.s32 	%r166, %r165, 1;
	st.local.u32 	[%rd56], %r166;
	ld.shared.u32 	%r167, [_ZZ3mosPiP17curandStateXORWOWiS_S_S_S_S_S_S_E13shared_puzzle+20];
	mul.wide.s32 	%rd57, %r167, 4;
	add.s64 	%rd58, %rd1, %rd57;
	ld.local.u32 	%r168, [%rd58];
	add.s32 	%r169, %r168, 1;
	st.local.u32 	[%rd58], %r169;
	ld.shared.u32 	%r170, [_ZZ3mosPiP17curandStateXORWOWiS_S_S_S_S_S_S_E13shared_puzzle+180];
	mul.wide.s32 	%rd59, %r170, 4;
	add.s64 	%rd60, %rd2, %rd59;
	ld.local.u32 	%r171, [%rd60];
	add.s32 	%r172, %r171, 1;
	st.local.u32 	[%rd60], %r172;
	ld.shared.u32 	%r173, [_ZZ3mosPiP17curandStateXORWOWiS_S_S_S_S_S_S_E13shared_puzzle+24];
	mul.wide.s32 	%rd61, %r173, 4;
	add.s64 	%rd62, %rd1, %rd61;
	ld.local.u32 	%r174, [%rd62];
	add.s32 	%r175, %r174, 1;
	st.local.u32 	[%rd62], %r175;
	ld.shared.u32 	%r176, [_ZZ3mosPiP17curandStateXORWOWiS_S_S_S_S_S_S_E13shared_puzzle+216];
	mul.wide.s32 	%rd63, %r176, 4;
	add.s64 	%rd64, %rd2, %rd63;
	ld.local.u32 	%r177, [%rd64];
	add.s32 	%r178, %r177, 1;
	st.local.u32 	[%rd64], %r178;
	ld.shared.u32 	%r179, [_ZZ3mosPiP17curandStateXORWOWiS_S_S_S_S_S_S_E13shared_puzzle+28];
	mul.wide.s32 	%rd65, %r179, 4;
	add.s64 	%rd66, %rd1, %rd65;
	ld.local.u32 	%r180, [%rd66];
	add.s32 	%r181, %r180, 1;
	st.local.u32 	[%rd66], %r181;
	ld.shared.u32 	%r182, [_ZZ3mosPiP17curandStateXORWOWiS_S_S_S_S_S_S_E13shared_puzzle+252];
	mul.wide.s32 	%rd67, %r182, 4;
	add.s64 	%rd68, %rd2, %rd67;
	ld.local.u32 	%r183, [%rd68];
	add.s32 	%r184, %r183, 1;
	st.local.u32 	[%rd68], %r184;
	ld.shared.u32 	%r185, [_ZZ3mosPiP17curandStateXORWOWiS_S_S_S_S_S_S_E13shared_puzzle+32];
	mul.wide.s32 	%rd69, %r185, 4;
	add.s64 	%rd70, %rd1, %rd69;
	ld.local.u32 	%r186, [%rd70];
	add.s32 	%r187, %r186, 1;
	st.local.u32 	[%rd70], %r187;
	ld.shared.u32 	%r188, [_ZZ3mosPiP17curandStateXORWOWiS_S_S_S_S_S_S_E13shared_puzzle+288];
	mul.wide.s32 	%rd71, %r188, 4;
	add.s64 	%rd72, %rd2, %rd71;
	ld.local.u32 	%r189, [%rd72];
	add.s32 	%r190, %r189, 1;
	st.local.u32 	[%rd72], %r190;
	ld.local.v2.u32 	{%r191, %r192}, [%rd1];
	setp.gt.s32 	%p4, %r191, 0;
	selp.u32 	%r193, 1, 0, %p4;
	ld.local.v2.u32 	{%r194, %r195}, [%rd2];
	setp.gt.s32 	%p5, %r194, 0;
	selp.u32 	%r196, 1, 0, %p5;
	add.s32 	%r197, %r193, %r196;
	setp.gt.s32 	%p6, %r192, 0;
	selp.u32 	%r198, 1, 0, %p6;
	add.s32 	%r199, %r197, %r198;
	setp.gt.s32 	%p7, %r195, 0;
	selp.u32 	%r200, 1, 0, %p7;
	add.s32 	%r201, %r199, %r200;
	ld.local.v2.u32 	{%r202, %r203}, [%rd1+8];
	setp.gt.s32 	%p8, %r202, 0;
	selp.u32 	%r204, 1, 0, %p8;
	add.s32 	%r205, %r201, %r204;
	ld.local.v2.u32 	{%r206, %r207}, [%rd2+8];
	setp.gt.s32 	%p9, %r206, 0;
	selp.u32 	%r208, 1, 0, %p9;
	add.s32 	%r209, %r205, %r208;
	setp.gt.s32 	%p10, %r203, 0;
	selp.u32 	%r210, 1, 0, %p10;
	add.s32 	%r211, %r209, %r210;
	setp.gt.s32 	%p11, %r207, 0;
	selp.u32 	%r212, 1, 0, %p11;
	add.s32 	%r213, %r211, %r212;
	ld.local.v2.u32 	{%r214, %r215}, [%rd1+16];
	setp.gt.s32 	%p12, %r214, 0;
	selp.u32 	%r216, 1, 0, %p12;
	add.s32 	%r217, %r213, %r216;
	ld.local.v2.u32 	{%r218, %r219}, [%rd2+16];
	setp.gt.s32 	%p13, %r218, 0;
	selp.u32 	%r220, 1, 0, %p13;
	add.s32 	%r221, %r217, %r220;
	setp.gt.s32 	%p14, %r215, 0;
	selp.u32 	%r222, 1, 0, %p14;
	add.s32 	%r223, %r221, %r222;
	setp.gt.s32 	%p15, %r219, 0;
	selp.u32 	%r224, 1, 0, %p15;
	add.s32 	%r225, %r223, %r224;
	ld.local.v2.u32 	{%r226, %r227}, [%rd1+24];
	setp.gt.s32 	%p16, %r226, 0;
	selp.u32 	%r228, 1, 0, %p16;
	add.s32 	%r229, %r225, %r228;
	ld.local.v2.u32 	{%r230, %r231}, [%rd2+24];
	setp.gt.s32 	%p17, %r230, 0;
	selp.u32 	%r232, 1, 0, %p17;
	add.s32 	%r233, %r229, %r232;
	setp.gt.s32 	%p18, %r227, 0;
	selp.u32 	%r234, 1, 0, %p18;
	add.s32 	%r235, %r233, %r234;
	setp.gt.s32 	%p19, %r231, 0;
	selp.u32 	%r236, 1, 0, %p19;
	add.s32 	%r237, %r235, %r236;
	ld.local.v2.u32 	{%r238, %r239}, [%rd1+32];
	setp.gt.s32 	%p20, %r238, 0;
	selp.u32 	%r240, 1, 0, %p20;
	add.s32 	%r241, %r237, %r240;
	ld.local.v2.u32 	{%r242, %r243}, [%rd2+32];
	setp.gt.s32 	%p21, %r242, 0;
	selp.u32 	%r244, 1, 0, %p21;
	add.s32 	%r245, %r241, %r244;
	setp.gt.s32 	%p22, %r239, 0;
	selp.u32 	%r246, 1, 0, %p22;
	add.s32 	%r247, %r245, %r246;
	setp.gt.s32 	%p23, %r243, 0;
	selp.u32 	%r248, 1, 0, %p23;
	add.s32 	%r249, %r247, %r248;
	st.local.v2.u32 	[%rd1], {%r137, %r137};
	st.local.v2.u32 	[%rd1+8], {%r137, %r137};
	st.local.v2.u32 	[%rd1+16], {%r137, %r137};
	st.local.v2.u32 	[%rd1+24], {%r137, %r137};
	st.local.v2.u32 	[%rd1+32], {%r137, %r137};
	st.local.v2.u32 	[%rd2], {%r137, %r137};
	st.local.v2.u32 	[%rd2+8], {%r137, %r137};
	st.local.v2.u32 	[%rd2+16], {%r137, %r137};
	st.local.v2.u32 	[%rd2+24], {%r137, %r137};
	st.local.v2.u32 	[%rd2+32], {%r137, %r137};
	add.s64 	%rd73, %rd1, %rd43;
	ld.local.u32 	%r250, [%rd73];
	add.s32 	%r251, %r250, 1;
	st.local.u32 	[%rd73], %r251;
	add.s64 	%rd74, %rd2, %rd41;
	ld.local.u32 	%r252, [%rd74];
	add.s32 	%r253, %r252, 1;
	st.local.u32 	[%rd74], %r253;
	ld.shared.u32 	%r254, [_ZZ3mosPiP17curandStateXORWOWiS_S_S_S_S_S_S_E13shared_puzzle+40];
	mul.wide.s32 	%rd75, %r254, 4;
	add.s64 	%rd76, %rd1, %rd75;
	ld.local.u32 	%r255, [%rd76];
	add.s32 	%r256, %r255, 1;
	st.local.u32 	[%rd76], %r256;
	add.s64 	%rd77, %rd2, %rd75;
	ld.local.u32 	%r257, [%rd77];
	add.s32 	%r258, %r257, 1;
	st.local.u32 	[%rd77], %r258;
	ld.shared.u32 	%r259, [_ZZ3mosPiP17curandStateXORWOWiS_S_S_S_S_S_S_E13shared_puzzle+44];
	mul.wide.s32 	%rd78, %r259, 4;
	add.s64 	%rd79, %rd1, %rd78;
	ld.local.u32 	%r260, [%rd79];
	add.s32 	%r261, %r260, 1;
	st.local.u32 	[%rd79], %r261;
	ld.shared.u32 	%r262, [_ZZ3mosPiP17curandStateXORWOWiS_S_S_S_S_S_S_E13shared_puzzle+76];
	mul.wide.s32 	%rd80, %r262, 4;
	add.s64 	%rd81, %rd2, %rd80;
	ld.local.u32 	%r263, [%rd81];
	add.s32 	%r264, %r263, 1;
	st.local.u32 	[%rd81], %r264;
	ld.shared.u32 	%r265, [_ZZ3mosPiP17curandStateXORWOWiS_S_S_S_S_S_S_E13shared_puzzle+48];
	mul.wide.s32 	%rd82, %r265, 4;
	add.s64 	%rd83, %rd1, %rd82;
	ld.local.u32 	%r266, [%rd83];
	add.s32 	%r267, %r266, 1;
	st.local.u32 	[%rd83], %r267;
	ld.shared.u32 	%r268, [_ZZ3mosPiP17curandStateXORWOWiS_S_S_S_S_S_S_E13shared_puzzle+112];
	mul.wide.s32 	%rd84, %r268, 4;
	add.s64 	%rd85, %rd2, %rd84;
	ld.local.u32 	%r269, [%rd85];
	add.s32 	%r270, %r269, 1;
	st.local.u32 	[%rd85], %r270;
	ld.shared.u32 	%r271, [_ZZ3mosPiP17curandStateXORWOWiS_S_S_S_S_S_S_E13shared_puzzle+52];
	mul.wide.s32 	%rd86, %r271, 4;
	add.s64 	%rd87, %rd1, %rd86;
	ld.local.u32 	%r272, [%rd87];
	add.s32 	%r273, %r272, 1;
	st.local.u32 	[%rd87], %r273;
	ld.shared.u32 	%r274, [_ZZ3mosPiP17curandStateXORWOWiS_S_S_S_S_S_S_E13shared_puzzle+148];
	mul.wide.s32 	%rd88, %r274, 4;
	add.s64 	%rd89, %rd2, %rd88;
	ld.local.u32 	%r275, [%rd89];
	add.s32 	%r276, %r275, 1;
	st.local.u32 	[%rd89], %r276;
	ld.shared.u32 	%r277, [_ZZ3mosPiP17curandStateXORWOWiS_S_S_S_S_S_S_E13shared_puzzle+56];
	mul.wide.s32 	%rd90, %r277, 4;
	add.s64 	%rd91, %rd1, %rd90;
	ld.local.u32 	%r278, [%rd91];
	add.s32 	%r279, %r278, 1;
	st.local.u32 	[%rd91], %r279;
	ld.shared.u32 	%r280, [_ZZ3mosPiP17curandStateXORWOWiS_S_S_S_S_S_S_E13shared_puzzle+184];
	mul.wide.s32 	%rd92, %r280, 4;
	add.s64 	%rd93, %rd2, %rd92;
	ld.local.u32 	%r281, [%rd93];
	add.s32 	%r282, %r281, 1;
	st.local.u32 	[%rd93], %r282;
	ld.shared.u32 	%r283, [_ZZ3mosPiP17curandStateXORWOWiS_S_S_S_S_S_S_E13shared_puzzle+60];
	mul.wide.s32 	%rd94, %r283, 4;
	add.s64 	%rd95, %rd1, %rd94;
	ld.local.u32 	%r284, [%rd95];
	add.s32 	%r285, %r284, 1;
	st.local.u32 	[%rd95], %r285;
	ld.shared.u32 	%r286, [_ZZ3mosPiP17curandStateXORWOWiS_S_S_S_S_S_S_E13shared_puzzle+220];
	mul.wide.s32 	%rd96, %r286, 4;
	add.s64 	%rd97, %rd2, %rd96;
	ld.local.u32 	%r287, [%rd97];
	add.s32 	%r288, %r287, 1;
	st.local.u32 	[%rd97], %r288;
	ld.shared.u32 	%r289, [_ZZ3mosPiP17curandStateXORWOWiS_S_S_S_S_S_S_E13shared_puzzle+64];
	mul.wide.s32 	%rd98, %r289, 4;
	add.s64 	%rd99, %rd1, %rd98;
	ld.local.u32 	%r290, [%rd99];
	add.s32 	%r291, %r290, 1;
	st.local.u32 	[%rd99], %r291;
	ld.shared.u32 	%r292, [_ZZ3mosPiP17curandStateXORWOWiS_S_S_S_S_S_S_E13shared_puzzle+256];
	mul.wide.s32 	%rd100, %r292, 4;
	add.s64 	%rd101, %rd2, %rd100;
	ld.local.u32 	%r293, [%rd101];
	add.s32 	%r294, %r293, 1;
	st.local.u32 	[%rd101], %r294;
	ld.shared.u32 	%r295, [_ZZ3mosPiP17curandStateXORWOWiS_S_S_S_S_S_S_E13shared_puzzle+68];
	mul.wide.s32 	%rd102, %r295, 4;
	add.s64 	%rd103, %rd1, %rd102;
	ld.local.u32 	%r296, [%rd103];
	add.s32 	%r297, %r296, 1;
	st.local.u32 	[%rd103], %r297;
	ld.shared.u32 	%r298, [_ZZ3mosPiP17curandStateXORWOWiS_S_S_S_S_S_S_E13shared_puzzle+292];
	mul.wide.s32 	%rd104, %r298, 4;
	add.s64 	%rd105, %rd2, %rd104;
	ld.local.u32 	%r299, [%rd105];
	add.s32 	%r300, %r299, 1;
	st.local.u32 	[%rd105], %r300;
	ld.local.v2.u32 	{%r301, %r302}, [%rd1];
	setp.gt.s32 	%p24, %r301, 0;
	selp.u32 	%r303, 1, 0, %p24;
	add.s32 	%r304, %r249, %r303;
	ld.local.v2.u32 	{%r305, %r306}, [%rd2];
	setp.gt.s32 	%p25, %r305, 0;
	selp.u32 	%r307, 1, 0, %p25;
	add.s32 	%r308, %r304, %r307;
	setp.gt.s32 	%p26, %r302, 0;
	selp.u32 	%r309, 1, 0, %p26;
	add.s32 	%r310, %r308, %r309;
	setp.gt.s32 	%p27, %r306, 0;
	selp.u32 	%r311, 1, 0, %p27;
	add.s32 	%r312, %r310, %r311;
	ld.local.v2.u32 	{%r313, %r314}, [%rd1+8];
	setp.gt.s32 	%p28, %r313, 0;
	selp.u32 	%r315, 1, 0, %p28;
	add.s32 	%r316, %r312, %r315;
	ld.local.v2.u32 	{%r317, %r318}, [%rd2+8];
	setp.gt.s32 	%p29, %r317, 0;
	selp.u32 	%r319, 1, 0, %p29;
	add.s32 	%r320, %r316, %r319;
	setp.gt.s32 	%p30, %r314, 0;
	selp.u32 	%r321, 1, 0, %p30;
	add.s32 	%r322, %r320, %r321;
	setp.gt.s32 	%p31, %r318, 0;
	selp.u32 	%r323, 1, 0, %p31;
	add.s32 	%r324, %r322, %r323;
	ld.local.v2.u32 	{%r325, %r326}, [%rd1+16];
	setp.gt.s32 	%p32, %r325, 0;
	selp.u32 	%r327, 1, 0, %p32;
	add.s32 	%r328, %r324, %r327;
	ld.local.v2.u32 	{%r329, %r330}, [%rd2+16];
	setp.gt.s32 	%p33, %r329, 0;
	selp.u32 	%r331, 1, 0, %p33;
	add.s32 	%r332, %r328, %r331;
	setp.gt.s32 	%p34, %r326, 0;
	selp.u32 	%r333, 1, 0, %p34;
	add.s32 	%r334, %r332, %r333;
	setp.gt.s32 	%p35, %r330, 0;
	selp.u32 	%r335, 1, 0, %p35;
	add.s32 	%r336, %r334, %r335;
	ld.local.v2.u32 	{%r337, %r338}, [%rd1+24];
	setp.gt.s32 	%p36, %r337, 0;
	selp.u32 	%r339, 1, 0, %p36;
	add.s32 	%r340, %r336, %r339;
	ld.local.v2.u32 	{%r341, %r342}, [%rd2+24];
	setp.gt.s32 	%p37, %r341, 0;
	selp.u32 	%r343, 1, 0, %p37;
	add.s32 	%r344, %r340, %r343;
	setp.gt.s32 	%p38, %r338, 0;
	selp.u32 	%r345, 1, 0, %p38;
	add.s32 	%r346, %r344, %r345;
	setp.gt.s32 	%p39, %r342, 0;
	selp.u32 	%r347, 1, 0, %p39;
	add.s32 	%r348, %r346, %r347;
	ld.local.v2.u32 	{%r349, %r350}, [%rd1+32];
	setp.gt.s32 	%p40, %r349, 0;
	selp.u32 	%r351, 1, 0, %p40;
	add.s32 	%r352, %r348, %r351;
	ld.local.v2.u32 	{%r353, %r354}, [%rd2+32];
	setp.gt.s32 	%p41, %r353, 0;
	selp.u32 	%r355, 1, 0, %p41;
	add.s32 	%r356, %r352, %r355;
	setp.gt.s32 	%p42, %r350, 0;
	selp.u32 	%r357, 1, 0, %p42;
	add.s32 	%r358, %r356, %r357;
	setp.gt.s32 	%p43, %r354, 0;
	selp.u32 	%r359, 1, 0, %p43;
	add.s32 	%r360, %r358, %r359;
	st.local.v2.u32 	[%rd1], {%r137, %r137};
	st.local.v2.u32 	[%rd1+8], {%r137, %r137};
	st.local.v2.u32 	[%rd1+16], {%r137, %r137};
	st.local.v2.u32 	[%rd1+24], {%r137, %r137};
	st.local.v2.u32 	[%rd1+32], {%r137, %r137};
	st.local.v2.u32 	[%rd2], {%r137, %r137};
	st.local.v2.u32 	[%rd2+8], {%r137, %r137};
	st.local.v2.u32 	[%rd2+16], {%r137, %r137};
	st.local.v2.u32 	[%rd2+24], {%r137, %r137};
	st.local.v2.u32 	[%rd2+32], {%r137, %r137};
	add.s64 	%rd106, %rd1, %rd47;
	ld.local.u32 	%r361, [%rd106];
	add.s32 	%r362, %r361, 1;
	st.local.u32 	[%rd106], %r362;
	add.s64 	%rd107, %rd2, %rd45;
	ld.local.u32 	%r363, [%rd107];
	add.s32 	%r364, %r363, 1;
	st.local.u32 	[%rd107], %r364;
	add.s64 	%rd108, %rd1, %rd80;
	ld.local.u32 	%r365, [%rd108];
	add.s32 	%r366, %r365, 1;
	st.local.u32 	[%rd108], %r366;
	add.s64 	%rd109, %rd2, %rd78;
	ld.local.u32 	%r367, [%rd109];
	add.s32 	%r368, %r367, 1;
	st.local.u32 	[%rd109], %r368;
	ld.shared.u32 	%r369, [_ZZ3mosPiP17curandStateXORWOWiS_S_S_S_S_S_S_E13shared_puzzle+80];
	mul.wide.s32 	%rd110, %r369, 4;
	add.s64 	%rd111, %rd1, %rd110;
	ld.local.u32 	%r370, [%rd111];
	add.s32 	%r371, %r370, 1;
	st.local.u32 	[%rd111], %r371;
	add.s64 	%rd112, %rd2, %rd110;
	ld.local.u32 	%r372, [%rd112];
	add.s32 	%r373, %r372, 1;
	st.local.u32 	[%rd112], %r373;
	ld.shared.u32 	%r374, [_ZZ3mosPiP17curandStateXORWOWiS_S_S_S_S_S_S_E13shared_puzzle+84];
	mul.wide.s32 	%rd113, %r374, 4;
	add.s64 	%rd114, %rd1, %rd113;
	ld.local.u32 	%r375, [%rd114];
	add.s32 	%r376, %r375, 1;
	st.local.u32 	[%rd114], %r376;
	ld.shared.u32 	%r377, [_ZZ3mosPiP17curandStateXORWOWiS_S_S_S_S_S_S_E13shared_puzzle+116];
	mul.wide.s32 	%rd115, %r377, 4;
	add.s64 	%rd116, %rd2, %rd115;
	ld.local.u32 	%r378, [%rd116];
	add.s32 	%r379, %r378, 1;
	st.local.u32 	[%rd116], %r379;
	ld.shared.u32 	%r380, [_ZZ3mosPiP17curandStateXORWOWiS_S_S_S_S_S_S_E13shared_puzzle+88];
	mul.wide.s32 	%rd117, %r380, 4;
	add.s64 	%rd118, %rd1, %rd117;
	ld.local.u32 	%r381, [%rd118];
	add.s32 	%r382, %r381, 1;
	st.local.u32 	[%rd118], %r382;
	ld.shared.u32 	%r383, [_ZZ3mosPiP17curandStateXORWOWiS_S_S_S_S_S_S_E13shared_puzzle+152];
	mul.wide.s32 	%rd119, %r383, 4;
	add.s64 	%rd120, %rd2, %rd119;
	ld.local.u32 	%r384, [%rd120];
	add.s32 	%r385, %r384, 1;
	st.local.u32 	[%rd120], %r385;
	ld.shared.u32 	%r386, [_ZZ3mosPiP17curandStateXORWOWiS_S_S_S_S_S_S_E13shared_puzzle+92];
	mul.wide.s32 	%rd121, %r386, 4;
	add.s64 	%rd122, %rd1, %rd121;
	ld.local.u32 	%r387, [%rd122];
	add.s32 	%r388, %r387, 1;
	st.local.u32 	[%rd122], %r388;
	ld.shared.u32 	%r389, [_ZZ3mosPiP17curandStateXORWOWiS_S_S_S_S_S_S_E13shared_puzzle+188];
	mul.wide.s32 	%rd123, %r389, 4;
	add.s64 	%rd124, %rd2, %rd123;
	ld.local.u32 	%r390, [%rd124];
	add.s32 	%r391, %r390, 1;
	st.local.u32 	[%rd124], %r391;
	ld.shared.u32 	%r392, [_ZZ3mosPiP17curandStateXORWOWiS_S_S_S_S_S_S_E13shared_puzzle+96];
	mul.wide.s32 	%rd125, %r392, 4;
	add.s64 	%rd126, %rd1, %rd125;
	ld.local.u32 	%r393, [%rd126];
	add.s32 	%r394, %r393, 1;
	st.local.u32 	[%rd126], %r394;
	ld.shared.u32 	%r395, [_ZZ3mosPiP17curandStateXORWOWiS_S_S_S_S_S_S_E13shared_puzzle+224];
	mul.wide.s32 	%rd127, %r395, 4;
	add.s64 	%rd128, %rd2, %rd127;
	ld.local.u32 	%r396, [%rd128];
	add.s32 	%r397, %r396, 1;
	st.local.u32 	[%rd128], %r397;
	ld.shared.u32 	%r398, [_ZZ3mosPiP17curandStateXORWOWiS_S_S_S_S_S_S_E13shared_puzzle+100];
	mul.wide.s32 	%rd129, %r398, 4;
	add.s64 	%rd130, %rd1, %rd129;
	ld.local.u32 	%r399, [%rd130];
	add.s32 	%r400, %r399, 1;
	st.local.u32 	[%rd130], %r400;
	ld.shared.u32 	%r401, [_ZZ3mosPiP17curandStateXORWOWiS_S_S_S_S_S_S_E13shared_puzzle+260];
	mul.wide.s32 	%rd131, %r401, 4;
	add.s64 	%rd132, %rd2, %rd131;
	ld.local.u32 	%r402, [%rd132];
	add.s32 	%r403, %r402, 1;
	st.local.u32 	[%rd132], %r403;
	ld.shared.u32 	%r404, [_ZZ3mosPiP17curandStateXORWOWiS_S_S_S_S_S_S_E13shared_puzzle+104];
	mul.wide.s32 	%rd133, %r404, 4;
	add.s64 	%rd134, %rd1, %rd133;
	ld.local.u32 	%r405, [%rd134];
	add.s32 	%r406, %r405, 1;
	st.local.u32 	[%rd134], %r406;
	ld.shared.u32 	%r407, [_ZZ3mosPiP17curandStateXORWOWiS_S_S_S_S_S_S_E13shared_puzzle+296];
	mul.wide.s32 	%rd135, %r407, 4;
	add.s64 	%rd136, %rd2, %rd135;
	ld.local.u32 	%r408, [%rd136];
	add.s32 	%r409, %r408, 1;
	st.local.u32 	[%rd136], %r409;
	ld.local.v2.u32 	{%r410, %r411}, [%rd1];
	setp.gt.s32 	%p44, %r410, 0;
	selp.u32 	%r412, 1, 0, %p44;
	add.s32 	%r413, %r360, %r412;
	ld.local.v2.u32 	{%r414, %r415}, [%rd2];
	setp.gt.s32 	%p45, %r414, 0;
	selp.u32 	%r416, 1, 0, %p45;
	add.s32 	%r417, %r413, %r416;
	setp.gt.s32 	%p46, %r411, 0;
	selp.u32 	%r418, 1, 0, %p46;
	add.s32 	%r419, %r417, %r418;
	setp.gt.s32 	%p47, %r415, 0;
	selp.u32 	%r420, 1, 0, %p47;
	add.s32 	%r421, %r419, %r420;
	ld.local.v2.u32 	{%r422, %r423}, [%rd1+8];
	setp.gt.s32 	%p48, %r422, 0;
	selp.u32 	%r424, 1, 0, %p48;
	add.s32 	%r425, %r421, %r424;
	ld.local.v2.u32 	{%r426, %r427}, [%rd2+8];
	setp.gt.s32 	%p49, %r426, 0;
	selp.u32 	%r428, 1, 0, %p49;
	add.s32 	%r429, %r425, %r428;
	setp.gt.s32 	%p50, %r423, 0;
	selp.u32 	%r430, 1, 0, %p50;
	add.s32 	%r431, %r429, %r430;
	setp.gt.s32 	%p51, %r427, 0;
	selp.u32 	%r432, 1, 0, %p51;
	add.s32 	%r433, %r431, %r432;
	ld.local.v2.u32 	{%r434, %r435}, [%rd1+16];
	setp.gt.s32 	%p52, %r434, 0;
	selp.u32 	%r436, 1, 0, %p52;
	add.s32 	%r437, %r433, %r436;
	ld.local.v2.u32 	{%r438, %r439}, [%rd2+16];
	setp.gt.s32 	%p53, %r438, 0;
	selp.u32 	%r440, 1, 0, %p53;
	add.s32 	%r441, %r437, %r440;
	setp.gt.s32 	%p54, %r435, 0;
	selp.u32 	%r442, 1, 0, %p54;
	add.s32 	%r443, %r441, %r442;
	setp.gt.s32 	%p55, %r439, 0;
	selp.u32 	%r444, 1, 0, %p55;
	add.s32 	%r445, %r443, %r444;
	ld.local.v2.u32 	{%r446, %r447}, [%rd1+24];
	setp.gt.s32 	%p56, %r446, 0;
	selp.u32 	%r448, 1, 0, %p56;
	add.s32 	%r449, %r445, %r448;
	ld.local.v2.u32 	{%r450, %r451}, [%rd2+24];
	setp.gt.s32 	%p57, %r450, 0;
	selp.u32 	%r452, 1, 0, %p57;
	add.s32 	%r453, %r449, %r452;
	setp.gt.s32 	%p58, %r447, 0;
	selp.u32 	%r454, 1, 0, %p58;
	add.s32 	%r455, %r453, %r454;
	setp.gt.s32 	%p59, %r451, 0;
	selp.u32 	%r456, 1, 0, %p59;
	add.s32 	%r457, %r455, %r456;
	ld.local.v2.u32 	{%r458, %r459}, [%rd1+32];
	setp.gt.s32 	%p60, %r458, 0;
	selp.u32 	%r460, 1, 0, %p60;
	add.s32 	%r461, %r457, %r460;
	ld.local.v2.u32 	{%r462, %r463}, [%rd2+32];
	setp.gt.s32 	%p61, %r462, 0;
	selp.u32 	%r464, 1, 0, %p61;
	add.s32 	%r465, %r461, %r464;
	setp.gt.s32 	%p62, %r459, 0;
	selp.u32 	%r466, 1, 0, %p62;
	add.s32 	%r467, %r465, %r466;
	setp.gt.s32 	%p63, %r463, 0;
	selp.u32 	%r468, 1, 0, %p63;
	add.s32 	%r469, %r467, %r468;
	st.local.v2.u32 	[%rd1], {%r137, %r137};
	st.local.v2.u32 	[%rd1+8], {%r137, %r137};
	st.local.v2.u32 	[%rd1+16], {%r137, %r137};
	st.local.v2.u32 	[%rd1+24], {%r137, %r137};
	st.local.v2.u32 	[%rd1+32], {%r137, %r137};
	st.local.v2.u32 	[%rd2], {%r137, %r137};
	st.local.v2.u32 	[%rd2+8], {%r137, %r137};
	st.local.v2.u32 	[%rd2+16], {%r137, %r137};
	st.local.v2.u32 	[%rd2+24], {%r137, %r137};
	st.local.v2.u32 	[%rd2+32], {%r137, %r137};
	add.s64 	%rd137, %rd1, %rd51;
	ld.local.u32 	%r470, [%rd137];
	add.s32 	%r471, %r470, 1;
	st.local.u32 	[%rd137], %r471;
	add.s64 	%rd138, %rd2, %rd49;
	ld.local.u32 	%r472, [%rd138];
	add.s32 	%r473, %r472, 1;
	st.local.u32 	[%rd138], %r473;
	add.s64 	%rd139, %rd1, %rd84;
	ld.local.u32 	%r474, [%rd139];
	add.s32 	%r475, %r474, 1;
	st.local.u32 	[%rd139], %r475;
	add.s64 	%rd140, %rd2, %rd82;
	ld.local.u32 	%r476, [%rd140];
	add.s32 	%r477, %r476, 1;
	st.local.u32 	[%rd140], %r477;
	add.s64 	%rd141, %rd1, %rd115;
	ld.local.u32 	%r478, [%rd141];
	add.s32 	%r479, %r478, 1;
	st.local.u32 	[%rd141], %r479;
	add.s64 	%rd142, %rd2, %rd113;
	ld.local.u32 	%r480, [%rd142];
	add.s32 	%r481, %r480, 1;
	st.local.u32 	[%rd142], %r481;
	ld.shared.u32 	%r482, [_ZZ3mosPiP17curandStateXORWOWiS_S_S_S_S_S_S_E13shared_puzzle+120];
	mul.wide.s32 	%rd143, %r482, 4;
	add.s64 	%rd144, %rd1, %rd143;
	ld.local.u32 	%r483, [%rd144];
	add.s32 	%r484, %r483, 1;
	st.local.u32 	[%rd144], %r484;
	add.s64 	%rd145, %rd2, %rd143;
	ld.local.u32 	%r485, [%rd145];
	add.s32 	%r486, %r485, 1;
	st.local.u32 	[%rd145], %r486;
	ld.shared.u32 	%r487, [_ZZ3mosPiP17curandStateXORWOWiS_S_S_S_S_S_S_E13shared_puzzle+124];
	mul.wide.s32 	%rd146, %r487, 4;
	add.s64 	%rd147, %rd1, %rd146;
	ld.local.u32 	%r488, [%rd147];
	add.s32 	%r489, %r488, 1;
	st.local.u32 	[%rd147], %r489;
	ld.shared.u32 	%r490, [_ZZ3mosPiP17curandStateXORWOWiS_S_S_S_S_S_S_E13shared_puzzle+156];
	mul.wide.s32 	%rd148, %r490, 4;
	add.s64 	%rd149, %rd2, %rd148;
	ld.local.u32 	%r491, [%rd149];
	add.s32 	%r492, %r491, 1;
	st.local.u32 	[%rd149], %r492;
	ld.shared.u32 	%r493, [_ZZ3mosPiP17curandStateXORWOWiS_S_S_S_S_S_S_E13shared_puzzle+128];
	mul.wide.s32 	%rd150, %r493, 4;
	add.s64 	%rd151, %rd1, %rd150;
	ld.local.u32 	%r494, [%rd151];
	add.s32 	%r495, %r494, 1;
	st.local.u32 	[%rd151], %r495;
	ld.shared.u32 	%r496, [_ZZ3mosPiP17curandStateXORWOWiS_S_S_S_S_S_S_E13shared_puzzle+192];
	mul.wide.s32 	%rd152, %r496, 4;
	add.s64 	%rd153, %rd2, %rd152;
	ld.local.u32 	%r497, [%rd153];
	add.s32 	%r498, %r497, 1;
	st.local.u32 	[%rd153], %r498;
	ld.shared.u32 	%r499, [_ZZ3mosPiP17curandStateXORWOWiS_S_S_S_S_S_S_E13shared_puzzle+132];
	mul.wide.s32 	%rd154, %r499, 4;
	add.s64 	%rd155, %rd1, %rd154;
	ld.local.u32 	%r500, [%rd155];
	add.s32 	%r501, %r500, 1;
	st.local.u32 	[%rd155], %r501;
	ld.shared.u32 	%r502, [_ZZ3mosPiP17curandStateXORWOWiS_S_S_S_S_S_S_E13shared_puzzle+228];
	mul.wide.s32 	%rd156, %r502, 4;
	add.s64 	%rd157, %rd2, %rd156;
	ld.local.u32 	%r503, [%rd157];
	add.s32 	%r504, %r503, 1;
	st.local.u32 	[%rd157], %r504;
	ld.shared.u32 	%r505, [_ZZ3mosPiP17curandStateXORWOWiS_S_S_S_S_S_S_E13shared_puzzle+136];
	mul.wide.s32 	%rd158, %r505, 4;
	add.s64 	%rd159, %rd1, %rd158;
	ld.local.u32 	%r506, [%rd159];
	add.s32 	%r507, %r506, 1;
	st.local.u32 	[%rd159], %r507;
	ld.shared.u32 	%r508, [_ZZ3mosPiP17curandStateXORWOWiS_S_S_S_S_S_S_E13shared_puzzle+264];
	mul.wide.s32 	%rd160, %r508, 4;
	add.s64 	%rd161, %rd2, %rd160;
	ld.local.u32 	%r509, [%rd161];
	add.s32 	%r510, %r509, 1;
	st.local.u32 	[%rd161], %r510;
	ld.shared.u32 	%r511, [_ZZ3mosPiP17curandStateXORWOWiS_S_S_S_S_S_S_E13shared_puzzle+140];
	mul.wide.s32 	%rd162, %r511, 4;
	add.s64 	%rd163, %rd1, %rd162;
	ld.local.u32 	%r512, [%rd163];
	add.s32 	%r513, %r512, 1;
	st.local.u32 	[%rd163], %r513;
	ld.shared.u32 	%r514, [_ZZ3mosPiP17curandStateXORWOWiS_S_S_S_S_S_S_E13shared_puzzle+300];
	mul.wide.s32 	%rd164, %r514, 4;
	add.s64 	%rd165, %rd2, %rd164;
	ld.local.u32 	%r515, [%rd165];
	add.s32 	%r516, %r515, 1;
	st.local.u32 	[%rd165], %r516;
	ld.local.v2.u32 	{%r517, %r518}, [%rd1];
	setp.gt.s32 	%p64, %r517, 0;
	selp.u32 	%r519, 1, 0, %p64;
	add.s32 	%r520, %r469, %r519;
	ld.local.v2.u32 	{%r521, %r522}, [%rd2];
	setp.gt.s32 	%p65, %r521, 0;
	selp.u32 	%r523, 1, 0, %p65;
	add.s32 	%r524, %r520, %r523;
	setp.gt.s32 	%p66, %r518, 0;
	selp.u32 	%r525, 1, 0, %p66;
	add.s32 	%r526, %r524, %r525;
	setp.gt.s32 	%p67, %r522, 0;
	selp.u32 	%r527, 1, 0, %p67;
	add.s32 	%r528, %r526, %r527;
	ld.local.v2.u32 	{%r529, %r530}, [%rd1+8];
	setp.gt.s32 	%p68, %r529, 0;
	selp.u32 	%r531, 1, 0, %p68;
	add.s32 	%r532, %r528, %r531;
	ld.local.v2.u32 	{%r533, %r534}, [%rd2+8];
	setp.gt.s32 	%p69, %r533, 0;
	selp.u32 	%r535, 1, 0, %p69;
	add.s32 	%r536, %r532, %r535;
	setp.gt.s32 	%p70, %r530, 0;
	selp.u32 	%r537, 1, 0, %p70;
	add.s32 	%r538, %r536, %r537;
	setp.gt.s32 	%p71, %r534, 0;
	selp.u32 	%r539, 1, 0, %p71;
	add.s32 	%r540, %r538, %r539;
	ld.local.v2.u32 	{%r541, %r542}, [%rd1+16];
	setp.gt.s32 	%p72, %r541, 0;
	selp.u32 	%r543, 1, 0, %p72;
	add.s32 	%r544, %r540, %r543;
	ld.local.v2.u32 	{%r545, %r546}, [%rd2+16];
	setp.gt.s32 	%p73, %r545, 0;
	selp.u32 	%r547, 1, 0, %p73;
	add.s32 	%r548, %r544, %r547;
	setp.gt.s32 	%p74, %r542, 0;
	selp.u32 	%r549, 1, 0, %p74;
	add.s32 	%r550, %r548, %r549;
	setp.gt.s32 	%p75, %r546, 0;
	selp.u32 	%r551, 1, 0, %p75;
	add.s32 	%r552, %r550, %r551;
	ld.local.v2.u32 	{%r553, %r554}, [%rd1+24];
	setp.gt.s32 	%p76, %r553, 0;
	selp.u32 	%r555, 1, 0, %p76;
	add.s32 	%r556, %r552, %r555;
	ld.local.v2.u32 	{%r557, %r558}, [%rd2+24];
	setp.gt.s32 	%p77, %r557, 0;
	selp.u32 	%r559, 1, 0, %p77;
	add.s32 	%r560, %r556, %r559;
	setp.gt.s32 	%p78, %r554, 0;
	selp.u32 	%r561, 1, 0, %p78;
	add.s32 	%r562, %r560, %r561;
	setp.gt.s32 	%p79, %r558, 0;
	selp.u32 	%r563, 1, 0, %p79;
	add.s32 	%r564, %r562, %r563;
	ld.local.v2.u32 	{%r565, %r566}, [%rd1+32];
	setp.gt.s32 	%p80, %r565, 0;
	selp.u32 	%r567, 1, 0, %p80;
	add.s32 	%r568, %r564, %r567;
	ld.local.v2.u32 	{%r569, %r570}, [%rd2+32];
	setp.gt.s32 	%p81, %r569, 0;
	selp.u32 	%r571, 1, 0, %p81;
	add.s32 	%r572, %r568, %r571;
	setp.gt.s32 	%p82, %r566, 0;
	selp.u32 	%r573, 1, 0, %p82;
	add.s32 	%r574, %r572, %r573;
	setp.gt.s32 	%p83, %r570, 0;
	selp.u32 	%r575, 1, 0, %p83;
	add.s32 	%r576, %r574, %r575;
	st.local.v2.u32 	[%rd1], {%r137, %r137};
	st.local.v2.u32 	[%rd1+8], {%r137, %r137};
	st.local.v2.u32 	[%rd1+16], {%r137, %r137};
	st.local.v2.u32 	[%rd1+24], {%r137, %r137};
	st.local.v2.u32 	[%rd1+32], {%r137, %r137};
	st.local.v2.u32 	[%rd2], {%r137, %r137};
	st.local.v2.u32 	[%rd2+8], {%r137, %r137};
	st.local.v2.u32 	[%rd2+16], {%r137, %r137};
	st.local.v2.u32 	[%rd2+24], {%r137, %r137};
	st.local.v2.u32 	[%rd2+32], {%r137, %r137};
	add.s64 	%rd166, %rd1, %rd55;
	ld.local.u32 	%r577, [%rd166];
	add.s32 	%r578, %r577, 1;
	st.local.u32 	[%rd166], %r578;
	add.s64 	%rd167, %rd2, %rd53;
	ld.local.u32 	%r579, [%rd167];
	add.s32 	%r580, %r579, 1;
	st.local.u32 	[%rd167], %r580;
	add.s64 	%rd168, %rd1, %rd88;
	ld.local.u32 	%r581, [%rd168];
	add.s32 	%r582, %r581, 1;
	st.local.u32 	[%rd168], %r582;
	add.s64 	%rd169, %rd2, %rd86;
	ld.local.u32 	%r583, [%rd169];
	add.s32 	%r584, %r583, 1;
	st.local.u32 	[%rd169], %r584;
	add.s64 	%rd170, %rd1, %rd119;
	ld.local.u32 	%r585, [%rd170];
	add.s32 	%r586, %r585, 1;
	st.local.u32 	[%rd170], %r586;
	add.s64 	%rd171, %rd2, %rd117;
	ld.local.u32 	%r587, [%rd171];
	add.s32 	%r588, %r587, 1;
	st.local.u32 	[%rd171], %r588;
	add.s64 	%rd172, %rd1, %rd148;
	ld.local.u32 	%r589, [%rd172];
	add.s32 	%r590, %r589, 1;
	st.local.u32 	[%rd172], %r590;
	add.s64 	%rd173, %rd2, %rd146;
	ld.local.u32 	%r591, [%rd173];
	add.s32 	%r592, %r591, 1;
	st.local.u32 	[%rd173], %r592;
	ld.shared.u32 	%r593, [_ZZ3mosPiP17curandStateXORWOWiS_S_S_S_S_S_S_E13shared_puzzle+160];
	mul.wide.s32 	%rd174, %r593, 4;
	add.s64 	%rd175, %rd1, %rd174;
	ld.local.u32 	%r594, [%rd175];
	add.s32 	%r595, %r594, 1;
	st.local.u32 	[%rd175], %r595;
	add.s64 	%rd176, %rd2, %rd174;
	ld.local.u32 	%r596, [%rd176];
	add.s32 	%r597, %r596, 1;
	st.local.u32 	[%rd176], %r597;
	ld.shared.u32 	%r598, [_ZZ3mosPiP17curandStateXORWOWiS_S_S_S_S_S_S_E13shared_puzzle+164];
	mul.wide.s32 	%rd177, %r598, 4;
	add.s64 	%rd178, %rd1, %rd177;
	ld.local.u32 	%r599, [%rd178];
	add.s32 	%r600, %r599, 1;
	st.local.u32 	[%rd178], %r600;
	ld.shared.u32 	%r601, [_ZZ3mosPiP17curandStateXORWOWiS_S_S_S_S_S_S_E13shared_puzzle+196];
	mul.wide.s32 	%rd179, %r601, 4;
	add.s64 	%rd180, %rd2, %rd179;
	ld.local.u32 	%r602, [%rd180];
	add.s32 	%r603, %r602, 1;
	st.local.u32 	[%rd180], %r603;
	ld.shared.u32 	%r604, [_ZZ3mosPiP17curandStateXORWOWiS_S_S_S_S_S_S_E13shared_puzzle+168];
	mul.wide.s32 	%rd181, %r604, 4;
	add.s64 	%rd182, %rd1, %rd181;
	ld.local.u32 	%r605, [%rd182];
	add.s32 	%r606, %r605, 1;
	st.local.u32 	[%rd182], %r606;
	ld.shared.u32 	%r607, [_ZZ3mosPiP17curandStateXORWOWiS_S_S_S_S_S_S_E13shared_puzzle+232];
	mul.wide.s32 	%rd183, %r607, 4;
	add.s64 	%rd184, %rd2, %rd183;
	ld.local.u32 	%r608, [%rd184];
	add.s32 	%r609, %r608, 1;
	st.local.u32 	[%rd184], %r609;
	ld.shared.u32 	%r610, [_ZZ3mosPiP17curandStateXORWOWiS_S_S_S_S_S_S_E13shared_puzzle+172];
	mul.wide.s32 	%rd185, %r610, 4;
	add.s64 	%rd186, %rd1, %rd185;
	ld.local.u32 	%r611, [%rd186];
	add.s32 	%r612, %r611, 1;
	st.local.u32 	[%rd186], %r612;
	ld.shared.u32 	%r613, [_ZZ3mosPiP17curandStateXORWOWiS_S_S_S_S_S_S_E13shared_puzzle+268];
	mul.wide.s32 	%rd187, %r613, 4;
	add.s64 	%rd188, %rd2, %rd187;
	ld.local.u32 	%r614, [%rd188];
	add.s32 	%r615, %r614, 1;
	st.local.u32 	[%rd188], %r615;
	ld.shared.u32 	%r616, [_ZZ3mosPiP17curandStateXORWOWiS_S_S_S_S_S_S_E13shared_puzzle+176];
	mul.wide.s32 	%rd189, %r616, 4;
	add.s64 	%rd190, %rd1, %rd189;
	ld.local.u32 	%r617, [%rd190];
	add.s32 	%r618, %r617, 1;
	st.local.u32 	[%rd190], %r618;
	ld.shared.u32 	%r619, [_ZZ3mosPiP17curandStateXORWOWiS_S_S_S_S_S_S_E13shared_puzzle+304];
	mul.wide.s32 	%rd191, %r619, 4;
	add.s64 	%rd192, %rd2, %rd191;
	ld.local.u32 	%r620, [%rd192];
	add.s32 	%r621, %r620, 1;
	st.local.u32 	[%rd192], %r621;
	ld.local.v2.u32 	{%r622, %r623}, [%rd1];
	setp.gt.s32 	%p84, %r622, 0;
	selp.u32 	%r624, 1, 0, %p84;
	add.s32 	%r625, %r576, %r624;
	ld.local.v2.u32 	{%r626, %r627}, [%rd2];
	setp.gt.s32 	%p85, %r626, 0;
	selp.u32 	%r628, 1, 0, %p85;
	add.s32 	%r629, %r625, %r628;
	setp.gt.s32 	%p86, %r623, 0;
	selp.u32 	%r630, 1, 0, %p86;
	add.s32 	%r631, %r629, %r630;
	setp.gt.s32 	%p87, %r627, 0;
	selp.u32 	%r632, 1, 0, %p87;
	add.s32 	%r633, %r631, %r632;
	ld.local.v2.u32 	{%r634, %r635}, [%rd1+8];
	setp.gt.s32 	%p88, %r634, 0;
	selp.u32 	%r636, 1, 0, %p88;
	add.s32 	%r637, %r633, %r636;
	ld.local.v2.u32 	{%r638, %r639}, [%rd2+8];
	setp.gt.s32 	%p89, %r638, 0;
	selp.u32 	%r640, 1, 0, %p89;
	add.s32 	%r641, %r637, %r640;
	setp.gt.s32 	%p90, %r635, 0;
	selp.u32 	%r642, 1, 0, %p90;
	add.s32 	%r643, %r641, %r642;
	setp.gt.s32 	%p91, %r639, 0;
	selp.u32 	%r644, 1, 0, %p91;
	add.s32 	%r645, %r643, %r644;
	ld.local.v2.u32 	{%r646, %r647}, [%rd1+16];
	setp.gt.s32 	%p92, %r646, 0;
	selp.u32 	%r648, 1, 0, %p92;
	add.s32 	%r649, %r645, %r648;
	ld.local.v2.u32 	{%r650, %r651}, [%rd2+16];
	setp.gt.s32 	%p93, %r650, 0;
	selp.u32 	%r652, 1, 0, %p93;
	add.s32 	%r653, %r649, %r652;
	setp.gt.s32 	%p94, %r647, 0;
	selp.u32 	%r654, 1, 0, %p94;
	add.s32 	%r655, %r653, %r654;
	setp.gt.s32 	%p95, %r651, 0;
	selp.u32 	%r656, 1, 0, %p95;
	add.s32 	%r657, %r655, %r656;
	ld.local.v2.u32 	{%r658, %r659}, [%rd1+24];
	setp.gt.s32 	%p96, %r658, 0;
	selp.u32 	%r660, 1, 0, %p96;
	add.s32 	%r661, %r657, %r660;
	ld.local.v2.u32 	{%r662, %r663}, [%rd2+24];
	setp.gt.s32 	%p97, %r662, 0;
	selp.u32 	%r664, 1, 0, %p97;
	add.s32 	%r665, %r661, %r664;
	setp.gt.s32 	%p98, %r659, 0;
	selp.u32 	%r666, 1, 0, %p98;
	add.s32 	%r667, %r665, %r666;
	setp.gt.s32 	%p99, %r663, 0;
	selp.u32 	%r668, 1, 0, %p99;
	add.s32 	%r669, %r667, %r668;
	ld.local.v2.u32 	{%r670, %r671}, [%rd1+32];
	setp.gt.s32 	%p100, %r670, 0;
	selp.u32 	%r672, 1, 0, %p100;
	add.s32 	%r673, %r669, %r672;
	ld.local.v2.u32 	{%r674, %r675}, [%rd2+32];
	setp.gt.s32 	%p101, %r674, 0;
	selp.u32 	%r676, 1, 0, %p101;
	add.s32 	%r677, %r673, %r676;
	setp.gt.s32 	%p102, %r671, 0;
	selp.u32 	%r678, 1, 0, %p102;
	add.s32 	%r679, %r677, %r678;
	setp.gt.s32 	%p103, %r675, 0;
	selp.u32 	%r680, 1, 0, %p103;
	add.s32 	%r681, %r679, %r680;
	st.local.v2.u32 	[%rd1], {%r137, %r137};
	st.local.v2.u32 	[%rd1+8], {%r137, %r137};
	st.local.v2.u32 	[%rd1+16], {%r137, %r137};
	st.local.v2.u32 	[%rd1+24], {%r137, %r137};
	st.local.v2.u32 	[%rd1+32], {%r137, %r137};
	st.local.v2.u32 	[%rd2], {%r137, %r137};
	st.local.v2.u32 	[%rd2+8], {%r137, %r137};
	st.local.v2.u32 	[%rd2+16], {%r137, %r137};
	st.local.v2.u32 	[%rd2+24], {%r137, %r137};
	st.local.v2.u32 	[%rd2+32], {%r137, %r137};
	add.s64 	%rd193, %rd1, %rd59;
	ld.local.u32 	%r682, [%rd193];
	add.s32 	%r683, %r682, 1;
	st.local.u32 	[%rd193], %r683;
	add.s64 	%rd194, %rd2, %rd57;
	ld.local.u32 	%r684, [%rd194];
	add.s32 	%r685, %r684, 1;
	st.local.u32 	[%rd194], %r685;
	add.s64 	%rd195, %rd1, %rd92;
	ld.local.u32 	%r686, [%rd195];
	add.s32 	%r687, %r686, 1;
	st.local.u32 	[%rd195], %r687;
	add.s64 	%rd196, %rd2, %rd90;
	ld.local.u32 	%r688, [%rd196];
	add.s32 	%r689, %r688, 1;
	st.local.u32 	[%rd196], %r689;
	add.s64 	%rd197, %rd1, %rd123;
	ld.local.u32 	%r690, [%rd197];
	add.s32 	%r691, %r690, 1;
	st.local.u32 	[%rd197], %r691;
	add.s64 	%rd198, %rd2, %rd121;
	ld.local.u32 	%r692, [%rd198];
	add.s32 	%r693, %r692, 1;
	st.local.u32 	[%rd198], %r693;
	add.s64 	%rd199, %rd1, %rd152;
	ld.local.u32 	%r694, [%rd199];
	add.s32 	%r695, %r694, 1;
	st.local.u32 	[%rd199], %r695;
	add.s64 	%rd200, %rd2, %rd150;
	ld.local.u32 	%r696, [%rd200];
	add.s32 	%r697, %r696, 1;
	st.local.u32 	[%rd200], %r697;
	add.s64 	%rd201, %rd1, %rd179;
	ld.local.u32 	%r698, [%rd201];
	add.s32 	%r699, %r698, 1;
	st.local.u32 	[%rd201], %r699;
	add.s64 	%rd202, %rd2, %rd177;
	ld.local.u32 	%r700, [%rd202];
	add.s32 	%r701, %r700, 1;
	st.local.u32 	[%rd202], %r701;
	ld.shared.u32 	%r702, [_ZZ3mosPiP17curandStateXORWOWiS_S_S_S_S_S_S_E13shared_puzzle+200];
	mul.wide.s32 	%rd203, %r702, 4;
	add.s64 	%rd204, %rd1, %rd203;
	ld.local.u32 	%r703, [%rd204];
	add.s32 	%r704, %r703, 1;
	st.local.u32 	[%rd204], %r704;
	add.s64 	%rd205, %rd2, %rd203;
	ld.local.u32 	%r705, [%rd205];
	add.s32 	%r706, %r705, 1;
	st.local.u32 	[%rd205], %r706;
	ld.shared.u32 	%r707, [_ZZ3mosPiP17curandStateXORWOWiS_S_S_S_S_S_S_E13shared_puzzle+204];
	mul.wide.s32 	%rd206, %r707, 4;
	add.s64 	%rd207, %rd1, %rd206;
	ld.local.u32 	%r708, [%rd207];
	add.s32 	%r709, %r708, 1;
	st.local.u32 	[%rd207], %r709;
	ld.shared.u32 	%r710, [_ZZ3mosPiP17curandStateXORWOWiS_S_S_S_S_S_S_E13shared_puzzle+236];
	mul.wide.s32 	%rd208, %r710, 4;
	add.s64 	%rd209, %rd2, %rd208;
	ld.local.u32 	%r711, [%rd209];
	add.s32 	%r712, %r711, 1;
	st.local.u32 	[%rd209], %r712;
	ld.shared.u32 	%r713, [_ZZ3mosPiP17curandStateXORWOWiS_S_S_S_S_S_S_E13shared_puzzle+208];
	mul.wide.s32 	%rd210, %r713, 4;
	add.s64 	%rd211, %rd1, %rd210;
	ld.local.u32 	%r714, [%rd211];
	add.s32 	%r715, %r714, 1;
	st.local.u32 	[%rd211], %r715;
	ld.shared.u32 	%r716, [_ZZ3mosPiP17curandStateXORWOWiS_S_S_S_S_S_S_E13shared_puzzle+272];
	mul.wide.s32 	%rd212, %r716, 4;
	add.s64 	%rd213, %rd2, %rd212;
	ld.local.u32 	%r717, [%rd213];
	add.s32 	%r718, %r717, 1;
	st.local.u32 	[%rd213], %r718;
	ld.shared.u32 	%r719, [_ZZ3mosPiP17curandStateXORWOWiS_S_S_S_S_S_S_E13shared_puzzle+212];
	mul.wide.s32 	%rd214, %r719, 4;
	add.s64 	%rd215, %rd1, %rd214;
	ld.local.u32 	%r720, [%rd215];
	add.s32 	%r721, %r720, 1;
	st.local.u32 	[%rd215], %r721;
	ld.shared.u32 	%r722, [_ZZ3mosPiP17curandStateXORWOWiS_S_S_S_S_S_S_E13shared_puzzle+308];
	mul.wide.s32 	%rd216, %r722, 4;
	add.s64 	%rd217, %rd2, %rd216;
	ld.local.u32 	%r723, [%rd217];
	add.s32 	%r724, %r723, 1;
	st.local.u32 	[%rd217], %r724;
	ld.local.v2.u32 	{%r725, %r726}, [%rd1];
	setp.gt.s32 	%p104, %r725, 0;
	selp.u32 	%r727, 1, 0, %p104;
	add.s32 	%r728, %r681, %r727;
	ld.local.v2.u32 	{%r729, %r730}, [%rd2];
	setp.gt.s32 	%p105, %r729, 0;
	selp.u32 	%r731, 1, 0, %p105;
	add.s32 	%r732, %r728, %r731;
	setp.gt.s32 	%p106, %r726, 0;
	selp.u32 	%r733, 1, 0, %p106;
	add.s32 	%r734, %r732, %r733;
	setp.gt.s32 	%p107, %r730, 0;
	selp.u32 	%r735, 1, 0, %p107;
	add.s32 	%r736, %r734, %r735;
	ld.local.v2.u32 	{%r737, %r738}, [%rd1+8];
	setp.gt.s32 	%p108, %r737, 0;
	selp.u32 	%r739, 1, 0, %p108;
	add.s32 	%r740, %r736, %r739;
	ld.local.v2.u32 	{%r741, %r742}, [%rd2+8];
	setp.gt.s32 	%p109, %r741, 0;
	selp.u32 	%r743, 1, 0, %p109;
	add.s32 	%r744, %r740, %r743;
	setp.gt.s32 	%p110, %r738, 0;
	selp.u32 	%r745, 1, 0, %p110;
	add.s32 	%r746, %r744, %r745;
	setp.gt.s32 	%p111, %r742, 0;
	selp.u32 	%r747, 1, 0, %p111;
	add.s32 	%r748, %r746, %r747;
	ld.local.v2.u32 	{%r749, %r750}, [%rd1+16];
	setp.gt.s32 	%p112, %r749, 0;
	selp.u32 	%r751, 1, 0, %p112;
	add.s32 	%r752, %r748, %r751;
	ld.local.v2.u32 	{%r753, %r754}, [%rd2+16];
	setp.gt.s32 	%p113, %r753, 0;
	selp.u32 	%r755, 1, 0, %p113;
	add.s32 	%r756, %r752, %r755;
	setp.gt.s32 	%p114, %r750, 0;
	selp.u32 	%r757, 1, 0, %p114;
	add.s32 	%r758, %r756, %r757;
	setp.gt.s32 	%p115, %r754, 0;
	selp.u32 	%r759, 1, 0, %p115;
	add.s32 	%r760, %r758, %r759;
	ld.local.v2.u32 	{%r761, %r762}, [%rd1+24];
	setp.gt.s32 	%p116, %r761, 0;
	selp.u32 	%r763, 1, 0, %p116;
	add.s32 	%r764, %r760, %r763;
	ld.local.v2.u32 	{%r765, %r766}, [%rd2+24];
	setp.gt.s32 	%p117, %r765, 0;
	selp.u32 	%r767, 1, 0, %p117;
	add.s32 	%r768, %r764, %r767;
	setp.gt.s32 	%p118, %r762, 0;
	selp.u32 	%r769, 1, 0, %p118;
	add.s32 	%r770, %r768, %r769;
	setp.gt.s32 	%p119, %r766, 0;
	selp.u32 	%r771, 1, 0, %p119;
	add.s32 	%r772, %r770, %r771;
	ld.local.v2.u32 	{%r773, %r774}, [%rd1+32];
	setp.gt.s32 	%p120, %r773, 0;
	selp.u32 	%r775, 1, 0, %p120;
	add.s32 	%r776, %r772, %r775;
	ld.local.v2.u32 	{%r777, %r778}, [%rd2+32];
	setp.gt.s32 	%p121, %r777, 0;
	selp.u32 	%r779, 1, 0, %p121;
	add.s32 	%r780, %r776, %r779;
	setp.gt.s32 	%p122, %r774, 0;
	selp.u32 	%r781, 1, 0, %p122;
	add.s32 	%r782, %r780, %r781;
	setp.gt.s32 	%p123, %r778, 0;
	selp.u32 	%r783, 1, 0, %p123;
	add.s32 	%r784, %r782, %r783;
	st.local.v2.u32 	[%rd1], {%r137, %r137};
	st.local.v2.u32 	[%rd1+8], {%r137, %r137};
	st.local.v2.u32 	[%rd1+16], {%r137, %r137};
	st.local.v2.u32 	[%rd1+24], {%r137, %r137};
	st.local.v2.u32 	[%rd1+32], {%r137, %r137};
	st.local.v2.u32 	[%rd2], {%r137, %r137};
	st.local.v2.u32 	[%rd2+8], {%r137, %r137};
	st.local.v2.u32 	[%rd2+16], {%r137, %r137};
	st.local.v2.u32 	[%rd2+24], {%r137, %r137};
	st.local.v2.u32 	[%rd2+32], {%r137, %r137};
	add.s64 	%rd218, %rd1, %rd63;
	ld.local.u32 	%r785, [%rd218];
	add.s32 	%r786, %r785, 1;
	st.local.u32 	[%rd218], %r786;
	add.s64 	%rd219, %rd2, %rd61;
	ld.local.u32 	%r787, [%rd219];
	add.s32 	%r788, %r787, 1;
	st.local.u32 	[%rd219], %r788;
	add.s64 	%rd220, %rd1, %rd96;
	ld.local.u32 	%r789, [%rd220];
	add.s32 	%r790, %r789, 1;
	st.local.u32 	[%rd220], %r790;
	add.s64 	%rd221, %rd2, %rd94;
	ld.local.u32 	%r791, [%rd221];
	add.s32 	%r792, %r791, 1;
	st.local.u32 	[%rd221], %r792;
	add.s64 	%rd222, %rd1, %rd127;
	ld.local.u32 	%r793, [%rd222];
	add.s32 	%r794, %r793, 1;
	st.local.u32 	[%rd222], %r794;
	add.s64 	%rd223, %rd2, %rd125;
	ld.local.u32 	%r795, [%rd223];
	add.s32 	%r796, %r795, 1;
	st.local.u32 	[%rd223], %r796;
	add.s64 	%rd224, %rd1, %rd156;
	ld.local.u32 	%r797, [%rd224];
	add.s32 	%r798, %r797, 1;
	st.local.u32 	[%rd224], %r798;
	add.s64 	%rd225, %rd2, %rd154;
	ld.local.u32 	%r799, [%rd225];
	add.s32 	%r800, %r799, 1;
	st.local.u32 	[%rd225], %r800;
	add.s64 	%rd226, %rd1, %rd183;
	ld.local.u32 	%r801, [%rd226];
	add.s32 	%r802, %r801, 1;
	st.local.u32 	[%rd226], %r802;
	add.s64 	%rd227, %rd2, %rd181;
	ld.local.u32 	%r803, [%rd227];
	add.s32 	%r804, %r803, 1;
	st.local.u32 	[%rd227], %r804;
	add.s64 	%rd228, %rd1, %rd208;
	ld.local.u32 	%r805, [%rd228];
	add.s32 	%r806, %r805, 1;
	st.local.u32 	[%rd228], %r806;
	add.s64 	%rd229, %rd2, %rd206;
	ld.local.u32 	%r807, [%rd229];
	add.s32 	%r808, %r807, 1;
	st.local.u32 	[%rd229], %r808;
	ld.shared.u32 	%r809, [_ZZ3mosPiP17curandStateXORWOWiS_S_S_S_S_S_S_E13shared_puzzle+240];
	mul.wide.s32 	%rd230, %r809, 4;
	add.s64 	%rd231, %rd1, %rd230;
	ld.local.u32 	%r810, [%rd231];
	add.s32 	%r811, %r810, 1;
	st.local.u32 	[%rd231], %r811;
	add.s64 	%rd232, %rd2, %rd230;
	ld.local.u32 	%r812, [%rd232];
	add.s32 	%r813, %r812, 1;
	st.local.u32 	[%rd232], %r813;
	ld.shared.u32 	%r814, [_ZZ3mosPiP17curandStateXORWOWiS_S_S_S_S_S_S_E13shared_puzzle+244];
	mul.wide.s32 	%rd233, %r814, 4;
	add.s64 	%rd234, %rd1, %rd233;
	ld.local.u32 	%r815, [%rd234];
	add.s32 	%r816, %r815, 1;
	st.local.u32 	[%rd234], %r816;
	ld.shared.u32 	%r817, [_ZZ3mosPiP17curandStateXORWOWiS_S_S_S_S_S_S_E13shared_puzzle+276];
	mul.wide.s32 	%rd235, %r817, 4;
	add.s64 	%rd236, %rd2, %rd235;
	ld.local.u32 	%r818, [%rd236];
	add.s32 	%r819, %r818, 1;
	st.local.u32 	[%rd236], %r819;
	ld.shared.u32 	%r820, [_ZZ3mosPiP17curandStateXORWOWiS_S_S_S_S_S_S_E13shared_puzzle+248];
	mul.wide.s32 	%rd237, %r820, 4;
	add.s64 	%rd238, %rd1, %rd237;
	ld.local.u32 	%r821, [%rd238];
	add.s32 	%r822, %r821, 1;
	st.local.u32 	[%rd238], %r822;
	ld.shared.u32 	%r823, [_ZZ3mosPiP17curandStateXORWOWiS_S_S_S_S_S_S_E13shared_puzzle+312];
	mul.wide.s32 	%rd239, %r823, 4;
	add.s64 	%rd240, %rd2, %rd239;
	ld.local.u32 	%r824, [%rd240];
	add.s32 	%r825, %r824, 1;
	st.local.u32 	[%rd240], %r825;
	ld.local.v2.u32 	{%r826, %r827}, [%rd1];
	setp.gt.s32 	%p124, %r826, 0;
	selp.u32 	%r828, 1, 0, %p124;
	add.s32 	%r829, %r784, %r828;
	ld.local.v2.u32 	{%r830, %r831}, [%rd2];
	setp.gt.s32 	%p125, %r830, 0;
	selp.u32 	%r832, 1, 0, %p125;
	add.s32 	%r833, %r829, %r832;
	setp.gt.s32 	%p126, %r827, 0;
	selp.u32 	%r834, 1, 0, %p126;
	add.s32 	%r835, %r833, %r834;
	setp.gt.s32 	%p127, %r831, 0;
	selp.u32 	%r836, 1, 0, %p127;
	add.s32 	%r837, %r835, %r836;
	ld.local.v2.u32 	{%r838, %r839}, [%rd1+8];
	setp.gt.s32 	%p128, %r838, 0;
	selp.u32 	%r840, 1, 0, %p128;
	add.s32 	%r841, %r837, %r840;
	ld.local.v2.u32 	{%r842, %r843}, [%rd2+8];
	setp.gt.s32 	%p129, %r842, 0;
	selp.u32 	%r844, 1, 0, %p129;
	add.s32 	%r845, %r841, %r844;
	setp.gt.s32 	%p130, %r839, 0;
	selp.u32 	%r846, 1, 0, %p130;
	add.s32 	%r847, %r845, %r846;
	setp.gt.s32 	%p131, %r843, 0;
	selp.u32 	%r848, 1, 0, %p131;
	add.s32 	%r849, %r847, %r848;
	ld.local.v2.u32 	{%r850, %r851}, [%rd1+16];
	setp.gt.s32 	%p132, %r850, 0;
	selp.u32 	%r852, 1, 0, %p132;
	add.s32 	%r853, %r849, %r852;
	ld.local.v2.u32 	{%r854, %r855}, [%rd2+16];
	setp.gt.s32 	%p133, %r854, 0;
	selp.u32 	%r856, 1, 0, %p133;
	add.s32 	%r857, %r853, %r856;
	setp.gt.s32 	%p134, %r851, 0;
	selp.u32 	%r858, 1, 0, %p134;
	add.s32 	%r859, %r857, %r858;
	setp.gt.s32 	%p135, %r855, 0;
	selp.u32 	%r860, 1, 0, %p135;
	add.s32 	%r861, %r859, %r860;
	ld.local.v2.u32 	{%r862, %r863}, [%rd1+24];
	setp.gt.s32 	%p136, %r862, 0;
	selp.u32 	%r864, 1, 0, %p136;
	add.s32 	%r865, %r861, %r864;
	ld.local.v2.u32 	{%r866, %r867}, [%rd2+24];
	setp.gt.s32 	%p137, %r866, 0;
	selp.u32 	%r868, 1, 0, %p137;
	add.s32 	%r869, %r865, %r868;
	setp.gt.s32 	%p138, %r863, 0;
	selp.u32 	%r870, 1, 0, %p138;
	add.s32 	%r871, %r869, %r870;
	setp.gt.s32 	%p139, %r867, 0;
	selp.u32 	%r872, 1, 0, %p139;
	add.s32 	%r873, %r871, %r872;
	ld.local.v2.u32 	{%r874, %r875}, [%rd1+32];
	setp.gt.s32 	%p140, %r874, 0;
	selp.u32 	%r876, 1, 0, %p140;
	add.s32 	%r877, %r873, %r876;
	ld.local.v2.u32 	{%r878, %r879}, [%rd2+32];
	setp.gt.s32 	%p141, %r878, 0;
	selp.u32 	%r880, 1, 0, %p141;
	add.s32 	%r881, %r877, %r880;
	setp.gt.s32 	%p142, %r875, 0;
	selp.u32 	%r882, 1, 0, %p142;
	add.s32 	%r883, %r881, %r882;
	setp.gt.s32 	%p143, %r879, 0;
	selp.u32 	%r884, 1, 0, %p143;
	add.s32 	%r885, %r883, %r884;
	st.local.v2.u32 	[%rd1], {%r137, %r137};
	st.local.v2.u32 	[%rd1+8], {%r137, %r137};
	st.local.v2.u32 	[%rd1+16], {%r137, %r137};
	st.local.v2.u32 	[%rd1+24], {%r137, %r137};
	st.local.v2.u32 	[%rd1+32], {%r137, %r137};
	st.local.v2.u32 	[%rd2], {%r137, %r137};
	st.local.v2.u32 	[%rd2+8], {%r137, %r137};
	st.local.v2.u32 	[%rd2+16], {%r137, %r137};
	st.local.v2.u32 	[%rd2+24], {%r137, %r137};
	st.local.v2.u32 	[%rd2+32], {%r137, %r137};
	add.s64 	%rd241, %rd1, %rd67;
	ld.local.u32 	%r886, [%rd241];
	add.s32 	%r887, %r886, 1;
	st.local.u32 	[%rd241], %r887;
	add.s64 	%rd242, %rd2, %rd65;
	ld.local.u32 	%r888, [%rd242];
	add.s32 	%r889, %r888, 1;
	st.local.u32 	[%rd242], %r889;
	add.s64 	%rd243, %rd1, %rd100;
	ld.local.u32 	%r890, [%rd243];
	add.s32 	%r891, %r890, 1;
	st.local.u32 	[%rd243], %r891;
	add.s64 	%rd244, %rd2, %rd98;
	ld.local.u32 	%r892, [%rd244];
	add.s32 	%r893, %r892, 1;
	st.local.u32 	[%rd244], %r893;
	add.s64 	%rd245, %rd1, %rd131;
	ld.local.u32 	%r894, [%rd245];
	add.s32 	%r895, %r894, 1;
	st.local.u32 	[%rd245], %r895;
	add.s64 	%rd246, %rd2, %rd129;
	ld.local.u32 	%r896, [%rd246];
	add.s32 	%r897, %r896, 1;
	st.local.u32 	[%rd246], %r897;
	add.s64 	%rd247, %rd1, %rd160;
	ld.local.u32 	%r898, [%rd247];
	add.s32 	%r899, %r898, 1;
	st.local.u32 	[%rd247], %r899;
	add.s64 	%rd248, %rd2, %rd158;
	ld.local.u32 	%r900, [%rd248];
	add.s32 	%r901, %r900, 1;
	st.local.u32 	[%rd248], %r901;
	add.s64 	%rd249, %rd1, %rd187;
	ld.local.u32 	%r902, [%rd249];
	add.s32 	%r903, %r902, 1;
	st.local.u32 	[%rd249], %r903;
	add.s64 	%rd250, %rd2, %rd185;
	ld.local.u32 	%r904, [%rd250];
	add.s32 	%r905, %r904, 1;
	st.local.u32 	[%rd250], %r905;
	add.s64 	%rd251, %rd1, %rd212;
	ld.local.u32 	%r906, [%rd251];
	add.s32 	%r907, %r906, 1;
	st.local.u32 	[%rd251], %r907;
	add.s64 	%rd252, %rd2, %rd210;
	ld.local.u32 	%r908, [%rd252];
	add.s32 	%r909, %r908, 1;
	st.local.u32 	[%rd252], %r909;
	add.s64 	%rd253, %rd1, %rd235;
	ld.local.u32 	%r910, [%rd253];
	add.s32 	%r911, %r910, 1;
	st.local.u32 	[%rd253], %r911;
	add.s64 	%rd254, %rd2, %rd233;
	ld.local.u32 	%r912, [%rd254];
	add.s32 	%r913, %r912, 1;
	st.local.u32 	[%rd254], %r913;
	ld.shared.u32 	%r914, [_ZZ3mosPiP17curandStateXORWOWiS_S_S_S_S_S_S_E13shared_puzzle+280];
	mul.wide.s32 	%rd255, %r914, 4;
	add.s64 	%rd256, %rd1, %rd255;
	ld.local.u32 	%r915, [%rd256];
	add.s32 	%r916, %r915, 1;
	st.local.u32 	[%rd256], %r916;
	add.s64 	%rd257, %rd2, %rd255;
	ld.local.u32 	%r917, [%rd257];
	add.s32 	%r918, %r917, 1;
	st.local.u32 	[%rd257], %r918;
	ld.shared.u32 	%r919, [_ZZ3mosPiP17curandStateXORWOWiS_S_S_S_S_S_S_E13shared_puzzle+284];
	mul.wide.s32 	%rd258, %r919, 4;
	add.s64 	%rd259, %rd1, %rd258;
	ld.local.u32 	%r920, [%rd259];
	add.s32 	%r921, %r920, 1;
	st.local.u32 	[%rd259], %r921;
	ld.shared.u32 	%r922, [_ZZ3mosPiP17curandStateXORWOWiS_S_S_S_S_S_S_E13shared_puzzle+316];
	mul.wide.s32 	%rd260, %r922, 4;
	add.s64 	%rd261, %rd2, %rd260;
	ld.local.u32 	%r923, [%rd261];
	add.s32 	%r924, %r923, 1;
	st.local.u32 	[%rd261], %r924;
	ld.local.v2.u32 	{%r925, %r926}, [%rd1];
	setp.gt.s32 	%p144, %r925, 0;
	selp.u32 	%r927, 1, 0, %p144;
	add.s32 	%r928, %r885, %r927;
	ld.local.v2.u32 	{%r929, %r930}, [%rd2];
	setp.gt.s32 	%p145, %r929, 0;
	selp.u32 	%r931, 1, 0, %p145;
	add.s32 	%r932, %r928, %r931;
	setp.gt.s32 	%p146, %r926, 0;
	selp.u32 	%r933, 1, 0, %p146;
	add.s32 	%r934, %r932, %r933;
	setp.gt.s32 	%p147, %r930, 0;
	selp.u32 	%r935, 1, 0, %p147;
	add.s32 	%r936, %r934, %r935;
	ld.local.v2.u32 	{%r937, %r938}, [%rd1+8];
	setp.gt.s32 	%p148, %r937, 0;
	selp.u32 	%r939, 1, 0, %p148;
	add.s32 	%r940, %r936, %r939;
	ld.local.v2.u32 	{%r941, %r942}, [%rd2+8];
	setp.gt.s32 	%p149, %r941, 0;
	selp.u32 	%r943, 1, 0, %p149;
	add.s32 	%r944, %r940, %r943;
	setp.gt.s32 	%p150, %r938, 0;
	selp.u32 	%r945, 1, 0, %p150;
	add.s32 	%r946, %r944, %r945;
	setp.gt.s32 	%p151, %r942, 0;
	selp.u32 	%r947, 1, 0, %p151;
	add.s32 	%r948, %r946, %r947;
	ld.local.v2.u32 	{%r949, %r950}, [%rd1+16];
	setp.gt.s32 	%p152, %r949, 0;
	selp.u32 	%r951, 1, 0, %p152;
	add.s32 	%r952, %r948, %r951;
	ld.local.v2.u32 	{%r953, %r954}, [%rd2+16];
	setp.gt.s32 	%p153, %r953, 0;
	selp.u32 	%r955, 1, 0, %p153;
	add.s32 	%r956, %r952, %r955;
	setp.gt.s32 	%p154, %r950, 0;
	selp.u32 	%r957, 1, 0, %p154;
	add.s32 	%r958, %r956, %r957;
	setp.gt.s32 	%p155, %r954, 0;
	selp.u32 	%r959, 1, 0, %p155;
	add.s32 	%r960, %r958, %r959;
	ld.local.v2.u32 	{%r961, %r962}, [%rd1+24];
	setp.gt.s32 	%p156, %r961, 0;
	selp.u32 	%r963, 1, 0, %p156;
	add.s32 	%r964, %r960, %r963;
	ld.local.v2.u32 	{%r965, %r966}, [%rd2+24];
	setp.gt.s32 	%p157, %r965, 0;
	selp.u32 	%r967, 1, 0, %p157;
	add.s32 	%r968, %r964, %r967;
	setp.gt.s32 	%p158, %r962, 0;
	selp.u32 	%r969, 1, 0, %p158;
	add.s32 	%r970, %r968, %r969;
	setp.gt.s32 	%p159, %r966, 0;
	selp.u32 	%r971, 1, 0, %p159;
	add.s32 	%r972, %r970, %r971;
	ld.local.v2.u32 	{%r973, %r974}, [%rd1+32];
	setp.gt.s32 	%p160, %r973, 0;
	selp.u32 	%r975, 1, 0, %p160;
	add.s32 	%r976, %r972, %r975;
	ld.local.v2.u32 	{%r977, %r978}, [%rd2+32];
	setp.gt.s32 	%p161, %r977, 0;
	selp.u32 	%r979, 1, 0, %p161;
	add.s32 	%r980, %r976, %r979;
	setp.gt.s32 	%p162, %r974, 0;
	selp.u32 	%r981, 1, 0, %p162;
	add.s32 	%r982, %r980, %r981;
	setp.gt.s32 	%p163, %r978, 0;
	selp.u32 	%r983, 1, 0, %p163;
	add.s32 	%r984, %r982, %r983;
	st.local.v2.u32 	[%rd1], {%r137, %r137};
	st.local.v2.u32 	[%rd1+8], {%r137, %r137};
	st.local.v2.u32 	[%rd1+16], {%r137, %r137};
	st.local.v2.u32 	[%rd1+24], {%r137, %r137};
	st.local.v2.u32 	[%rd1+32], {%r137, %r137};
	st.local.v2.u32 	[%rd2], {%r137, %r137};
	st.local.v2.u32 	[%rd2+8], {%r137, %r137};
	st.local.v2.u32 	[%rd2+16], {%r137, %r137};
	st.local.v2.u32 	[%rd2+24], {%r137, %r137};
	st.local.v2.u32 	[%rd2+32], {%r137, %r137};
	add.s64 	%rd262, %rd1, %rd71;
	ld.local.u32 	%r985, [%rd262];
	add.s32 	%r986, %r985, 1;
	st.local.u32 	[%rd262], %r986;
	add.s64 	%rd263, %rd2, %rd69;
	ld.local.u32 	%r987, [%rd263];
	add.s32 	%r988, %r987, 1;
	st.local.u32 	[%rd263], %r988;
	add.s64 	%rd264, %rd1, %rd104;
	ld.local.u32 	%r989, [%rd264];
	add.s32 	%r990, %r989, 1;
	st.local.u32 	[%rd264], %r990;
	add.s64 	%rd265, %rd2, %rd102;
	ld.local.u32 	%r991, [%rd265];
	add.s32 	%r992, %r991, 1;
	st.local.u32 	[%rd265], %r992;
	add.s64 	%rd266, %rd1, %rd135;
	ld.local.u32 	%r993, [%rd266];
	add.s32 	%r994, %r993, 1;
	st.local.u32 	[%rd266], %r994;
	add.s64 	%rd267, %rd2, %rd133;
	ld.local.u32 	%r995, [%rd267];
	add.s32 	%r996, %r995, 1;
	st.local.u32 	[%rd267], %r996;
	add.s64 	%rd268, %rd1, %rd164;
	ld.local.u32 	%r997, [%rd268];
	add.s32 	%r998, %r997, 1;
	st.local.u32 	[%rd268], %r998;
	add.s64 	%rd269, %rd2, %rd162;
	ld.local.u32 	%r999, [%rd269];
	add.s32 	%r1000, %r999, 1;
	st.local.u32 	[%rd269], %r1000;
	add.s64 	%rd270, %rd1, %rd191;
	ld.local.u32 	%r1001, [%rd270];
	add.s32 	%r1002, %r1001, 1;
	st.local.u32 	[%rd270], %r1002;
	add.s64 	%rd271, %rd2, %rd189;
	ld.local.u32 	%r1003, [%rd271];
	add.s32 	%r1004, %r1003, 1;
	st.local.u32 	[%rd271], %r1004;
	add.s64 	%rd272, %rd1, %rd216;
	ld.local.u32 	%r1005, [%rd272];
	add.s32 	%r1006, %r1005, 1;
	st.local.u32 	[%rd272], %r1006;
	add.s64 	%rd273, %rd2, %rd214;
	ld.local.u32 	%r1007, [%rd273];
	add.s32 	%r1008, %r1007, 1;
	st.local.u32 	[%rd273], %r1008;
	add.s64 	%rd274, %rd1, %rd239;
	ld.local.u32 	%r1009, [%rd274];
	add.s32 	%r1010, %r1009, 1;
	st.local.u32 	[%rd274], %r1010;
	add.s64 	%rd275, %rd2, %rd237;
	ld.local.u32 	%r1011, [%rd275];
	add.s32 	%r1012, %r1011, 1;
	st.local.u32 	[%rd275], %r1012;
	add.s64 	%rd276, %rd1, %rd260;
	ld.local.u32 	%r1013, [%rd276];
	add.s32 	%r1014, %r1013, 1;
	st.local.u32 	[%rd276], %r1014;
	add.s64 	%rd277, %rd2, %rd258;
	ld.local.u32 	%r1015, [%rd277];
	add.s32 	%r1016, %r1015, 1;
	st.local.u32 	[%rd277], %r1016;
	ld.shared.u32 	%r1017, [_ZZ3mosPiP17curandStateXORWOWiS_S_S_S_S_S_S_E13shared_puzzle+320];
	mul.wide.s32 	%rd278, %r1017, 4;
	add.s64 	%rd279, %rd1, %rd278;
	ld.local.u32 	%r1018, [%rd279];
	add.s32 	%r1019, %r1018, 1;
	st.local.u32 	[%rd279], %r1019;
	add.s64 	%rd280, %rd2, %rd278;
	ld.local.u32 	%r1020, [%rd280];
	add.s32 	%r1021, %r1020, 1;
	st.local.u32 	[%rd280], %r1021;
	ld.local.v2.u32 	{%r1022, %r1023}, [%rd1];
	setp.gt.s32 	%p164, %r1022, 0;
	selp.u32 	%r1024, 1, 0, %p164;
	add.s32 	%r1025, %r984, %r1024;
	ld.local.v2.u32 	{%r1026, %r1027}, [%rd2];
	setp.gt.s32 	%p165, %r1026, 0;
	selp.u32 	%r1028, 1, 0, %p165;
	add.s32 	%r1029, %r1025, %r1028;
	setp.gt.s32 	%p166, %r1023, 0;
	selp.u32 	%r1030, 1, 0, %p166;
	add.s32 	%r1031, %r1029, %r1030;
	setp.gt.s32 	%p167, %r1027, 0;
	selp.u32 	%r1032, 1, 0, %p167;
	add.s32 	%r1033, %r1031, %r1032;
	ld.local.v2.u32 	{%r1034, %r1035}, [%rd1+8];
	setp.gt.s32 	%p168, %r1034, 0;
	selp.u32 	%r1036, 1, 0, %p168;
	add.s32 	%r1037, %r1033, %r1036;
	ld.local.v2.u32 	{%r1038, %r1039}, [%rd2+8];
	setp.gt.s32 	%p169, %r1038, 0;
	selp.u32 	%r1040, 1, 0, %p169;
	add.s32 	%r1041, %r1037, %r1040;
	setp.gt.s32 	%p170, %r1035, 0;
	selp.u32 	%r1042, 1, 0, %p170;
	add.s32 	%r1043, %r1041, %r1042;
	setp.gt.s32 	%p171, %r1039, 0;
	selp.u32 	%r1044, 1, 0, %p171;
	add.s32 	%r1045, %r1043, %r1044;
	ld.local.v2.u32 	{%r1046, %r1047}, [%rd1+16];
	setp.gt.s32 	%p172, %r1046, 0;
	selp.u32 	%r1048, 1, 0, %p172;
	add.s32 	%r1049, %r1045, %r1048;
	ld.local.v2.u32 	{%r1050, %r1051}, [%rd2+16];
	setp.gt.s32 	%p173, %r1050, 0;
	selp.u32 	%r1052, 1, 0, %p173;
	add.s32 	%r1053, %r1049, %r1052;
	setp.gt.s32 	%p174, %r1047, 0;
	selp.u32 	%r1054, 1, 0, %p174;
	add.s32 	%r1055, %r1053, %r1054;
	setp.gt.s32 	%p175, %r1051, 0;
	selp.u32 	%r1056, 1, 0, %p175;
	add.s32 	%r1057, %r1055, %r1056;
	ld.local.v2.u32 	{%r1058, %r1059}, [%rd1+24];
	setp.gt.s32 	%p176, %r1058, 0;
	selp.u32 	%r1060, 1, 0, %p176;
	add.s32 	%r1061, %r1057, %r1060;
	ld.local.v2.u32 	{%r1062, %r1063}, [%rd2+24];
	setp.gt.s32 	%p177, %r1062, 0;
	selp.u32 	%r1064, 1, 0, %p177;
	add.s32 	%r1065, %r1061, %r1064;
	setp.gt.s32 	%p178, %r1059, 0;
	selp.u32 	%r1066, 1, 0, %p178;
	add.s32 	%r1067, %r1065, %r1066;
	setp.gt.s32 	%p179, %r1063, 0;
	selp.u32 	%r1068, 1, 0, %p179;
	add.s32 	%r1069, %r1067, %r1068;
	ld.local.v2.u32 	{%r1070, %r1071}, [%rd1+32];
	setp.gt.s32 	%p180, %r1070, 0;
	selp.u32 	%r1072, 1, 0, %p180;
	add.s32 	%r1073, %r1069, %r1072;
	ld.local.v2.u32 	{%r1074, %r1075}, [%rd2+32];
	setp.gt.s32 	%p181, %r1074, 0;
	selp.u32 	%r1076, 1, 0, %p181;
	add.s32 	%r1077, %r1073, %r1076;
	setp.gt.s32 	%p182, %r1071, 0;
	selp.u32 	%r1078, 1, 0, %p182;
	add.s32 	%r1079, %r1077, %r1078;
	setp.gt.s32 	%p183, %r1075, 0;
	selp.u32 	%r1080, 1, 0, %p183;
	add.s32 	%r46, %r1079, %r1080;
	sub.s32 	%r47, 162, %r46;
	setp.gt.s32 	%p184, %r14, %r47;
	mov.u32 	%r1150, %r1164;
	mov.u32 	%r1151, %r1165;
	mov.u32 	%r1152, %r1166;
	mov.u32 	%r1153, %r34;
	mov.u32 	%r1155, %r47;
	@%p184 bra 	$L__BB4_9;
	sub.s32 	%r1081, %r14, %r47;
	cvt.rn.f32.s32 	%f17, %r1081;
	div.rn.f32 	%f18, %f17, 0f3ECCCCCD;
	fma.rn.f32 	%f19, %f18, 0f3BBB989D, 0f3F000000;
	cvt.sat.f32.f32 	%f20, %f19;
	mov.f32 	%f21, 0f4B400001;
	mov.f32 	%f22, 0f437C0000;
	fma.rm.f32 	%f23, %f20, %f22, %f21;
	add.f32 	%f24, %f23, 0fCB40007F;
	neg.f32 	%f25, %f24;
	fma.rn.f32 	%f26, %f18, 0f3FB8AA3B, %f25;
	fma.rn.f32 	%f27, %f18, 0f32A57060, %f26;
	mov.b32 	%r1082, %f23;
	shl.b32 	%r1083, %r1082, 23;
	mov.b32 	%f28, %r1083;
	ex2.approx.ftz.f32 	%f29, %f27;
	mul.f32 	%f30, %f29, %f28;
	shr.u32 	%r1084, %r1154, 2;
	xor.b32  	%r1085, %r1084, %r1154;
	shl.b32 	%r1086, %r1164, 4;
	shl.b32 	%r1087, %r1085, 1;
	xor.b32  	%r1088, %r1087, %r1086;
	xor.b32  	%r1089, %r1088, %r1085;
	xor.b32  	%r1150, %r1089, %r1164;
	add.s32 	%r1149, %r32, 1087311;
	add.s32 	%r1090, %r1150, %r1149;
	cvt.rn.f32.u32 	%f31, %r1090;
	fma.rn.f32 	%f32, %f31, 0f2F800000, 0f2F000000;
	setp.gt.f32 	%p185, %f30, %f32;
	mov.u32 	%r1151, %r1164;
	mov.u32 	%r1152, %r1165;
	mov.u32 	%r1153, %r1166;
	mov.u32 	%r1154, %r34;
	@%p185 bra 	$L__BB4_9;
	ld.shared.u32 	%r1091, [%r43];
	st.shared.u32 	[%r43], %r44;
	st.shared.u32 	[%r45], %r1091;
	mov.u32 	%r1155, %r14;
$L__BB4_9:
	setp.ne.s32 	%p186, %r46, 162;
	add.s32 	%r1156, %r1156, 1;
	setp.ne.s32 	%p187, %r1156, 1000;
	and.pred  	%p188, %p186, %p187;
	@%p188 bra 	$L__BB4_2;
	ld.param.u64 	%rd287, [_Z3mosPiP17curandStateXORWOWiS_S_S_S_S_S_S__param_9];
	ld.param.u64 	%rd286, [_Z3mosPiP17curandStateXORWOWiS_S_S_S_S_S_S__param_6];
	ld.param.u64 	%rd285, [_Z3mosPiP17curandStateXORWOWiS_S_S_S_S_S_S__param_5];
	st.global.v2.u32 	[%rd3+8], {%r1153, %r1152};
	st.global.v2.u32 	[%rd3+16], {%r1151, %r1150};
	st.global.v2.u32 	[%rd3], {%r1149, %r1154};
	cvta.to.global.u64 	%rd4, %rd287;
	cvta.to.global.u64 	%rd5, %rd22;
	cvta.to.global.u64 	%rd6, %rd21;
	cvta.to.global.u64 	%rd7, %rd286;
	cvta.to.global.u64 	%rd8, %rd285;
	cvta.to.global.u64 	%rd9, %rd18;
	mov.b32 	%r1176, 0;
$L__BB4_11:
	mad.lo.s32 	%r59, %r1176, 36, %r131;
	mul.lo.s32 	%r1094, %r1176, 9;
	mul.wide.u32 	%rd281, %r1094, 4;
	add.s64 	%rd10, %rd9, %rd281;
	add.s64 	%rd11, %rd8, %rd281;
	add.s64 	%rd12, %rd7, %rd281;
	add.s64 	%rd13, %rd6, %rd281;
	add.s64 	%rd14, %rd5, %rd281;
	add.s64 	%rd15, %rd4, %rd281;
	setp.gt.s32 	%p189, %r1, 2;
	@%p189 bra 	$L__BB4_16;
	setp.eq.s32 	%p193, %r1, 0;
	@%p193 bra 	$L__BB4_20;
	setp.eq.s32 	%p194, %r1, 1;
	@%p194 bra 	$L__BB4_21;
	setp.eq.s32 	%p195, %r1, 2;
	@%p195 bra 	$L__BB4_15;
	bra.uni 	$L__BB4_112;
$L__BB4_15:
	ld.shared.u32 	%r1098, [%r59];
	st.global.u32 	[%rd12], %r1098;
	bra.uni 	$L__BB4_24;
$L__BB4_16:
	setp.eq.s32 	%p190, %r1, 3;
	@%p190 bra 	$L__BB4_22;
	setp.eq.s32 	%p191, %r1, 4;
	@%p191 bra 	$L__BB4_23;
	setp.eq.s32 	%p192, %r1, 5;
	@%p192 bra 	$L__BB4_19;
	bra.uni 	$L__BB4_112;
$L__BB4_19:
	ld.shared.u32 	%r1095, [%r59];
	st.global.u32 	[%rd15], %r1095;
	bra.uni 	$L__BB4_24;
$L__BB4_20:
	ld.shared.u32 	%r1100, [%r59];
	st.global.u32 	[%rd10], %r1100;
	bra.uni 	$L__BB4_24;
$L__BB4_21:
	ld.shared.u32 	%r1099, [%r59];
	st.global.u32 	[%rd11], %r1099;
	bra.uni 	$L__BB4_24;
$L__BB4_22:
	ld.shared.u32 	%r1097, [%r59];
	st.global.u32 	[%rd13], %r1097;
	bra.uni 	$L__BB4_24;
$L__BB4_23:
	ld.shared.u32 	%r1096, [%r59];
	st.global.u32 	[%rd14], %r1096;
$L__BB4_24:
	setp.gt.s32 	%p196, %r1, 2;
	@%p196 bra 	$L__BB4_28;
	setp.eq.s32 	%p199, %r1, 0;
	@%p199 bra 	$L__BB4_34;
	setp.eq.s32 	%p200, %r1, 1;
	@%p200 bra 	$L__BB4_33;
	ld.shared.u32 	%r1104, [%r59+4];
	st.global.u32 	[%rd12+4], %r1104;
	bra.uni 	$L__BB4_35;
$L__BB4_28:
	setp.eq.s32 	%p197, %r1, 3;
	@%p197 bra 	$L__BB4_32;
	setp.eq.s32 	%p198, %r1, 4;
	@%p198 bra 	$L__BB4_31;
	ld.shared.u32 	%r1101, [%r59+4];
	st.global.u32 	[%rd15+4], %r1101;
	bra.uni 	$L__BB4_35;
$L__BB4_31:
	ld.shared.u32 	%r1102, [%r59+4];
	st.global.u32 	[%rd14+4], %r1102;
	bra.uni 	$L__BB4_35;
$L__BB4_32:
	ld.shared.u32 	%r1103, [%r59+4];
	st.global.u32 	[%rd13+4], %r1103;
	bra.uni 	$L__BB4_35;
$L__BB4_33:
	ld.shared.u32 	%r1105, [%r59+4];
	st.global.u32 	[%rd11+4], %r1105;
	bra.uni 	$L__BB4_35;
$L__BB4_34:
	ld.shared.u32 	%r1106, [%r59+4];
	st.global.u32 	[%rd10+4], %r1106;
$L__BB4_35:
	setp.gt.s32 	%p201, %r1, 2;
	@%p201 bra 	$L__BB4_39;
	setp.eq.s32 	%p204, %r1, 0;
	@%p204 bra 	$L__BB4_45;
	setp.eq.s32 	%p205, %r1, 1;
	@%p205 bra 	$L__BB4_44;
	ld.shared.u32 	%r1110, [%r59+8];
	st.global.u32 	[%rd12+8], %r1110;
	bra.uni 	$L__BB4_46;
$L__BB4_39:
	setp.eq.s32 	%p202, %r1, 3;
	@%p202 bra 	$L__BB4_43;
	setp.eq.s32 	%p203, %r1, 4;
	@%p203 bra 	$L__BB4_42;
	ld.shared.u32 	%r1107, [%r59+8];
	st.global.u32 	[%rd15+8], %r1107;
	bra.uni 	$L__BB4_46;
$L__BB4_42:
	ld.shared.u32 	%r1108, [%r59+8];
	st.global.u32 	[%rd14+8], %r1108;
	bra.uni 	$L__BB4_46;
$L__BB4_43:
	ld.shared.u32 	%r1109, [%r59+8];
	st.global.u32 	[%rd13+8], %r1109;
	bra.uni 	$L__BB4_46;
$L__BB4_44:
	ld.shared.u32 	%r1111, [%r59+8];
	st.global.u32 	[%rd11+8], %r1111;
	bra.uni 	$L__BB4_46;
$L__BB4_45:
	ld.shared.u32 	%r1112, [%r59+8];
	st.global.u32 	[%rd10+8], %r1112;
$L__BB4_46:
	setp.gt.s32 	%p206, %r1, 2;
	@%p206 bra 	$L__BB4_50;
	setp.eq.s32 	%p209, %r1, 0;
	@%p209 bra 	$L__BB4_56;
	setp.eq.s32 	%p210, %r1, 1;
	@%p210 bra 	$L__BB4_55;
	ld.shared.u32 	%r1116, [%r59+12];
	st.global.u32 	[%rd12+12], %r1116;
	bra.uni 	$L__BB4_57;
$L__BB4_50:
	setp.eq.s32 	%p207, %r1, 3;
	@%p207 bra 	$L__BB4_54;
	setp.eq.s32 	%p208, %r1, 4;
	@%p208 bra 	$L__BB4_53;
	ld.shared.u32 	%r1113, [%r59+12];
	st.global.u32 	[%rd15+12], %r1113;
	bra.uni 	$L__BB4_57;
$L__BB4_53:
	ld.shared.u32 	%r1114, [%r59+12];
	st.global.u32 	[%rd14+12], %r1114;
	bra.uni 	$L__BB4_57;
$L__BB4_54:
	ld.shared.u32 	%r1115, [%r59+12];
	st.global.u32 	[%rd13+12], %r1115;
	bra.uni 	$L__BB4_57;
$L__BB4_55:
	ld.shared.u32 	%r1117, [%r59+12];
	st.global.u32 	[%rd11+12], %r1117;
	bra.uni 	$L__BB4_57;
$L__BB4_56:
	ld.shared.u32 	%r1118, [%r59+12];
	st.global.u32 	[%rd10+12], %r1118;
$L__BB4_57:
	setp.gt.s32 	%p211, %r1, 2;
	@%p211 bra 	$L__BB4_61;
	setp.eq.s32 	%p214, %r1, 0;
	@%p214 bra 	$L__BB4_67;
	setp.eq.s32 	%p215, %r1, 1;
	@%p215 bra 	$L__BB4_66;
	ld.shared.u32 	%r1122, [%r59+16];
	st.global.u32 	[%rd12+16], %r1122;
	bra.uni 	$L__BB4_68;
$L__BB4_61:
	setp.eq.s32 	%p212, %r1, 3;
	@%p212 bra 	$L__BB4_65;
	setp.eq.s32 	%p213, %r1, 4;
	@%p213 bra 	$L__BB4_64;
	ld.shared.u32 	%r1119, [%r59+16];
	st.global.u32 	[%rd15+16], %r1119;
	bra.uni 	$L__BB4_68;
$L__BB4_64:
	ld.shared.u32 	%r1120, [%r59+16];
	st.global.u32 	[%rd14+16], %r1120;
	bra.uni 	$L__BB4_68;
$L__BB4_65:
	ld.shared.u32 	%r1121, [%r59+16];
	st.global.u32 	[%rd13+16], %r1121;
	bra.uni 	$L__BB4_68;
$L__BB4_66:
	ld.shared.u32 	%r1123, [%r59+16];
	st.global.u32 	[%rd11+16], %r1123;
	bra.uni 	$L__BB4_68;
$L__BB4_67:
	ld.shared.u32 	%r1124, [%r59+16];
	st.global.u32 	[%rd10+16], %r1124;
$L__BB4_68:
	setp.gt.s32 	%p216, %r1, 2;
	@%p216 bra 	$L__BB4_72;
	setp.eq.s32 	%p219, %r1, 0;
	@%p219 bra 	$L__BB4_78;
	setp.eq.s32 	%p220, %r1, 1;
	@%p220 bra 	$L__BB4_77;
	ld.shared.u32 	%r1128, [%r59+20];
	st.global.u32 	[%rd12+20], %r1128;
	bra.uni 	$L__BB4_79;
$L__BB4_72:
	setp.eq.s32 	%p217, %r1, 3;
	@%p217 bra 	$L__BB4_76;
	setp.eq.s32 	%p218, %r1, 4;
	@%p218 bra 	$L__BB4_75;
	ld.shared.u32 	%r1125, [%r59+20];
	st.global.u32 	[%rd15+20], %r1125;
	bra.uni 	$L__BB4_79;
$L__BB4_75:
	ld.shared.u32 	%r1126, [%r59+20];
	st.global.u32 	[%rd14+20], %r1126;
	bra.uni 	$L__BB4_79;
$L__BB4_76:
	ld.shared.u32 	%r1127, [%r59+20];
	st.global.u32 	[%rd13+20], %r1127;
	bra.uni 	$L__BB4_79;
$L__BB4_77:
	ld.shared.u32 	%r1129, [%r59+20];
	st.global.u32 	[%rd11+20], %r1129;
	bra.uni 	$L__BB4_79;
$L__BB4_78:
	ld.shared.u32 	%r1130, [%r59+20];
	st.global.u32 	[%rd10+20], %r1130;
$L__BB4_79:
	setp.gt.s32 	%p221, %r1, 2;
	@%p221 bra 	$L__BB4_83;
	setp.eq.s32 	%p224, %r1, 0;
	@%p224 bra 	$L__BB4_89;
	setp.eq.s32 	%p225, %r1, 1;
	@%p225 bra 	$L__BB4_88;
	ld.shared.u32 	%r1134, [%r59+24];
	st.global.u32 	[%rd12+24], %r1134;
	bra.uni 	$L__BB4_90;
$L__BB4_83:
	setp.eq.s32 	%p222, %r1, 3;
	@%p222 bra 	$L__BB4_87;
	setp.eq.s32 	%p223, %r1, 4;
	@%p223 bra 	$L__BB4_86;
	ld.shared.u32 	%r1131, [%r59+24];
	st.global.u32 	[%rd15+24], %r1131;
	bra.uni 	$L__BB4_90;
$L__BB4_86:
	ld.shared.u32 	%r1132, [%r59+24];
	st.global.u32 	[%rd14+24], %r1132;
	bra.uni 	$L__BB4_90;
$L__BB4_87:
	ld.shared.u32 	%r1133, [%r59+24];
	st.global.u32 	[%rd13+24], %r1133;
	bra.uni 	$L__BB4_90;
$L__BB4_88:
	ld.shared.u32 	%r1135, [%r59+24];
	st.global.u32 	[%rd11+24], %r1135;
	bra.uni 	$L__BB4_90;
$L__BB4_89:
	ld.shared.u32 	%r1136, [%r59+24];
	st.global.u32 	[%rd10+24], %r1136;
$L__BB4_90:
	setp.gt.s32 	%p226, %r1, 2;
	@%p226 bra 	$L__BB4_94;
	setp.eq.s32 	%p229, %r1, 0;
	@%p229 bra 	$L__BB4_100;
	setp.eq.s32 	%p230, %r1, 1;
	@%p230 bra 	$L__BB4_99;
	ld.shared.u32 	%r1140, [%r59+28];
	st.global.u32 	[%rd12+28], %r1140;
	bra.uni 	$L__BB4_101;
$L__BB4_94:
	setp.eq.s32 	%p227, %r1, 3;
	@%p227 bra 	$L__BB4_98;
	setp.eq.s32 	%p228, %r1, 4;
	@%p228 bra 	$L__BB4_97;
	ld.shared.u32 	%r1137, [%r59+28];
	st.global.u32 	[%rd15+28], %r1137;
	bra.uni 	$L__BB4_101;
$L__BB4_97:
	ld.shared.u32 	%r1138, [%r59+28];
	st.global.u32 	[%rd14+28], %r1138;
	bra.uni 	$L__BB4_101;
$L__BB4_98:
	ld.shared.u32 	%r1139, [%r59+28];
	st.global.u32 	[%rd13+28], %r1139;
	bra.uni 	$L__BB4_101;
$L__BB4_99:
	ld.shared.u32 	%r1141, [%r59+28];
	st.global.u32 	[%rd11+28], %r1141;
	bra.uni 	$L__BB4_101;
$L__BB4_100:
	ld.shared.u32 	%r1142, [%r59+28];
	st.global.u32 	[%rd10+28], %r1142;
$L__BB4_101:
	setp.gt.s32 	%p231, %r1, 2;
	@%p231 bra 	$L__BB4_105;
	setp.eq.s32 	%p234, %r1, 0;
	@%p234 bra 	$L__BB4_111;
	setp.eq.s32 	%p235, %r1, 1;
	@%p235 bra 	$L__BB4_110;
	ld.shared.u32 	%r1146, [%r59+32];
	st.global.u32 	[%rd12+32], %r1146;
	bra.uni 	$L__BB4_112;
$L__BB4_105:
	setp.eq.s32 	%p232, %r1, 3;
	@%p232 bra 	$L__BB4_109;
	setp.eq.s32 	%p233, %r1, 4;
	@%p233 bra 	$L__BB4_108;
	ld.shared.u32 	%r1143, [%r59+32];
	st.global.u32 	[%rd15+32], %r1143;
	bra.uni 	$L__BB4_112;
$L__BB4_108:
	ld.shared.u32 	%r1144, [%r59+32];
	st.global.u32 	[%rd14+32], %r1144;
	bra.uni 	$L__BB4_112;
$L__BB4_109:
	ld.shared.u32 	%r1145, [%r59+32];
	st.global.u32 	[%rd13+32], %r1145;
	bra.uni 	$L__BB4_112;
$L__BB4_110:
	ld.shared.u32 	%r1147, [%r59+32];
	st.global.u32 	[%rd11+32], %r1147;
	bra.uni 	$L__BB4_112;
$L__BB4_111:
	ld.shared.u32 	%r1148, [%r59+32];
	st.global.u32 	[%rd10+32], %r1148;
$L__BB4_112:
	add.s32 	%r1176, %r1176, 1;
	setp.ne.s32 	%p236, %r1176, 9;
	@%p236 bra 	$L__BB4_11;
	cvta.to.global.u64 	%rd282, %rd17;
	mul.wide.s32 	%rd283, %r1, 4;
	add.s64 	%rd284, %rd282, %rd283;
	st.global.u32 	[%rd284], %r47;
$L__BB4_114:
	ret;

}


// ===== COMPILED SASS (sm_100) =====

	.target	sm_100

	.elftype	@"ET_EXEC"


//--------------------- .note.nv.tkinfo           --------------------------
	.section	.note.nv.tkinfo,"",@"SHT_NOTE"
	.sectionflags	@"SHF_NOTE_NV_TKINFO"
	.tkinfo
        /*0018*/ 	.word	0x00000002
        /*0030*/ 	.string	""
        /*0030*/ 	.string	"ptxas"
        /*0030*/ 	.string	"Cuda compilation tools, release 13.0, V13.0.88"
        /*0030*/ 	.string	"Build cuda_13.0.r13.0/compiler.36424714_0"
        /*0030*/ 	.string	"-arch sm_100 -m 64 "



//--------------------- .note.nv.cuinfo           --------------------------
	.section	.note.nv.cuinfo,"",@"SHT_NOTE"
	.sectionflags	@"SHF_NOTE_NV_CUINFO"
        /*0018*/ 	.short	0x0002
        /*001a*/ 	.short	0x0064
        /*001c*/ 	.short	0x0082
	.zero		2


//--------------------- .nv.info                  --------------------------
	.section	.nv.info,"",@"SHT_CUDA_INFO"
	.align	4


	//----- nvinfo : EIATTR_REGCOUNT
	.align		4
        /*0000*/ 	.byte	0x04, 0x2f
        /*0002*/ 	.short	(.L_11 - .L_10)
	.align		4
.L_10:
        /*0004*/ 	.word	index@(_Z10initCurandP17curandStateXORWOWS0_S0_mmm)
        /*0008*/ 	.word	0x00000020


	//----- nvinfo : EIATTR_FRAME_SIZE
	.align		4
.L_11:
        /*000c*/ 	.byte	0x04, 0x11
        /*000e*/ 	.short	(.L_13 - .L_12)
	.align		4
.L_12:
        /*0010*/ 	.word	index@(_Z10initCurandP17curandStateXORWOWS0_S0_mmm)
        /*0014*/ 	.word	0x00000000


	//----- nvinfo : EIATTR_REGCOUNT
	.align		4
.L_13:
        /*0018*/ 	.byte	0x04, 0x2f
        /*001a*/ 	.short	(.L_15 - .L_14)
	.align		4
.L_14:
        /*001c*/ 	.word	index@(_Z12init_rsudokuP17curandStateXORWOWS0_PiS1_)
        /*0020*/ 	.word	0x0000004e


	//----- nvinfo : EIATTR_FRAME_SIZE
	.align		4
.L_15:
        /*0024*/ 	.byte	0x04, 0x11
        /*0026*/ 	.short	(.L_17 - .L_16)
	.align		4
.L_16:
        /*0028*/ 	.word	index@(_Z12init_rsudokuP17curandStateXORWOWS0_PiS1_)
        /*002c*/ 	.word	0x00000050


	//----- nvinfo : EIATTR_REGCOUNT
	.align		4
.L_17:
        /*0030*/ 	.byte	0x04, 0x2f
        /*0032*/ 	.short	(.L_19 - .L_18)
	.align		4
.L_18:
        /*0034*/ 	.word	index@(_Z13compute_scorePiS_S_)
        /*0038*/ 	.word	0x00000016


	//----- nvinfo : EIATTR_FRAME_SIZE
	.align		4
.L_19:
        /*003c*/ 	.byte	0x04, 0x11
        /*003e*/ 	.short	(.L_21 - .L_20)
	.align		4
.L_20:
        /*0040*/ 	.word	index@(_Z13compute_scorePiS_S_)
        /*0044*/ 	.word	0x00000028


	//----- nvinfo : EIATTR_REGCOUNT
	.align		4
.L_21:
        /*0048*/ 	.byte	0x04, 0x2f
        /*004a*/ 	.short	(.L_23 - .L_22)
	.align		4
.L_22:
        /*004c*/ 	.word	index@(_Z9crossoverPiS_S_S_ii)
        /*0050*/ 	.word	0x00000012


	//----- nvinfo : EIATTR_FRAME_SIZE
	.align		4
.L_23:
        /*0054*/ 	.byte	0x04, 0x11
        /*0056*/ 	.short	(.L_25 - .L_24)
	.align		4
.L_24:
        /*0058*/ 	.word	index@(_Z9crossoverPiS_S_S_ii)
        /*005c*/ 	.word	0x00000000


	//----- nvinfo : EIATTR_REGCOUNT
	.align		4
.L_25:
        /*0060*/ 	.byte	0x04, 0x2f
        /*0062*/ 	.short	(.L_27 - .L_26)
	.align		4
.L_26:
        /*0064*/ 	.word	index@(_Z3mosPiP17curandStateXORWOWiS_S_S_S_S_S_S_)
        /*0068*/ 	.word	0x0000004e


	//----- nvinfo : EIATTR_FRAME_SIZE
	.align		4
.L_27:
        /*006c*/ 	.byte	0x04, 0x11
        /*006e*/ 	.short	(.L_29 - .L_28)
	.align		4
.L_28:
        /*0070*/ 	.word	index@($__internal_0_$__cuda_sm3x_div_rn_noftz_f32_slowpath)
        /*0074*/ 	.word	0x00000050


	//----- nvinfo : EIATTR_FRAME_SIZE
	.align		4
.L_29:
        /*0078*/ 	.byte	0x04, 0x11
        /*007a*/ 	.short	(.L_31 - .L_30)
	.align		4
.L_30:
        /*007c*/ 	.word	index@(_Z3mosPiP17curandStateXORWOWiS_S_S_S_S_S_S_)
        /*0080*/ 	.word	0x00000050


	//----- nvinfo : EIATTR_MIN_STACK_SIZE
	.align		4
.L_31:
        /*0084*/ 	.byte	0x04, 0x12
        /*0086*/ 	.short	(.L_33 - .L_32)
	.align		4
.L_32:
        /*0088*/ 	.word	index@(_Z3mosPiP17curandStateXORWOWiS_S_S_S_S_S_S_)
        /*008c*/ 	.word	0x00000050


	//----- nvinfo : EIATTR_MIN_STACK_SIZE
	.align		4
.L_33:
        /*0090*/ 	.byte	0x04, 0x12
        /*0092*/ 	.short	(.L_35 - .L_34)
	.align		4
.L_34:
        /*0094*/ 	.word	index@(_Z9crossoverPiS_S_S_ii)
        /*0098*/ 	.word	0x00000000


	//----- nvinfo : EIATTR_MIN_STACK_SIZE
	.align		4
.L_35:
        /*009c*/ 	.byte	0x04, 0x12
        /*009e*/ 	.short	(.L_37 - .L_36)
	.align		4
.L_36:
        /*00a0*/ 	.word	index@(_Z13compute_scorePiS_S_)
        /*00a4*/ 	.word	0x00000028


	//----- nvinfo : EIATTR_MIN_STACK_SIZE
	.align		4
.L_37:
        /*00a8*/ 	.byte	0x04, 0x12
        /*00aa*/ 	.short	(.L_39 - .L_38)
	.align		4
.L_38:
        /*00ac*/ 	.word	index@(_Z12init_rsudokuP17curandStateXORWOWS0_PiS1_)
        /*00b0*/ 	.word	0x00000050


	//----- nvinfo : EIATTR_MIN_STACK_SIZE
	.align		4
.L_39:
        /*00b4*/ 	.byte	0x04, 0x12
        /*00b6*/ 	.short	(.L_41 - .L_40)
	.align		4
.L_40:
        /*00b8*/ 	.word	index@(_Z10initCurandP17curandStateXORWOWS0_S0_mmm)
        /*00bc*/ 	.word	0x00000000
.L_41:


//--------------------- .nv.compat                --------------------------
	.section	.nv.compat,"",@"SHT_CUDA_COMPAT_INFO"
	.align	4
        /*0000*/ 	.byte	0x02, 0x09, 0x00, 0x00, 0x02, 0x02, 0x01, 0x00, 0x02, 0x05, 0x05, 0x00, 0x03, 0x07, 0x01, 0x01
        /*0010*/ 	.byte	0x02, 0x03, 0x00, 0x00, 0x02, 0x06, 0x01, 0x00, 0x04, 0x0b, 0x08, 0x00, 0x01, 0x00, 0x00, 0x00
        /*0020*/ 	.byte	0x00, 0x00, 0x00, 0x00


//--------------------- .nv.info._Z3mosPiP17curandStateXORWOWiS_S_S_S_S_S_S_ --------------------------
	.section	.nv.info._Z3mosPiP17curandStateXORWOWiS_S_S_S_S_S_S_,"",@"SHT_CUDA_INFO"
	.sectionflags	@""
	.align	4


	//----- nvinfo : EIATTR_CUDA_API_VERSION
	.align		4
        /*0000*/ 	.byte	0x04, 0x37
        /*0002*/ 	.short	(.L_43 - .L_42)
.L_42:
        /*0004*/ 	.word	0x00000082


	//----- nvinfo : EIATTR_KPARAM_INFO
	.align		4
.L_43:
        /*0008*/ 	.byte	0x04, 0x17
        /*000a*/ 	.short	(.L_45 - .L_44)
.L_44:
        /*000c*/ 	.word	0x00000000
        /*0010*/ 	.short	0x0009
        /*0012*/ 	.short	0x0048
        /*0014*/ 	.byte	0x00, 0xf5, 0x21, 0x00


	//----- nvinfo : EIATTR_KPARAM_INFO
	.align		4
.L_45:
        /*0018*/ 	.byte	0x04, 0x17
        /*001a*/ 	.short	(.L_47 - .L_46)
.L_46:
        /*001c*/ 	.word	0x00000000
        /*0020*/ 	.short	0x0008
        /*0022*/ 	.short	0x0040
        /*0024*/ 	.byte	0x00, 0xf5, 0x21, 0x00


	//----- nvinfo : EIATTR_KPARAM_INFO
	.align		4
.L_47:
        /*0028*/ 	.byte	0x04, 0x17
        /*002a*/ 	.short	(.L_49 - .L_48)
.L_48:
        /*002c*/ 	.word	0x00000000
        /*0030*/ 	.short	0x0007
        /*0032*/ 	.short	0x0038
        /*0034*/ 	.byte	0x00, 0xf5, 0x21, 0x00


	//----- nvinfo : EIATTR_KPARAM_INFO
	.align		4
.L_49:
        /*0038*/ 	.byte	0x04, 0x17
        /*003a*/ 	.short	(.L_51 - .L_50)
.L_50:
        /*003c*/ 	.word	0x00000000
        /*0040*/ 	.short	0x0006
        /*0042*/ 	.short	0x0030
        /*0044*/ 	.byte	0x00, 0xf5, 0x21, 0x00


	//----- nvinfo : EIATTR_KPARAM_INFO
	.align		4
.L_51:
        /*0048*/ 	.byte	0x04, 0x17
        /*004a*/ 	.short	(.L_53 - .L_52)
.L_52:
        /*004c*/ 	.word	0x00000000
        /*0050*/ 	.short	0x0005
        /*0052*/ 	.short	0x0028
        /*0054*/ 	.byte	0x00, 0xf5, 0x21, 0x00


	//----- nvinfo : EIATTR_KPARAM_INFO
	.align		4
.L_53:
        /*0058*/ 	.byte	0x04, 0x17
        /*005a*/ 	.short	(.L_55 - .L_54)
.L_54:
        /*005c*/ 	.word	0x00000000
        /*0060*/ 	.short	0x0004
        /*0062*/ 	.short	0x0020
        /*0064*/ 	.byte	0x00, 0xf5, 0x21, 0x00


	//----- nvinfo : EIATTR_KPARAM_INFO
	.align		4
.L_55:
        /*0068*/ 	.byte	0x04, 0x17
        /*006a*/ 	.short	(.L_57 - .L_56)
.L_56:
        /*006c*/ 	.word	0x00000000
        /*0070*/ 	.short	0x0003
        /*0072*/ 	.short	0x0018
        /*0074*/ 	.byte	0x00, 0xf5, 0x21, 0x00


	//----- nvinfo : EIATTR_KPARAM_INFO
	.align		4
.L_57:
        /*0078*/ 	.byte	0x04, 0x17
        /*007a*/ 	.short	(.L_59 - .L_58)
.L_58:
        /*007c*/ 	.word	0x00000000
        /*0080*/ 	.short	0x0002
        /*0082*/ 	.short	0x0010
        /*0084*/ 	.byte	0x00, 0xf0, 0x11, 0x00


	//----- nvinfo : EIATTR_KPARAM_INFO
	.align		4
.L_59:
        /*0088*/ 	.byte	0x04, 0x17
        /*008a*/ 	.short	(.L_61 - .L_60)
.L_60:
        /*008c*/ 	.word	0x00000000
        /*0090*/ 	.short	0x0001
        /*0092*/ 	.short	0x0008
        /*0094*/ 	.byte	0x00, 0xf5, 0x21, 0x00


	//----- nvinfo : EIATTR_KPARAM_INFO
	.align		4
.L_61:
        /*0098*/ 	.byte	0x04, 0x17
        /*009a*/ 	.short	(.L_63 - .L_62)
.L_62:
        /*009c*/ 	.word	0x00000000
        /*00a0*/ 	.short	0x0000
        /*00a2*/ 	.short	0x0000
        /*00a4*/ 	.byte	0x00, 0xf5, 0x21, 0x00


	//----- nvinfo : EIATTR_SPARSE_MMA_MASK
	.align		4
.L_63:
        /*00a8*/ 	.byte	0x03, 0x50
        /*00aa*/ 	.short	0x0000


	//----- nvinfo : EIATTR_MAXREG_COUNT
	.align		4
        /*00ac*/ 	.byte	0x03, 0x1b
        /*00ae*/ 	.short	0x00ff


	//----- nvinfo : EIATTR_MERCURY_ISA_VERSION
	.align		4
        /*00b0*/ 	.byte	0x03, 0x5f
        /*00b2*/ 	.short	0x0101


	//----- nvinfo : EIATTR_VRC_CTA_INIT_COUNT
	.align		4
        /*00b4*/ 	.byte	0x02, 0x4a
	.zero		1
	.zero		1


	//----- nvinfo : EIATTR_EXIT_INSTR_OFFSETS
	.align		4
        /*00b8*/ 	.byte	0x04, 0x1c
        /*00ba*/ 	.short	(.L_65 - .L_64)


	//   ....[0]....
.L_64:
        /*00bc*/ 	.word	0x00000170


	//   ....[1]....
        /*00c0*/ 	.word	0x00007160


	//----- nvinfo : EIATTR_INDIRECT_BRANCH_TARGETS
	.align		4
.L_65:
        /*00c4*/ 	.byte	0x04, 0x34
        /*00c6*/ 	.short	(.L_67 - .L_66)


	//   ....[0]....
.L_66:
        /*00c8*/ 	.word	.L_x_113@srel
        /*00cc*/ 	.short	0x0
        /*00ce*/ 	.short	0x0
        /*00d0*/ 	.word	0x4
        /*00d4*/ 	.word	.L_x_114@srel
        /*00d8*/ 	.word	.L_x_115@srel
        /*00dc*/ 	.word	.L_x_116@srel
        /*00e0*/ 	.word	.L_x_22@srel


	//   ....[1]....
        /* <DEDUP_REMOVED lines=8> */


	//   ....[2]....
        /*0100*/ 	.word	.L_x_123@srel
        /*0104*/ 	.short	0x0
        /*0106*/ 	.short	0x0
        /*0108*/ 	.word	0x3
        /*010c*/ 	.word	.L_x_124@srel
        /*0110*/ 	.word	.L_x_125@srel
        /*0114*/ 	.word	.L_x_126@srel


	//   ....[3]....
        /*0118*/ 	.word	.L_x_127@srel
        /*011c*/ 	.short	0x0
        /*011e*/ 	.short	0x0
        /*0120*/ 	.word	0x3
        /*0124*/ 	.word	.L_x_128@srel
        /*0128*/ 	.word	.L_x_129@srel
        /*012c*/ 	.word	.L_x_130@srel


	//   ....[4]....
        /*0130*/ 	.word	.L_x_131@srel
        /*0134*/ 	.short	0x0
        /*0136*/ 	.short	0x0
        /*0138*/ 	.word	0x3
        /*013c*/ 	.word	.L_x_132@srel
        /*0140*/ 	.word	.L_x_133@srel
        /*0144*/ 	.word	.L_x_134@srel


	//   ....[5]....
        /*0148*/ 	.word	.L_x_135@srel
        /*014c*/ 	.short	0x0
        /*014e*/ 	.short	0x0
        /*0150*/ 	.word	0x3
        /*0154*/ 	.word	.L_x_136@srel
        /*0158*/ 	.word	.L_x_137@srel
        /*015c*/ 	.word	.L_x_138@srel


	//   ....[6]....
        /*0160*/ 	.word	.L_x_139@srel
        /*0164*/ 	.short	0x0
        /*0166*/ 	.short	0x0
        /*0168*/ 	.word	0x3
        /*016c*/ 	.word	.L_x_140@srel
        /*0170*/ 	.word	.L_x_141@srel
        /*0174*/ 	.word	.L_x_142@srel


	//   ....[7]....
        /*0178*/ 	.word	.L_x_143@srel
        /*017c*/ 	.short	0x0
        /*017e*/ 	.short	0x0
        /*0180*/ 	.word	0x3
        /*0184*/ 	.word	.L_x_144@srel
        /*0188*/ 	.word	.L_x_145@srel
        /*018c*/ 	.word	.L_x_146@srel


	//   ....[8]....
        /*0190*/ 	.word	.L_x_147@srel
        /*0194*/ 	.short	0x0
        /*0196*/ 	.short	0x0
        /*0198*/ 	.word	0x3
        /*019c*/ 	.word	.L_x_148@srel
        /*01a0*/ 	.word	.L_x_149@srel
        /*01a4*/ 	.word	.L_x_150@srel


	//   ....[9]....
        /*01a8*/ 	.word	.L_x_151@srel
        /*01ac*/ 	.short	0x0
        /*01ae*/ 	.short	0x0
        /*01b0*/ 	.word	0x3
        /*01b4*/ 	.word	.L_x_152@srel
        /*01b8*/ 	.word	.L_x_153@srel
        /*01bc*/ 	.word	.L_x_154@srel


	//   ....[10]....
        /*01c0*/ 	.word	.L_x_155@srel
        /*01c4*/ 	.short	0x0
        /*01c6*/ 	.short	0x0
        /*01c8*/ 	.word	0x3
        /*01cc*/ 	.word	.L_x_156@srel
        /*01d0*/ 	.word	.L_x_157@srel
        /*01d4*/ 	.word	.L_x_158@srel


	//   ....[11]....
        /*01d8*/ 	.word	.L_x_159@srel
        /*01dc*/ 	.short	0x0
        /*01de*/ 	.short	0x0
        /*01e0*/ 	.word	0x3
        /*01e4*/ 	.word	.L_x_160@srel
        /*01e8*/ 	.word	.L_x_161@srel
        /*01ec*/ 	.word	.L_x_162@srel


	//   ....[12]....
        /*01f0*/ 	.word	.L_x_163@srel
        /*01f4*/ 	.short	0x0
        /*01f6*/ 	.short	0x0
        /*01f8*/ 	.word	0x3
        /*01fc*/ 	.word	.L_x_164@srel
        /*0200*/ 	.word	.L_x_165@srel
        /*0204*/ 	.word	.L_x_166@srel


	//   ....[13]....
        /*0208*/ 	.word	.L_x_167@srel
        /*020c*/ 	.short	0x0
        /*020e*/ 	.short	0x0
        /*0210*/ 	.word	0x3
        /*0214*/ 	.word	.L_x_168@srel
        /*0218*/ 	.word	.L_x_169@srel
        /*021c*/ 	.word	.L_x_170@srel


	//   ....[14]....
        /*0220*/ 	.word	.L_x_171@srel
        /*0224*/ 	.short	0x0
        /*0226*/ 	.short	0x0
        /*0228*/ 	.word	0x3
        /*022c*/ 	.word	.L_x_172@srel
        /*0230*/ 	.word	.L_x_173@srel
        /*0234*/ 	.word	.L_x_174@srel


	//   ....[15]....
        /*0238*/ 	.word	.L_x_175@srel
        /*023c*/ 	.short	0x0
        /*023e*/ 	.short	0x0
        /*0240*/ 	.word	0x3
        /*0244*/ 	.word	.L_x_176@srel
        /*0248*/ 	.word	.L_x_177@srel
        /*024c*/ 	.word	.L_x_178@srel


	//   ....[16]....
        /*0250*/ 	.word	.L_x_179@srel
        /*0254*/ 	.short	0x0
        /*0256*/ 	.short	0x0
        /*0258*/ 	.word	0x3
        /*025c*/ 	.word	.L_x_180@srel
        /*0260*/ 	.word	.L_x_181@srel
        /*0264*/ 	.word	.L_x_182@srel


	//   ....[17]....
        /*0268*/ 	.word	.L_x_183@srel
        /*026c*/ 	.short	0x0
        /*026e*/ 	.short	0x0
        /*0270*/ 	.word	0x3
        /*0274*/ 	.word	.L_x_184@srel
        /*0278*/ 	.word	.L_x_185@srel
        /*027c*/ 	.word	.L_x_186@srel


	//----- nvinfo : EIATTR_CRS_STACK_SIZE
	.align		4
.L_67:
        /*0280*/ 	.byte	0x04, 0x1e
        /*0282*/ 	.short	(.L_69 - .L_68)
.L_68:
        /*0284*/ 	.word	0x00000000


	//----- nvinfo : EIATTR_CBANK_PARAM_SIZE
	.align		4
.L_69:
        /*0288*/ 	.byte	0x03, 0x19
        /*028a*/ 	.short	0x0050


	//----- nvinfo : EIATTR_PARAM_CBANK
	.align		4
        /*028c*/ 	.byte	0x04, 0x0a
        /*028e*/ 	.short	(.L_71 - .L_70)
	.align		4
.L_70:
        /*0290*/ 	.word	index@(.nv.constant0._Z3mosPiP17curandStateXORWOWiS_S_S_S_S_S_S_)
        /*0294*/ 	.short	0x0380
        /*0296*/ 	.short	0x0050


	//----- nvinfo : EIATTR_SW_WAR
	.align		4
.L_71:
        /*0298*/ 	.byte	0x04, 0x36
        /*029a*/ 	.short	(.L_73 - .L_72)
.L_72:
        /*029c*/ 	.word	0x00000008
.L_73:


//--------------------- .nv.info._Z9crossoverPiS_S_S_ii --------------------------
	.section	.nv.info._Z9crossoverPiS_S_S_ii,"",@"SHT_CUDA_INFO"
	.sectionflags	@""
	.align	4


	//----- nvinfo : EIATTR_CUDA_API_VERSION
	.align		4
        /*0000*/ 	.byte	0x04, 0x37
        /*0002*/ 	.short	(.L_75 - .L_74)
.L_74:
        /*0004*/ 	.word	0x00000082


	//----- nvinfo : EIATTR_KPARAM_INFO
	.align		4
.L_75:
        /*0008*/ 	.byte	0x04, 0x17
        /*000a*/ 	.short	(.L_77 - .L_76)
.L_76:
        /*000c*/ 	.word	0x00000000
        /*0010*/ 	.short	0x0005
        /*0012*/ 	.short	0x0024
        /*0014*/ 	.byte	0x00, 0xf0, 0x11, 0x00


	//----- nvinfo : EIATTR_KPARAM_INFO
	.align		4
.L_77:
        /*0018*/ 	.byte	0x04, 0x17
        /*001a*/ 	.short	(.L_79 - .L_78)
.L_78:
        /*001c*/ 	.word	0x00000000
        /*0020*/ 	.short	0x0004
        /*0022*/ 	.short	0x0020
        /*0024*/ 	.byte	0x00, 0xf0, 0x11, 0x00


	//----- nvinfo : EIATTR_KPARAM_INFO
	.align		4
.L_79:
        /*0028*/ 	.byte	0x04, 0x17
        /*002a*/ 	.short	(.L_81 - .L_80)
.L_80:
        /*002c*/ 	.word	0x00000000
        /*0030*/ 	.short	0x0003
        /*0032*/ 	.short	0x0018
        /*0034*/ 	.byte	0x00, 0xf5, 0x21, 0x00


	//----- nvinfo : EIATTR_KPARAM_INFO
	.align		4
.L_81:
        /*0038*/ 	.byte	0x04, 0x17
        /*003a*/ 	.short	(.L_83 - .L_82)
.L_82:
        /*003c*/ 	.word	0x00000000
        /*0040*/ 	.short	0x0002
        /*0042*/ 	.short	0x0010
        /*0044*/ 	.byte	0x00, 0xf5, 0x21, 0x00


	//----- nvinfo : EIATTR_KPARAM_INFO
	.align		4
.L_83:
        /*0048*/ 	.byte	0x04, 0x17
        /*004a*/ 	.short	(.L_85 - .L_84)
.L_84:
        /*004c*/ 	.word	0x00000000
        /*0050*/ 	.short	0x0001
        /*0052*/ 	.short	0x0008
        /*0054*/ 	.byte	0x00, 0xf5, 0x21, 0x00


	//----- nvinfo : EIATTR_KPARAM_INFO
	.align		4
.L_85:
        /*0058*/ 	.byte	0x04, 0x17
        /*005a*/ 	.short	(.L_87 - .L_86)
.L_86:
        /*005c*/ 	.word	0x00000000
        /*0060*/ 	.short	0x0000
        /*0062*/ 	.short	0x0000
        /*0064*/ 	.byte	0x00, 0xf5, 0x21, 0x00


	//----- nvinfo : EIATTR_SPARSE_MMA_MASK
	.align		4
.L_87:
        /*0068*/ 	.byte	0x03, 0x50
        /*006a*/ 	.short	0x0000


	//----- nvinfo : EIATTR_MAXREG_COUNT
	.align		4
        /*006c*/ 	.byte	0x03, 0x1b
        /*006e*/ 	.short	0x00ff


	//----- nvinfo : EIATTR_MERCURY_ISA_VERSION
	.align		4
        /*0070*/ 	.byte	0x03, 0x5f
        /*0072*/ 	.short	0x0101


	//----- nvinfo : EIATTR_VRC_CTA_INIT_COUNT
	.align		4
        /*0074*/ 	.byte	0x02, 0x4a
	.zero		1
	.zero		1


	//----- nvinfo : EIATTR_EXIT_INSTR_OFFSETS
	.align		4
        /*0078*/ 	.byte	0x04, 0x1c
        /*007a*/ 	.short	(.L_89 - .L_88)


	//   ....[0]....
.L_88:
        /*007c*/ 	.word	0x00000180


	//----- nvinfo : EIATTR_CBANK_PARAM_SIZE
	.align		4
.L_89:
        /*0080*/ 	.byte	0x03, 0x19
        /*0082*/ 	.short	0x0028


	//----- nvinfo : EIATTR_PARAM_CBANK
	.align		4
        /*0084*/ 	.byte	0x04, 0x0a
        /*0086*/ 	.short	(.L_91 - .L_90)
	.align		4
.L_90:
        /*0088*/ 	.word	index@(.nv.constant0._Z9crossoverPiS_S_S_ii)
        /*008c*/ 	.short	0x0380
        /*008e*/ 	.short	0x0028


	//----- nvinfo : EIATTR_SW_WAR
	.align		4
.L_91:
        /*0090*/ 	.byte	0x04, 0x36
        /*0092*/ 	.short	(.L_93 - .L_92)
.L_92:
        /*0094*/ 	.word	0x00000008
.L_93:


//--------------------- .nv.info._Z13compute_scorePiS_S_ --------------------------
	.section	.nv.info._Z13compute_scorePiS_S_,"",@"SHT_CUDA_INFO"
	.sectionflags	@""
	.align	4


	//----- nvinfo : EIATTR_CUDA_API_VERSION
	.align		4
        /*0000*/ 	.byte	0x04, 0x37
        /*0002*/ 	.short	(.L_95 - .L_94)
.L_94:
        /*0004*/ 	.word	0x00000082


	//----- nvinfo : EIATTR_KPARAM_INFO
	.align		4
.L_95:
        /*0008*/ 	.byte	0x04, 0x17
        /*000a*/ 	.short	(.L_97 - .L_96)
.L_96:
        /*000c*/ 	.word	0x00000000
        /*0010*/ 	.short	0x0002
        /*0012*/ 	.short	0x0010
        /*0014*/ 	.byte	0x00, 0xf5, 0x21, 0x00


	//----- nvinfo : EIATTR_KPARAM_INFO
	.align		4
.L_97:
        /*0018*/ 	.byte	0x04, 0x17
        /*001a*/ 	.short	(.L_99 - .L_98)
.L_98:
        /*001c*/ 	.word	0x00000000
        /*0020*/ 	.short	0x0001
        /*0022*/ 	.short	0x0008
        /*0024*/ 	.byte	0x00, 0xf5, 0x21, 0x00


	//----- nvinfo : EIATTR_KPARAM_INFO
	.align		4
.L_99:
        /*0028*/ 	.byte	0x04, 0x17
        /*002a*/ 	.short	(.L_101 - .L_100)
.L_100:
        /*002c*/ 	.word	0x00000000
        /*0030*/ 	.short	0x0000
        /*0032*/ 	.short	0x0000
        /*0034*/ 	.byte	0x00, 0xf5, 0x21, 0x00


	//----- nvinfo : EIATTR_SPARSE_MMA_MASK
	.align		4
.L_101:
        /*0038*/ 	.byte	0x03, 0x50
        /*003a*/ 	.short	0x0000


	//----- nvinfo : EIATTR_MAXREG_COUNT
	.align		4
        /*003c*/ 	.byte	0x03, 0x1b
        /*003e*/ 	.short	0x00ff


	//----- nvinfo : EIATTR_MERCURY_ISA_VERSION
	.align		4
        /*0040*/ 	.byte	0x03, 0x5f
        /*0042*/ 	.short	0x0101


	//----- nvinfo : EIATTR_VRC_CTA_INIT_COUNT
	.align		4
        /*0044*/ 	.byte	0x02, 0x4a
	.zero		1
	.zero		1


	//----- nvinfo : EIATTR_EXIT_INSTR_OFFSETS
	.align		4
        /*0048*/ 	.byte	0x04, 0x1c
        /*004a*/ 	.short	(.L_103 - .L_102)


	//   ....[0]....
.L_102:
        /*004c*/ 	.word	0x00001720


	//----- nvinfo : EIATTR_CRS_STACK_SIZE
	.align		4
.L_103:
        /*0050*/ 	.byte	0x04, 0x1e
        /*0052*/ 	.short	(.L_105 - .L_104)
.L_104:
        /*0054*/ 	.word	0x00000000


	//----- nvinfo : EIATTR_CBANK_PARAM_SIZE
	.align		4
.L_105:
        /*0058*/ 	.byte	0x03, 0x19
        /*005a*/ 	.short	0x0018


	//----- nvinfo : EIATTR_PARAM_CBANK
	.align		4
        /*005c*/ 	.byte	0x04, 0x0a
        /*005e*/ 	.short	(.L_107 - .L_106)
	.align		4
.L_106:
        /*0060*/ 	.word	index@(.nv.constant0._Z13compute_scorePiS_S_)
        /*0064*/ 	.short	0x0380
        /*0066*/ 	.short	0x0018


	//----- nvinfo : EIATTR_SW_WAR
	.align		4
.L_107:
        /*0068*/ 	.byte	0x04, 0x36
        /*006a*/ 	.short	(.L_109 - .L_108)
.L_108:
        /*006c*/ 	.word	0x00000008
.L_109:


//--------------------- .nv.info._Z12init_rsudokuP17curandStateXORWOWS0_PiS1_ --------------------------
	.section	.nv.info._Z12init_rsudokuP17curandStateXORWOWS0_PiS1_,"",@"SHT_CUDA_INFO"
	.sectionflags	@""
	.align	4


	//----- nvinfo : EIATTR_CUDA_API_VERSION
	.align		4
        /*0000*/ 	.byte	0x04, 0x37
        /*0002*/ 	.short	(.L_111 - .L_110)
.L_110:
        /*0004*/ 	.word	0x00000082


	//----- nvinfo : EIATTR_KPARAM_INFO
	.align		4
.L_111:
        /*0008*/ 	.byte	0x04, 0x17
        /*000a*/ 	.short	(.L_113 - .L_112)
.L_112:
        /*000c*/ 	.word	0x00000000
        /*0010*/ 	.short	0x0003
        /*0012*/ 	.short	0x0018
        /*0014*/ 	.byte	0x00, 0xf5, 0x21, 0x00


	//----- nvinfo : EIATTR_KPARAM_INFO
	.align		4
.L_113:
        /*0018*/ 	.byte	0x04, 0x17
        /*001a*/ 	.short	(.L_115 - .L_114)
.L_114:
        /*001c*/ 	.word	0x00000000
        /*0020*/ 	.short	0x0002
        /*0022*/ 	.short	0x0010
        /*0024*/ 	.byte	0x00, 0xf5, 0x21, 0x00


	//----- nvinfo : EIATTR_KPARAM_INFO
	.align		4
.L_115:
        /*0028*/ 	.byte	0x04, 0x17
        /*002a*/ 	.short	(.L_117 - .L_116)
.L_116:
        /*002c*/ 	.word	0x00000000
        /*0030*/ 	.short	0x0001
        /*0032*/ 	.short	0x0008
        /*0034*/ 	.byte	0x00, 0xf5, 0x21, 0x00


	//----- nvinfo : EIATTR_KPARAM_INFO
	.align		4
.L_117:
        /*0038*/ 	.byte	0x04, 0x17
        /*003a*/ 	.short	(.L_119 - .L_118)
.L_118:
        /*003c*/ 	.word	0x00000000
        /*0040*/ 	.short	0x0000
        /*0042*/ 	.short	0x0000
        /*0044*/ 	.byte	0x00, 0xf5, 0x21, 0x00


	//----- nvinfo : EIATTR_SPARSE_MMA_MASK
	.align		4
.L_119:
        /*0048*/ 	.byte	0x03, 0x50
        /*004a*/ 	.short	0x0000


	//----- nvinfo : EIATTR_MAXREG_COUNT
	.align		4
        /*004c*/ 	.byte	0x03, 0x1b
        /*004e*/ 	.short	0x00ff


	//----- nvinfo : EIATTR_MERCURY_ISA_VERSION
	.align		4
        /*0050*/ 	.byte	0x03, 0x5f
        /*0052*/ 	.short	0x0101


	//----- nvinfo : EIATTR_VRC_CTA_INIT_COUNT
	.align		4
        /*0054*/ 	.byte	0x02, 0x4a
	.zero		1
	.zero		1


	//----- nvinfo : EIATTR_EXIT_INSTR_OFFSETS
	.align		4
        /*0058*/ 	.byte	0x04, 0x1c
        /*005a*/ 	.short	(.L_121 - .L_120)


	//   ....[0]....
.L_120:
        /*005c*/ 	.word	0x00005390


	//   ....[1]....
        /*0060*/ 	.word	0x00010800


	//   ....[2]....
        /*0064*/ 	.word	0x00010860


	//   ....[3]....
        /*0068*/ 	.word	0x000108c0


	//----- nvinfo : EIATTR_CRS_STACK_SIZE
	.align		4
.L_121:
        /*006c*/ 	.byte	0x04, 0x1e
        /*006e*/ 	.short	(.L_123 - .L_122)
.L_122:
        /*0070*/ 	.word	0x00000000


	//----- nvinfo : EIATTR_CBANK_PARAM_SIZE
	.align		4
.L_123:
        /*0074*/ 	.byte	0x03, 0x19
        /*0076*/ 	.short	0x0020


	//----- nvinfo : EIATTR_PARAM_CBANK
	.align		4
        /*0078*/ 	.byte	0x04, 0x0a
        /*007a*/ 	.short	(.L_125 - .L_124)
	.align		4
.L_124:
        /*007c*/ 	.word	index@(.nv.constant0._Z12init_rsudokuP17curandStateXORWOWS0_PiS1_)
        /*0080*/ 	.short	0x0380
        /*0082*/ 	.short	0x0020


	//----- nvinfo : EIATTR_SW_WAR
	.align		4
.L_125:
        /*0084*/ 	.byte	0x04, 0x36
        /*0086*/ 	.short	(.L_127 - .L_126)
.L_126:
        /*0088*/ 	.word	0x00000008
.L_127:


//--------------------- .nv.info._Z10initCurandP17curandStateXORWOWS0_S0_mmm --------------------------
	.section	.nv.info._Z10initCurandP17curandStateXORWOWS0_S0_mmm,"",@"SHT_CUDA_INFO"
	.sectionflags	@""
	.align	4


	//----- nvinfo : EIATTR_CUDA_API_VERSION
	.align		4
        /*0000*/ 	.byte	0x04, 0x37
        /*0002*/ 	.short	(.L_129 - .L_128)
.L_128:
        /*0004*/ 	.word	0x00000082


	//----- nvinfo : EIATTR_KPARAM_INFO
	.align		4
.L_129:
        /*0008*/ 	.byte	0x04, 0x17
        /*000a*/ 	.short	(.L_131 - .L_130)
.L_130:
        /*000c*/ 	.word	0x00000000
        /*0010*/ 	.short	0x0005
        /*0012*/ 	.short	0x0028
        /*0014*/ 	.byte	0x00, 0xf0, 0x21, 0x00


	//----- nvinfo : EIATTR_KPARAM_INFO
	.align		4
.L_131:
        /*0018*/ 	.byte	0x04, 0x17
        /*001a*/ 	.short	(.L_133 - .L_132)
.L_132:
        /*001c*/ 	.word	0x00000000
        /*0020*/ 	.short	0x0004
        /*0022*/ 	.short	0x0020
        /*0024*/ 	.byte	0x00, 0xf0, 0x21, 0x00


	//----- nvinfo : EIATTR_KPARAM_INFO
	.align		4
.L_133:
        /*0028*/ 	.byte	0x04, 0x17
        /*002a*/ 	.short	(.L_135 - .L_134)
.L_134:
        /*002c*/ 	.word	0x00000000
        /*0030*/ 	.short	0x0003
        /*0032*/ 	.short	0x0018
        /*0034*/ 	.byte	0x00, 0xf0, 0x21, 0x00


	//----- nvinfo : EIATTR_KPARAM_INFO
	.align		4
.L_135:
        /*0038*/ 	.byte	0x04, 0x17
        /*003a*/ 	.short	(.L_137 - .L_136)
.L_136:
        /*003c*/ 	.word	0x00000000
        /*0040*/ 	.short	0x0002
        /*0042*/ 	.short	0x0010
        /*0044*/ 	.byte	0x00, 0xf5, 0x21, 0x00


	//----- nvinfo : EIATTR_KPARAM_INFO
	.align		4
.L_137:
        /*0048*/ 	.byte	0x04, 0x17
        /*004a*/ 	.short	(.L_139 - .L_138)
.L_138:
        /*004c*/ 	.word	0x00000000
        /*0050*/ 	.short	0x0001
        /*0052*/ 	.short	0x0008
        /*0054*/ 	.byte	0x00, 0xf5, 0x21, 0x00


	//----- nvinfo : EIATTR_KPARAM_INFO
	.align		4
.L_139:
        /*0058*/ 	.byte	0x04, 0x17
        /*005a*/ 	.short	(.L_141 - .L_140)
.L_140:
        /*005c*/ 	.word	0x00000000
        /*0060*/ 	.short	0x0000
        /*0062*/ 	.short	0x0000
        /*0064*/ 	.byte	0x00, 0xf5, 0x21, 0x00


	//----- nvinfo : EIATTR_SPARSE_MMA_MASK
	.align		4
.L_141:
        /*0068*/ 	.byte	0x03, 0x50
        /*006a*/ 	.short	0x0000


	//----- nvinfo : EIATTR_MAXREG_COUNT
	.align		4
        /*006c*/ 	.byte	0x03, 0x1b
        /*006e*/ 	.short	0x00ff


	//----- nvinfo : EIATTR_MERCURY_ISA_VERSION
	.align		4
        /*0070*/ 	.byte	0x03, 0x5f
        /*0072*/ 	.short	0x0101


	//----- nvinfo : EIATTR_VRC_CTA_INIT_COUNT
	.align		4
        /*0074*/ 	.byte	0x02, 0x4a
	.zero		1
	.zero		1


	//----- nvinfo : EIATTR_EXIT_INSTR_OFFSETS
	.align		4
        /*0078*/ 	.byte	0x04, 0x1c
        /*007a*/ 	.short	(.L_143 - .L_142)


	//   ....[0]....
.L_142:
        /*007c*/ 	.word	0x00002be0


	//----- nvinfo : EIATTR_CRS_STACK_SIZE
	.align		4
.L_143:
        /*0080*/ 	.byte	0x04, 0x1e
        /*0082*/ 	.short	(.L_145 - .L_144)
.L_144:
        /*0084*/ 	.word	0x00000000


	//----- nvinfo : EIATTR_CBANK_PARAM_SIZE
	.align		4
.L_145:
        /*0088*/ 	.byte	0x03, 0x19
        /*008a*/ 	.short	0x0030


	//----- nvinfo : EIATTR_PARAM_CBANK
	.align		4
        /*008c*/ 	.byte	0x04, 0x0a
        /*008e*/ 	.short	(.L_147 - .L_146)
	.align		4
.L_146:
        /*0090*/ 	.word	index@(.nv.constant0._Z10initCurandP17curandStateXORWOWS0_S0_mmm)
        /*0094*/ 	.short	0x0380
        /*0096*/ 	.short	0x0030


	//----- nvinfo : EIATTR_SW_WAR
	.align		4
.L_147:
        /*0098*/ 	.byte	0x04, 0x36
        /*009a*/ 	.short	(.L_149 - .L_148)
.L_148:
        /*009c*/ 	.word	0x00000008
.L_149:


//--------------------- .nv.callgraph             --------------------------
	.section	.nv.callgraph,"",@"SHT_CUDA_CALLGRAPH"
	.align	4
	.sectionentsize	8
	.align		4
        /*0000*/ 	.word	0x00000000
	.align		4
        /*0004*/ 	.word	0xffffffff
	.align		4
        /*0008*/ 	.word	0x00000000
	.align		4
        /*000c*/ 	.word	0xfffffffe
	.align		4
        /*0010*/ 	.word	0x00000000
	.align		4
        /*0014*/ 	.word	0xfffffffd
	.align		4
        /*0018*/ 	.word	0x00000000
	.align		4
        /*001c*/ 	.word	0xfffffffc


//--------------------- .nv.constant4             --------------------------
	.section	.nv.constant4,"a",@progbits
	.align	8
	.align		8
.nv.constant4:
        /*0000*/ 	.dword	precalc_xorwow_matrix
	.align		8
        /*0008*/ 	.dword	precalc_xorwow_offset_matrix
	.align		8
        /*0010*/ 	.dword	mrg32k3aM1
	.align		8
        /*0018*/ 	.dword	mrg32k3aM2
	.align		8
        /*0020*/ 	.dword	mrg32k3aM1SubSeq
	.align		8
        /*0028*/ 	.dword	mrg32k3aM2SubSeq
	.align		8
        /*0030*/ 	.dword	mrg32k3aM1Seq
	.align		8
        /*0038*/ 	.dword	mrg32k3aM2Seq


//--------------------- .nv.constant3             --------------------------
	.section	.nv.constant3,"a",@progbits
	.align	8
.nv.constant3:
	.type		__cr_lgamma_table,@object
	.size		__cr_lgamma_table,(mstate_d - __cr_lgamma_table)
__cr_lgamma_table:
        /*0000*/ 	.byte	0x00, 0x00, 0x00, 0x00, 0x00, 0x00, 0x00, 0x00, 0x00, 0x00, 0x00, 0x00, 0x00, 0x00, 0x00, 0x00
        /*0010*/ 	.byte	0xef, 0x39, 0xfa, 0xfe, 0x42, 0x2e, 0xe6, 0x3f, 0x02, 0x20, 0x2a, 0xfa, 0x0b, 0xab, 0xfc, 0x3f
        /*0020*/ 	.byte	0xf9, 0x2c, 0x92, 0x7c, 0xa7, 0x6c, 0x09, 0x40, 0xc9, 0x79, 0x44, 0x3c, 0x64, 0x26, 0x13, 0x40
        /*0030*/ 	.byte	0xca, 0x01, 0xcf, 0x3a, 0x27, 0x51, 0x1a, 0x40, 0x30, 0xcc, 0x2d, 0xf3, 0xe1, 0x0c, 0x21, 0x40
        /*0040*/ 	.byte	0x0d, 0xb7, 0xfc, 0x82, 0x8e, 0x35, 0x25, 0x40
	.type		mstate_d,@object
	.size		mstate_d,(.L_9 - mstate_d)
mstate_d:
	.zero		324
.L_9:


//--------------------- .nv.constant2._Z3mosPiP17curandStateXORWOWiS_S_S_S_S_S_S_ --------------------------
	.section	.nv.constant2._Z3mosPiP17curandStateXORWOWiS_S_S_S_S_S_S_,"a",@progbits
	.sectionflags	@""
	.align	4
.nv.constant2._Z3mosPiP17curandStateXORWOWiS_S_S_S_S_S_S_:
        /*0000*/ 	.byte	0x40, 0x61, 0x00, 0x00, 0x70, 0x61, 0x00, 0x00, 0x10, 0x61, 0x00, 0x00, 0x10, 0x71, 0x00, 0x00
        /* <DEDUP_REMOVED lines=13> */


//--------------------- .text._Z3mosPiP17curandStateXORWOWiS_S_S_S_S_S_S_ --------------------------
	.section	.text._Z3mosPiP17curandStateXORWOWiS_S_S_S_S_S_S_,"ax",@progbits
	.align	128
        .global         _Z3mosPiP17curandStateXORWOWiS_S_S_S_S_S_S_
        .type           _Z3mosPiP17curandStateXORWOWiS_S_S_S_S_S_S_,@function
        .size           _Z3mosPiP17curandStateXORWOWiS_S_S_S_S_S_S_,(.L_x_187 - _Z3mosPiP17curandStateXORWOWiS_S_S_S_S_S_S_)
        .other          _Z3mosPiP17curandStateXORWOWiS_S_S_S_S_S_S_,@"STO_CUDA_ENTRY STV_DEFAULT"
_Z3mosPiP17curandStateXORWOWiS_S_S_S_S_S_S_:
.text._Z3mosPiP17curandStateXORWOWiS_S_S_S_S_S_S_:
[----:B------:R-:W0:Y:S01]  /*0000*/  LDC R1, c[0x0][0x37c] ;  /* 0x0000df00ff017b82 */ /* 0x000e220000000800 */
[----:B------:R-:W1:Y:S07]  /*0010*/  S2R R7, SR_TID.X ;  /* 0x0000000000077919 */ /* 0x000e6e0000002100 */
[----:B------:R-:W2:Y:S01]  /*0020*/  LDC.64 R2, c[0x0][0x380] ;  /* 0x0000e000ff027b82 */ /* 0x000ea20000000a00 */
[----:B------:R-:W3:Y:S01]  /*0030*/  LDCU.64 UR16, c[0x0][0x358] ;  /* 0x00006b00ff1077ac */ /* 0x000ee20008000a00 */
[----:B0-----:R-:W-:Y:S01]  /*0040*/  VIADD R1, R1, 0xffffffb0 ;  /* 0xffffffb001017836 */ /* 0x001fe20000000000 */
[----:B------:R-:W1:Y:S02]  /*0050*/  S2R R9, SR_TID.Y ;  /* 0x0000000000097919 */ /* 0x000e640000002200 */
[----:B-1----:R-:W-:-:S04]  /*0060*/  IMAD R5, R7, 0x9, R9 ;  /* 0x0000000907057824 */ /* 0x002fc800078e0209 */
[----:B--2---:R-:W-:-:S06]  /*0070*/  IMAD.WIDE.U32 R2, R5, 0x4, R2 ;  /* 0x0000000405027825 */ /* 0x004fcc00078e0002 */
[----:B---3--:R-:W2:Y:S01]  /*0080*/  LDG.E R2, desc[UR16][R2.64] ;  /* 0x0000001002027981 */ /* 0x008ea2000c1e1900 */
[----:B------:R-:W0:Y:S01]  /*0090*/  LDCU UR4, c[0x0][0x360] ;  /* 0x00006c00ff0477ac */ /* 0x000e220008000800 */
[----:B------:R-:W-:Y:S01]  /*00a0*/  MOV R0, 0x400 ;  /* 0x0000040000007802 */ /* 0x000fe20000000f00 */
[----:B------:R-:W1:Y:S01]  /*00b0*/  S2R R5, SR_CgaCtaId ;  /* 0x0000000000057919 */ /* 0x000e620000008800 */
[----:B------:R-:W-:Y:S01]  /*00c0*/  R2UR UR22, R1 ;  /* 0x00000000011672ca */ /* 0x000fe200000e0000 */
[----:B------:R-:W3:Y:S01]  /*00d0*/  LDCU UR5, c[0x0][0x390] ;  /* 0x00007200ff0577ac */ /* 0x000ee20008000800 */
[----:B------:R-:W4:Y:S01]  /*00e0*/  S2R R6, SR_CTAID.X ;  /* 0x0000000000067919 */ /* 0x000f220000002500 */
[----:B------:R-:W4:Y:S01]  /*00f0*/  S2R R11, SR_CTAID.Y ;  /* 0x00000000000b7919 */ /* 0x000f220000002600 */
[----:B-1----:R-:W-:Y:S01]  /*0100*/  LEA R4, R5, R0, 0x18 ;  /* 0x0000000005047211 */ /* 0x002fe200078ec0ff */
[----:B0-----:R-:W-:-:S04]  /*0110*/  IMAD R0, R7, UR4, RZ ;  /* 0x0000000407007c24 */ /* 0x001fc8000f8e02ff */
[----:B------:R-:W-:Y:S01]  /*0120*/  IMAD R4, R7, 0x24, R4 ;  /* 0x0000002407047824 */ /* 0x000fe200078e0204 */
[----:B------:R-:W-:Y:S01]  /*0130*/  LOP3.LUT P0, RZ, R0, R9, RZ, 0xfc, !PT ;  /* 0x0000000900ff7212 */ /* 0x000fe2000780fcff */
[----:B----4-:R-:W-:Y:S02]  /*0140*/  IMAD R0, R6, UR4, R11 ;  /* 0x0000000406007c24 */ /* 0x010fe4000f8e020b */
[----:B------:R-:W-:-:S05]  /*0150*/  IMAD R5, R9, 0x4, R4 ;  /* 0x0000000409057824 */ /* 0x000fca00078e0204 */
[----:B--2---:R0:W-:Y:S05]  /*0160*/  STS [R5], R2 ;  /* 0x0000000205007388 */ /* 0x0041ea0000000800 */
[----:B---3--:R-:W-:Y:S05]  /*0170*/  @P0 EXIT ;  /* 0x000000000000094d */ /* 0x008fea0003800000 */
[----:B------:R-:W1:Y:S02]  /*0180*/  LDC.64 R66, c[0x0][0x388] ;  /* 0x0000e200ff427b82 */ /* 0x000e640000000a00 */
[----:B-1----:R-:W-:-:S05]  /*0190*/  IMAD.WIDE R66, R0, 0x30, R66 ;  /* 0x0000003000427825 */ /* 0x002fca00078e0242 */
[----:B------:R-:W2:Y:S04]  /*01a0*/  LDG.E.64 R6, desc[UR16][R66.64] ;  /* 0x0000001042067981 */ /* 0x000ea8000c1e1b00 */
[----:B0-----:R-:W3:Y:S04]  /*01b0*/  LDG.E.64 R2, desc[UR16][R66.64+0x8] ;  /* 0x0000081042027981 */ /* 0x001ee8000c1e1b00 */
[----:B------:R-:W4:Y:S01]  /*01c0*/  LDG.E.64 R4, desc[UR16][R66.64+0x10] ;  /* 0x0000101042047981 */ /* 0x000f22000c1e1b00 */
[----:B------:R-:W-:Y:S01]  /*01d0*/  UMOV UR4, URZ ;  /* 0x000000ff00047c82 */ /* 0x000fe20008000000 */
[----:B--2---:R-:W-:-:S02]  /*01e0*/  R2UR UR6, R6 ;  /* 0x00000000060672ca */ /* 0x004fc400000e0000 */
[----:B------:R-:W-:Y:S02]  /*01f0*/  R2UR UR7, R7 ;  /* 0x00000000070772ca */ /* 0x000fe400000e0000 */
[----:B---3--:R-:W-:Y:S02]  /*0200*/  R2UR UR8, R2 ;  /* 0x00000000020872ca */ /* 0x008fe400000e0000 */
[----:B------:R-:W-:Y:S02]  /*0210*/  R2UR UR9, R3 ;  /* 0x00000000030972ca */ /* 0x000fe400000e0000 */
[----:B----4-:R-:W-:Y:S02]  /*0220*/  R2UR UR10, R4 ;  /* 0x00000000040a72ca */ /* 0x010fe400000e0000 */
[----:B------:R-:W-:-:S15]  /*0230*/  R2UR UR11, R5 ;  /* 0x00000000050b72ca */ /* 0x000fde00000e0000 */
.L_x_4:
[----:B------:R-:W-:Y:S01]  /*0240*/  USHF.R.U32.HI UR12, URZ, 0x2, UR7 ;  /* 0x00000002ff0c7899 */ /* 0x000fe20008011607 */
[----:B------:R-:W-:Y:S01]  /*0250*/  IMAD.MOV.U32 R9, RZ, RZ, 0x2f800000 ;  /* 0x2f800000ff097424 */ /* 0x000fe200078e00ff */
[----:B------:R-:W-:Y:S02]  /*0260*/  USHF.R.U32.HI UR14, URZ, 0x2, UR8 ;  /* 0x00000002ff0e7899 */ /* 0x000fe40008011608 */
[----:B------:R-:W-:Y:S02]  /*0270*/  ULOP3.LUT UR12, UR12, UR7, URZ, 0x3c, !UPT ;  /* 0x000000070c0c7292 */ /* 0x000fe4000f8e3cff */
[----:B------:R-:W-:Y:S02]  /*0280*/  USHF.L.U32 UR7, UR11, 0x4, URZ ;  /* 0x000000040b077899 */ /* 0x000fe400080006ff */
[----:B------:R-:W-:Y:S02]  /*0290*/  USHF.L.U32 UR13, UR12, 0x1, URZ ;  /* 0x000000010c0d7899 */ /* 0x000fe400080006ff */
[----:B------:R-:W-:-:S02]  /*02a0*/  ULOP3.LUT UR14, UR14, UR8, URZ, 0x3c, !UPT ;  /* 0x000000080e0e7292 */ /* 0x000fc4000f8e3cff */
[----:B------:R-:W-:Y:S02]  /*02b0*/  ULOP3.LUT UR7, UR12, UR13, UR7, 0x96, !UPT ;  /* 0x0000000d0c077292 */ /* 0x000fe4000f8e9607 */
[----:B------:R-:W-:Y:S02]  /*02c0*/  USHF.L.U32 UR8, UR14, 0x1, URZ ;  /* 0x000000010e087899 */ /* 0x000fe400080006ff */
[----:B------:R-:W-:Y:S01]  /*02d0*/  ULOP3.LUT UR12, UR7, UR11, URZ, 0x3c, !UPT ;  /* 0x0000000b070c7292 */ /* 0x000fe2000f8e3cff */
[----:B------:R-:W-:-:S03]  /*02e0*/  UMOV UR18, UR5 ;  /* 0x0000000500127c82 */ /* 0x000fc60008000000 */
[----:B------:R-:W-:-:S04]  /*02f0*/  USHF.L.U32 UR7, UR12, 0x4, URZ ;  /* 0x000000040c077899 */ /* 0x000fc800080006ff */
[----:B------:R-:W-:Y:S02]  /*0300*/  ULOP3.LUT UR7, UR14, UR8, UR7, 0x96, !UPT ;  /* 0x000000080e077292 */ /* 0x000fe4000f8e9607 */
[----:B------:R-:W-:Y:S02]  /*0310*/  UIADD3 UR8, UPT, UPT, UR6, 0x587c5, UR12 ;  /* 0x000587c506087890 */ /* 0x000fe4000fffe00c */
[----:B------:R-:W-:Y:S02]  /*0320*/  UIADD3 UR6, UPT, UPT, UR6, 0xb0f8a, URZ ;  /* 0x000b0f8a06067890 */ /* 0x000fe4000fffe0ff */
[----:B------:R-:W-:Y:S02]  /*0330*/  ULOP3.LUT UR13, UR7, UR12, URZ, 0x3c, !UPT ;  /* 0x0000000c070d7292 */ /* 0x000fe4000f8e3cff */
[----:B------:R-:W-:Y:S02]  /*0340*/  I2FP.F32.U32 R2, UR8 ;  /* 0x0000000800027c45 */ /* 0x000fe40008201000 */
[----:B------:R-:W-:-:S03]  /*0350*/  UIADD3 UR7, UPT, UPT, UR13, UR6, URZ ;  /* 0x000000060d077290 */ /* 0x000fc6000fffe0ff */
[----:B------:R-:W-:-:S03]  /*0360*/  FFMA R6, R2, R9, 1.1641532182693481445e-10 ;  /* 0x2f00000002067423 */ /* 0x000fc60000000009 */
[----:B------:R-:W-:Y:S01]  /*0370*/  I2FP.F32.U32 R4, UR7 ;  /* 0x0000000700047c45 */ /* 0x000fe20008201000 */
[----:B------:R-:W0:Y:S04]  /*0380*/  F2F.F64.F32 R2, R6 ;  /* 0x0000000600027310 */ /* 0x000e280000201800 */
[----:B------:R-:W-:-:S04]  /*0390*/  FFMA R7, R4, R9, 1.1641532182693481445e-10 ;  /* 0x2f00000004077423 */ /* 0x000fc80000000009 */
[----:B------:R-:W1:Y:S01]  /*03a0*/  F2F.F64.F32 R4, R7 ;  /* 0x0000000700047310 */ /* 0x000e620000201800 */
[----:B0-----:R-:W-:-:S07]  /*03b0*/  DMUL R2, R2, 3 ;  /* 0x4008000002027828 */ /* 0x001fce0000000000 */
[----:B------:R0:W2:Y:S01]  /*03c0*/  F2I.F64.TRUNC R11, R2 ;  /* 0x00000002000b7311 */ /* 0x0000a2000030d100 */
[----:B-1----:R-:W-:-:S07]  /*03d0*/  DMUL R4, R4, 3 ;  /* 0x4008000004047828 */ /* 0x002fce0000000000 */
[----:B------:R0:W1:Y:S04]  /*03e0*/  F2I.F64.TRUNC R8, R4 ;  /* 0x0000000400087311 */ /* 0x000068000030d100 */
.L_x_0:
[----:B------:R-:W-:Y:S01]  /*03f0*/  USHF.R.U32.HI UR7, URZ, 0x2, UR9 ;  /* 0x00000002ff077899 */ /* 0x000fe20008011609 */
[----:B0-----:R-:W-:Y:S01]  /*0400*/  IMAD.MOV.U32 R5, RZ, RZ, 0x48 ;  /* 0x00000048ff057424 */ /* 0x001fe200078e00ff */
[----:B------:R-:W-:Y:S02]  /*0410*/  USHF.L.U32 UR8, UR13, 0x4, URZ ;  /* 0x000000040d087899 */ /* 0x000fe400080006ff */
[----:B------:R-:W-:Y:S02]  /*0420*/  ULOP3.LUT UR7, UR7, UR9, URZ, 0x3c, !UPT ;  /* 0x0000000907077292 */ /* 0x000fe4000f8e3cff */
[----:B------:R-:W-:Y:S02]  /*0430*/  USHF.R.U32.HI UR14, URZ, 0x2, UR10 ;  /* 0x00000002ff0e7899 */ /* 0x000fe4000801160a */
[----:B------:R-:W-:Y:S01]  /*0440*/  USHF.L.U32 UR9, UR7, 0x1, URZ ;  /* 0x0000000107097899 */ /* 0x000fe200080006ff */
[----:B------:R-:W-:Y:S01]  /*0450*/  UMOV UR15, UR12 ;  /* 0x0000000c000f7c82 */ /* 0x000fe20008000000 */
[----:B------:R-:W-:-:S02]  /*0460*/  ULOP3.LUT UR14, UR14, UR10, URZ, 0x3c, !UPT ;  /* 0x0000000a0e0e7292 */ /* 0x000fc4000f8e3cff */
[----:B------:R-:W-:Y:S01]  /*0470*/  ULOP3.LUT UR8, UR7, UR9, UR8, 0x96, !UPT ;  /* 0x0000000907087292 */ /* 0x000fe2000f8e9608 */
[----:B------:R-:W-:-:S03]  /*0480*/  UMOV UR10, UR15 ;  /* 0x0000000f000a7c82 */ /* 0x000fc60008000000 */
[----:B------:R-:W-:Y:S02]  /*0490*/  ULOP3.LUT UR12, UR8, UR13, URZ, 0x3c, !UPT ;  /* 0x0000000d080c7292 */ /* 0x000fe4000f8e3cff */
[----:B------:R-:W-:Y:S02]  /*04a0*/  USHF.L.U32 UR8, UR14, 0x1, URZ ;  /* 0x000000010e087899 */ /* 0x000fe400080006ff */
[----:B------:R-:W-:Y:S02]  /*04b0*/  USHF.L.U32 UR7, UR12, 0x4, URZ ;  /* 0x000000040c077899 */ /* 0x000fe400080006ff */
[----:B------:R-:W-:Y:S02]  /*04c0*/  UIADD3 UR9, UPT, UPT, UR6, 0x587c5, UR12 ;  /* 0x000587c506097890 */ /* 0x000fe4000fffe00c */
[----:B------:R-:W-:Y:S02]  /*04d0*/  ULOP3.LUT UR7, UR14, UR8, UR7, 0x96, !UPT ;  /* 0x000000080e077292 */ /* 0x000fe4000f8e9607 */
[----:B------:R-:W-:-:S02]  /*04e0*/  UIADD3 UR6, UPT, UPT, UR6, 0xb0f8a, URZ ;  /* 0x000b0f8a06067890 */ /* 0x000fc4000fffe0ff */
[----:B------:R-:W-:Y:S01]  /*04f0*/  ULOP3.LUT UR7, UR7, UR12, URZ, 0x3c, !UPT ;  /* 0x0000000c07077292 */ /* 0x000fe2000f8e3cff */
[----:B------:R-:W-:Y:S01]  /*0500*/  I2FP.F32.U32 R2, UR9 ;  /* 0x0000000900027c45 */ /* 0x000fe20008201000 */
[----:B------:R-:W-:Y:S01]  /*0510*/  UMOV UR9, UR11 ;  /* 0x0000000b00097c82 */ /* 0x000fe20008000000 */
[----:B------:R-:W-:Y:S01]  /*0520*/  UMOV UR11, UR13 ;  /* 0x0000000d000b7c82 */ /* 0x000fe20008000000 */
[----:B------:R-:W-:Y:S02]  /*0530*/  UIADD3 UR8, UPT, UPT, UR6, UR7, URZ ;  /* 0x0000000706087290 */ /* 0x000fe4000fffe0ff */
[----:B------:R-:W-:Y:S01]  /*0540*/  FFMA R2, R2, R9, 1.1641532182693481445e-10 ;  /* 0x2f00000002027423 */ /* 0x000fe20000000009 */
[----:B------:R-:W-:-:S03]  /*0550*/  UMOV UR13, UR7 ;  /* 0x00000007000d7c82 */ /* 0x000fc60008000000 */
[----:B------:R-:W-:Y:S01]  /*0560*/  I2FP.F32.U32 R3, UR8 ;  /* 0x0000000800037c45 */ /* 0x000fe20008201000 */
[----:B------:R-:W-:-:S04]  /*0570*/  FMUL R2, R2, 3 ;  /* 0x4040000002027820 */ /* 0x000fc80000400000 */
[----:B------:R-:W-:Y:S02]  /*0580*/  FFMA R3, R3, R9, 1.1641532182693481445e-10 ;  /* 0x2f00000003037423 */ /* 0x000fe40000000009 */
[----:B------:R-:W2:Y:S02]  /*0590*/  F2I.TRUNC.NTZ R2, R2 ;  /* 0x0000000200027305 */ /* 0x000ea4000020f100 */
[----:B------:R-:W-:-:S06]  /*05a0*/  FMUL R3, R3, 3 ;  /* 0x4040000003037820 */ /* 0x000fcc0000400000 */
[----:B------:R-:W1:Y:S01]  /*05b0*/  F2I.TRUNC.NTZ R3, R3 ;  /* 0x0000000300037305 */ /* 0x000e62000020f100 */
[----:B--2---:R-:W-:Y:S02]  /*05c0*/  IMAD R7, R11, 0x3, R2 ;  /* 0x000000030b077824 */ /* 0x004fe400078e0202 */
[----:B-1----:R-:W-:-:S04]  /*05d0*/  IMAD R6, R8, 0x3, R3 ;  /* 0x0000000308067824 */ /* 0x002fc800078e0203 */
[----:B------:R-:W-:-:S05]  /*05e0*/  IMAD R4, R7, 0x9, R6 ;  /* 0x0000000907047824 */ /* 0x000fca00078e0206 */
[----:B------:R-:W-:-:S06]  /*05f0*/  LEA R4, R4, R5, 0x2 ;  /* 0x0000000504047211 */ /* 0x000fcc00078e10ff */
[----:B------:R-:W0:Y:S02]  /*0600*/  LDC R4, c[0x3][R4] ;  /* 0x00c0000004047b82 */ /* 0x000e240000000800 */
[----:B0-----:R-:W-:-:S13]  /*0610*/  ISETP.NE.AND P0, PT, R4, 0x1, PT ;  /* 0x000000010400780c */ /* 0x001fda0003f05270 */
[----:B------:R-:W-:Y:S05]  /*0620*/  @!P0 BRA `(.L_x_0) ;  /* 0xfffffffc00708947 */ /* 0x000fea000383ffff */
[----:B------:R-:W-:Y:S01]  /*0630*/  UMOV UR7, UR9 ;  /* 0x0000000900077c82 */ /* 0x000fe20008000000 */
[----:B------:R-:W-:Y:S01]  /*0640*/  UMOV UR8, UR15 ;  /* 0x0000000f00087c82 */ /* 0x000fe20008000000 */
[----:B------:R-:W-:-:S05]  /*0650*/  UMOV UR14, UR11 ;  /* 0x0000000b000e7c82 */ /* 0x000fca0008000000 */
.L_x_1:
[----:B------:R-:W-:Y:S02]  /*0660*/  USHF.R.U32.HI UR9, URZ, 0x2, UR7 ;  /* 0x00000002ff097899 */ /* 0x000fe40008011607 */
[----:B------:R-:W-:Y:S02]  /*0670*/  USHF.L.U32 UR11, UR13, 0x4, URZ ;  /* 0x000000040d0b7899 */ /* 0x000fe400080006ff */
[----:B------:R-:W-:Y:S02]  /*0680*/  ULOP3.LUT UR9, UR9, UR7, URZ, 0x3c, !UPT ;  /* 0x0000000709097292 */ /* 0x000fe4000f8e3cff */
[----:B------:R-:W-:Y:S02]  /*0690*/  USHF.R.U32.HI UR10, URZ, 0x2, UR8 ;  /* 0x00000002ff0a7899 */ /* 0x000fe40008011608 */
[----:B------:R-:W-:Y:S01]  /*06a0*/  USHF.L.U32 UR7, UR9, 0x1, URZ ;  /* 0x0000000109077899 */ /* 0x000fe200080006ff */
[----:B------:R-:W-:Y:S01]  /*06b0*/  UMOV UR20, UR12 ;  /* 0x0000000c00147c82 */ /* 0x000fe20008000000 */
[----:B------:R-:W-:-:S02]  /*06c0*/  ULOP3.LUT UR10, UR10, UR8, URZ, 0x3c, !UPT ;  /* 0x000000080a0a7292 */ /* 0x000fc4000f8e3cff */
[----:B------:R-:W-:Y:S02]  /*06d0*/  ULOP3.LUT UR7, UR9, UR7, UR11, 0x96, !UPT ;  /* 0x0000000709077292 */ /* 0x000fe4000f8e960b */
[----:B------:R-:W-:Y:S02]  /*06e0*/  USHF.L.U32 UR8, UR10, 0x1, URZ ;  /* 0x000000010a087899 */ /* 0x000fe400080006ff */
[----:B------:R-:W-:Y:S01]  /*06f0*/  ULOP3.LUT UR12, UR7, UR13, URZ, 0x3c, !UPT ;  /* 0x0000000d070c7292 */ /* 0x000fe2000f8e3cff */
[----:B------:R-:W-:-:S03]  /*0700*/  UMOV UR19, UR6 ;  /* 0x0000000600137c82 */ /* 0x000fc60008000000 */
[----:B------:R-:W-:Y:S02]  /*0710*/  USHF.L.U32 UR7, UR12, 0x4, URZ ;  /* 0x000000040c077899 */ /* 0x000fe400080006ff */
[----:B------:R-:W-:Y:S02]  /*0720*/  UIADD3 UR9, UPT, UPT, UR6, 0x587c5, UR12 ;  /* 0x000587c506097890 */ /* 0x000fe4000fffe00c */
[----:B------:R-:W-:Y:S02]  /*0730*/  ULOP3.LUT UR7, UR10, UR8, UR7, 0x96, !UPT ;  /* 0x000000080a077292 */ /* 0x000fe4000f8e9607 */
[----:B------:R-:W-:Y:S02]  /*0740*/  UIADD3 UR6, UPT, UPT, UR6, 0xb0f8a, URZ ;  /* 0x000b0f8a06067890 */ /* 0x000fe4000fffe0ff */
[----:B------:R-:W-:Y:S01]  /*0750*/  I2FP.F32.U32 R2, UR9 ;  /* 0x0000000900027c45 */ /* 0x000fe20008201000 */
[----:B------:R-:W-:Y:S01]  /*0760*/  ULOP3.LUT UR9, UR7, UR12, URZ, 0x3c, !UPT ;  /* 0x0000000c07097292 */ /* 0x000fe2000f8e3cff */
[----:B------:R-:W-:-:S03]  /*0770*/  UMOV UR8, UR20 ;  /* 0x0000001400087c82 */ /* 0x000fc60008000000 */
[----:B------:R-:W-:Y:S01]  /*0780*/  UIADD3 UR7, UPT, UPT, UR9, UR6, URZ ;  /* 0x0000000609077290 */ /* 0x000fe2000fffe0ff */
[----:B------:R-:W-:-:S04]  /*0790*/  FFMA R2, R2, R9, 1.1641532182693481445e-10 ;  /* 0x2f00000002027423 */ /* 0x000fc80000000009 */
[----:B------:R-:W-:Y:S01]  /*07a0*/  FMUL R2, R2, 3 ;  /* 0x4040000002027820 */ /* 0x000fe20000400000 */
[----:B------:R-:W-:Y:S01]  /*07b0*/  I2FP.F32.U32 R3, UR7 ;  /* 0x0000000700037c45 */ /* 0x000fe20008201000 */
[----:B------:R-:W-:Y:S01]  /*07c0*/  UMOV UR7, UR14 ;  /* 0x0000000e00077c82 */ /* 0x000fe20008000000 */
[----:B------:R-:W-:Y:S01]  /*07d0*/  UMOV UR14, UR13 ;  /* 0x0000000d000e7c82 */ /* 0x000fe20008000000 */
[----:B------:R-:W-:Y:S02]  /*07e0*/  UMOV UR13, UR9 ;  /* 0x00000009000d7c82 */ /* 0x000fe40008000000 */
[----:B------:R-:W-:Y:S01]  /*07f0*/  FFMA R3, R3, R9, 1.1641532182693481445e-10 ;  /* 0x2f00000003037423 */ /* 0x000fe20000000009 */
[----:B------:R-:W0:Y:S03]  /*0800*/  F2I.TRUNC.NTZ R2, R2 ;  /* 0x0000000200027305 */ /* 0x000e26000020f100 */
[----:B------:R-:W-:-:S06]  /*0810*/  FMUL R3, R3, 3 ;  /* 0x4040000003037820 */ /* 0x000fcc0000400000 */
[----:B------:R-:W1:Y:S01]  /*0820*/  F2I.TRUNC.NTZ R3, R3 ;  /* 0x0000000300037305 */ /* 0x000e62000020f100 */
[----:B0-----:R-:W-:Y:S02]  /*0830*/  IMAD R13, R11, 0x3, R2 ;  /* 0x000000030b0d7824 */ /* 0x001fe400078e0202 */
[----:B-1----:R-:W-:-:S04]  /*0840*/  IMAD R12, R8, 0x3, R3 ;  /* 0x00000003080c7824 */ /* 0x002fc800078e0203 */
[----:B------:R-:W-:-:S04]  /*0850*/  IMAD R4, R13, 0x9, R12 ;  /* 0x000000090d047824 */ /* 0x000fc800078e020c */
[----:B------:R-:W-:-:S06]  /*0860*/  IMAD R4, R4, 0x4, R5 ;  /* 0x0000000404047824 */ /* 0x000fcc00078e0205 */
[----:B------:R-:W0:Y:S02]  /*0870*/  LDC R4, c[0x3][R4] ;  /* 0x00c0000004047b82 */ /* 0x000e240000000800 */
[----:B0-----:R-:W-:-:S13]  /*0880*/  ISETP.NE.AND P0, PT, R4, 0x1, PT ;  /* 0x000000010400780c */ /* 0x001fda0003f05270 */
[----:B------:R-:W-:Y:S05]  /*0890*/  @!P0 BRA `(.L_x_1) ;  /* 0xfffffffc00708947 */ /* 0x000fea000383ffff */
[----:B------:R-:W0:Y:S01]  /*08a0*/  S2R R3, SR_CgaCtaId ;  /* 0x0000000000037919 */ /* 0x000e220000008800 */
[----:B------:R-:W-:Y:S01]  /*08b0*/  MOV R10, 0x400 ;  /* 0x00000400000a7802 */ /* 0x000fe20000000f00 */
[----:B------:R-:W-:Y:S04]  /*08c0*/  STL.64 [R1], RZ ;  /* 0x000000ff01007387 */ /* 0x000fe80000100a00 */
[----:B------:R-:W-:Y:S04]  /*08d0*/  STL.64 [R1+0x8], RZ ;  /* 0x000008ff01007387 */ /* 0x000fe80000100a00 */
[----:B------:R-:W-:Y:S04]  /*08e0*/  STL.64 [R1+0x10], RZ ;  /* 0x000010ff01007387 */ /* 0x000fe80000100a00 */
[----:B------:R-:W-:Y:S04]  /*08f0*/  STL.64 [R1+0x18], RZ ;  /* 0x000018ff01007387 */ /* 0x000fe80000100a00 */
[----:B------:R-:W-:Y:S04]  /*0900*/  STL.64 [R1+0x20], RZ ;  /* 0x000020ff01007387 */ /* 0x000fe80000100a00 */
[----:B------:R-:W-:Y:S04]  /*0910*/  STL.64 [R1+0x28], RZ ;  /* 0x000028ff01007387 */ /* 0x000fe80000100a00 */
[----:B------:R-:W-:Y:S01]  /*0920*/  STL.64 [R1+0x30], RZ ;  /* 0x000030ff01007387 */ /* 0x000fe20000100a00 */
[----:B0-----:R-:W-:-:S03]  /*0930*/  LEA R10, R3, R10, 0x18 ;  /* 0x0000000a030a7211 */ /* 0x001fc600078ec0ff */
[----:B------:R-:W-:Y:S02]  /*0940*/  STL.64 [R1+0x38], RZ ;  /* 0x000038ff01007387 */ /* 0x000fe40000100a00 */
[--C-:B------:R-:W-:Y:S02]  /*0950*/  IMAD R11, R13, 0x24, R10.reuse ;  /* 0x000000240d0b7824 */ /* 0x100fe400078e020a */
[----:B------:R-:W-:Y:S01]  /*0960*/  STL.64 [R1+0x40], RZ ;  /* 0x000040ff01007387 */ /* 0x000fe20000100a00 */
[----:B------:R-:W-:Y:S02]  /*0970*/  IMAD R48, R7, 0x24, R10 ;  /* 0x0000002407307824 */ /* 0x000fe400078e020a */
[----:B------:R-:W-:Y:S01]  /*0980*/  IMAD R11, R12, 0x4, R11 ;  /* 0x000000040c0b7824 */ /* 0x000fe200078e020b */
[----:B------:R-:W-:Y:S01]  /*0990*/  STL.64 [R1+0x48], RZ ;  /* 0x000048ff01007387 */ /* 0x000fe20000100a00 */
[----:B------:R-:W-:-:S03]  /*09a0*/  IMAD R48, R6, 0x4, R48 ;  /* 0x0000000406307824 */ /* 0x000fc600078e0230 */
[----:B------:R-:W0:Y:S04]  /*09b0*/  LDS R3, [R11] ;  /* 0x000000000b037984 */ /* 0x000e280000000800 */
[----:B------:R-:W1:Y:S04]  /*09c0*/  LDS R49, [R48] ;  /* 0x0000000030317984 */ /* 0x000e680000000800 */
[----:B0-----:R-:W-:Y:S04]  /*09d0*/  STS [R48], R3 ;  /* 0x0000000330007388 */ /* 0x001fe80000000800 */
[----:B-1----:R-:W-:Y:S04]  /*09e0*/  STS [R11], R49 ;  /* 0x000000310b007388 */ /* 0x002fe80000000800 */
[----:B------:R-:W0:Y:S04]  /*09f0*/  LDS.128 R12, [R10] ;  /* 0x000000000a0c7984 */ /* 0x000e280000000c00 */
[----:B------:R-:W-:Y:S04]  /*0a00*/  LDS.128 R40, [R10+0x40] ;  /* 0x000040000a287984 */ /* 0x000fe80000000c00 */
[----:B------:R-:W-:Y:S04]  /*0a10*/  LDS.128 R28, [R10+0x10] ;  /* 0x000010000a1c7984 */ /* 0x000fe80000000c00 */
[----:B------:R-:W-:Y:S04]  /*0a20*/  LDS.128 R16, [R10+0x90] ;  /* 0x000090000a107984 */ /* 0x000fe80000000c00 */
[----:B------:R-:W-:Y:S04]  /*0a30*/  LDS.128 R20, [R10+0xb0] ;  /* 0x0000b0000a147984 */ /* 0x000fe80000000c00 */
[----:B------:R-:W-:Y:S04]  /*0a40*/  LDS.128 R24, [R10+0xd0] ;  /* 0x0000d0000a187984 */ /* 0x000fe80000000c00 */
[----:B------:R-:W-:Y:S01]  /*0a50*/  LDS.128 R32, [R10+0x120] ;  /* 0x000120000a207984 */ /* 0x000fe20000000c00 */
[----:B0-----:R-:W-:-:S05]  /*0a60*/  LEA R2, R12, UR22, 0x2 ;  /* 0x000000160c027c11 */ /* 0x001fca000f8e10ff */
[----:B------:R-:W2:Y:S04]  /*0a70*/  LDL R3, [R2] ;  /* 0x0000000002037983 */ /* 0x000ea80000100800 */
[----:B------:R-:W3:Y:S01]  /*0a80*/  LDL R4, [R2+0x28] ;  /* 0x0000280002047983 */ /* 0x000ee20000100800 */
[----:B------:R-:W-:Y:S01]  /*0a90*/  LEA R46, R13, UR22, 0x2 ;  /* 0x000000160d2e7c11 */ /* 0x000fe2000f8e10ff */
[----:B--2---:R-:W-:Y:S01]  /*0aa0*/  VIADD R3, R3, 0x1 ;  /* 0x0000000103037836 */ /* 0x004fe20000000000 */
[----:B---3--:R-:W-:-:S04]  /*0ab0*/  IADD3 R9, PT, PT, R4, 0x1, RZ ;  /* 0x0000000104097810 */ /* 0x008fc80007ffe0ff */
[----:B------:R-:W-:Y:S04]  /*0ac0*/  STL [R2], R3 ;  /* 0x0000000302007387 */ /* 0x000fe80000100800 */
[----:B------:R-:W-:Y:S04]  /*0ad0*/  STL [R2+0x28], R9 ;  /* 0x0000280902007387 */ /* 0x000fe80000100800 */
[----:B------:R-:W2:Y:S04]  /*0ae0*/  LDL R8, [R46] ;  /* 0x000000002e087983 */ /* 0x000ea80000100800 */
[----:B------:R-:W0:Y:S02]  /*0af0*/  LDS.128 R4, [R10+0x20] ;  /* 0x000020000a047984 */ /* 0x000e240000000c00 */
[----:B0-----:R-:W-:Y:S01]  /*0b00*/  LEA R47, R5, UR22, 0x2 ;  /* 0x00000016052f7c11 */ /* 0x001fe2000f8e10ff */
[----:B--2---:R-:W-:-:S05]  /*0b10*/  VIADD R13, R8, 0x1 ;  /* 0x00000001080d7836 */ /* 0x004fca0000000000 */
[----:B------:R-:W-:Y:S04]  /*0b20*/  STL [R46], R13 ;  /* 0x0000000d2e007387 */ /* 0x000fe80000100800 */
[----:B------:R-:W2:Y:S01]  /*0b30*/  LDL R5, [R47+0x28] ;  /* 0x000028002f057983 */ /* 0x000ea20000100800 */
[----:B------:R-:W-:Y:S01]  /*0b40*/  LEA R68, R14, UR22, 0x2 ;  /* 0x000000160e447c11 */ /* 0x000fe2000f8e10ff */
[----:B--2---:R-:W-:-:S05]  /*0b50*/  VIADD R8, R5, 0x1 ;  /* 0x0000000105087836 */ /* 0x004fca0000000000 */
[----:B------:R-:W-:Y:S04]  /*0b60*/  STL [R47+0x28], R8 ;  /* 0x000028082f007387 */ /* 0x000fe80000100800 */
[----:B------:R-:W2:Y:S01]  /*0b70*/  LDL R3, [R68] ;  /* 0x0000000044037983 */ /* 0x000ea20000100800 */
[----:B------:R-:W-:Y:S01]  /*0b80*/  LEA R69, R42, UR22, 0x2 ;  /* 0x000000162a457c11 */ /* 0x000fe2000f8e10ff */
[----:B--2---:R-:W-:-:S05]  /*0b90*/  VIADD R3, R3, 0x1 ;  /* 0x0000000103037836 */ /* 0x004fca0000000000 */
[----:B------:R-:W-:Y:S04]  /*0ba0*/  STL [R68], R3 ;  /* 0x0000000344007387 */ /* 0x000fe80000100800 */
[----:B------:R-:W2:Y:S01]  /*0bb0*/  LDL R2, [R69+0x28] ;  /* 0x0000280045027983 */ /* 0x000ea20000100800 */
[----:B------:R-:W-:-:S03]  /*0bc0*/  LEA R42, R15, UR22, 0x2 ;  /* 0x000000160f2a7c11 */ /* 0x000fc6000f8e10ff */
[----:B------:R-:W0:Y:S01]  /*0bd0*/  LDS.128 R12, [R10+0x60] ;  /* 0x000060000a0c7984 */ /* 0x000e220000000c00 */
[----:B--2---:R-:W-:-:S05]  /*0be0*/  VIADD R2, R2, 0x1 ;  /* 0x0000000102027836 */ /* 0x004fca0000000000 */
[----:B------:R1:W-:Y:S04]  /*0bf0*/  STL [R69+0x28], R2 ;  /* 0x0000280245007387 */ /* 0x0003e80000100800 */
[----:B------:R-:W2:Y:S01]  /*0c00*/  LDL R5, [R42] ;  /* 0x000000002a057983 */ /* 0x000ea20000100800 */
[----:B0-----:R-:W-:Y:S02]  /*0c10*/  LEA R65, R15, UR22, 0x2 ;  /* 0x000000160f417c11 */ /* 0x001fe4000f8e10ff */
[----:B--2---:R-:W-:-:S05]  /*0c20*/  IADD3 R5, PT, PT, R5, 0x1, RZ ;  /* 0x0000000105057810 */ /* 0x004fca0007ffe0ff */
[----:B------:R0:W-:Y:S04]  /*0c30*/  STL [R42], R5 ;  /* 0x000000052a007387 */ /* 0x0001e80000100800 */
[----:B------:R-:W2:Y:S01]  /*0c40*/  LDL R8, [R65+0x28] ;  /* 0x0000280041087983 */ /* 0x000ea20000100800 */
[----:B------:R-:W-:Y:S01]  /*0c50*/  LEA R58, R28, UR22, 0x2 ;  /* 0x000000161c3a7c11 */ /* 0x000fe2000f8e10ff */
[----:B--2---:R-:W-:-:S05]  /*0c60*/  VIADD R8, R8, 0x1 ;  /* 0x0000000108087836 */ /* 0x004fca0000000000 */
[----:B------:R2:W-:Y:S04]  /*0c70*/  STL [R65+0x28], R8 ;  /* 0x0000280841007387 */ /* 0x0005e80000100800 */
[----:B-1----:R-:W3:Y:S01]  /*0c80*/  LDL R2, [R58] ;  /* 0x000000003a027983 */ /* 0x002ee20000100800 */
[----:B------:R-:W-:Y:S01]  /*0c90*/  LEA R60, R16, UR22, 0x2 ;  /* 0x00000016103c7c11 */ /* 0x000fe2000f8e10ff */
[----:B---3--:R-:W-:-:S05]  /*0ca0*/  VIADD R3, R2, 0x1 ;  /* 0x0000000102037836 */ /* 0x008fca0000000000 */
[----:B------:R1:W-:Y:S04]  /*0cb0*/  STL [R58], R3 ;  /* 0x000000033a007387 */ /* 0x0003e80000100800 */
[----:B------:R-:W0:Y:S01]  /*0cc0*/  LDL R2, [R60+0x28] ;  /* 0x000028003c027983 */ /* 0x000e220000100800 */
[----:B------:R-:W-:Y:S01]  /*0cd0*/  LEA R15, R29, UR22, 0x2 ;  /* 0x000000161d0f7c11 */ /* 0x000fe2000f8e10ff */
[----:B0-----:R-:W-:-:S05]  /*0ce0*/  VIADD R5, R2, 0x1 ;  /* 0x0000000102057836 */ /* 0x001fca0000000000 */
[----:B------:R0:W-:Y:S04]  /*0cf0*/  STL [R60+0x28], R5 ;  /* 0x000028053c007387 */ /* 0x0001e80000100800 */
[----:B------:R-:W3:Y:S01]  /*0d00*/  LDL R2, [R15] ;  /* 0x000000000f027983 */ /* 0x000ee20000100800 */
[----:B------:R-:W-:Y:S01]  /*0d10*/  LEA R21, R21, UR22, 0x2 ;  /* 0x0000001615157c11 */ /* 0x000fe2000f8e10ff */
[----:B---3--:R-:W-:-:S05]  /*0d20*/  VIADD R2, R2, 0x1 ;  /* 0x0000000102027836 */ /* 0x008fca0000000000 */
[----:B------:R3:W-:Y:S04]  /*0d30*/  STL [R15], R2 ;  /* 0x000000020f007387 */ /* 0x0007e80000100800 */
[----:B--2---:R-:W2:Y:S01]  /*0d40*/  LDL R8, [R21+0x28] ;  /* 0x0000280015087983 */ /* 0x004ea20000100800 */
[----:B------:R-:W-:Y:S02]  /*0d50*/  LEA R16, R30, UR22, 0x2 ;  /* 0x000000161e107c11 */ /* 0x000fe4000f8e10ff */
[----:B--2---:R-:W-:-:S05]  /*0d60*/  IADD3 R8, PT, PT, R8, 0x1, RZ ;  /* 0x0000000108087810 */ /* 0x004fca0007ffe0ff */
[----:B------:R-:W-:Y:S04]  /*0d70*/  STL [R21+0x28], R8 ;  /* 0x0000280815007387 */ /* 0x000fe80000100800 */
[----:B-1----:R-:W2:Y:S01]  /*0d80*/  LDL R3, [R16] ;  /* 0x0000000010037983 */ /* 0x002ea20000100800 */
[----:B------:R-:W-:Y:S01]  /*0d90*/  LEA R26, R26, UR22, 0x2 ;  /* 0x000000161a1a7c11 */ /* 0x000fe2000f8e10ff */
[----:B--2---:R-:W-:-:S05]  /*0da0*/  VIADD R3, R3, 0x1 ;  /* 0x0000000103037836 */ /* 0x004fca0000000000 */
[----:B------:R-:W-:Y:S04]  /*0db0*/  STL [R16], R3 ;  /* 0x0000000310007387 */ /* 0x000fe80000100800 */
[----:B0-----:R-:W2:Y:S01]  /*0dc0*/  LDL R5, [R26+0x28] ;  /* 0x000028001a057983 */ /* 0x001ea20000100800 */
[----:B------:R-:W-:-:S03]  /*0dd0*/  LEA R56, R31, UR22, 0x2 ;  /* 0x000000161f387c11 */ /* 0x000fc6000f8e10ff */
[----:B------:R-:W0:Y:S01]  /*0de0*/  LDS.128 R28, [R10+0xf0] ;  /* 0x0000f0000a1c7984 */ /* 0x000e220000000c00 */
[----:B--2---:R-:W-:-:S05]  /*0df0*/  VIADD R5, R5, 0x1 ;  /* 0x0000000105057836 */ /* 0x004fca0000000000 */
[----:B------:R-:W-:Y:S04]  /*0e00*/  STL [R26+0x28], R5 ;  /* 0x000028051a007387 */ /* 0x000fe80000100800 */
[----:B---3--:R-:W2:Y:S01]  /*0e10*/  LDL R2, [R56] ;  /* 0x0000000038027983 */ /* 0x008ea20000100800 */
        /* <DEDUP_REMOVED lines=8> */
[----:B------:R-:W-:Y:S02]  /*0ea0*/  LEA R59, R32, UR22, 0x2 ;  /* 0x00000016203b7c11 */ /* 0x000fe4000f8e10ff */
[----:B--2---:R-:W-:-:S05]  /*0eb0*/  IADD3 R4, PT, PT, R2, 0x1, RZ ;  /* 0x0000000102047810 */ /* 0x004fca0007ffe0ff */
[----:B------:R-:W-:Y:S04]  /*0ec0*/  STL [R57], R4 ;  /* 0x0000000439007387 */ /* 0x000fe80000100800 */
[----:B------:R-:W2:Y:S02]  /*0ed0*/  LDL R2, [R59+0x28] ;  /* 0x000028003b027983 */ /* 0x000ea40000100800 */
[----:B--2---:R-:W-:-:S05]  /*0ee0*/  VIADD R38, R2, 0x1 ;  /* 0x0000000102267836 */ /* 0x004fca0000000000 */
[----:B------:R0:W-:Y:S04]  /*0ef0*/  STL [R59+0x28], R38 ;  /* 0x000028263b007387 */ /* 0x0001e80000100800 */
[----:B------:R-:W2:Y:S04]  /*0f00*/  LDL.64 R44, [R1+0x28] ;  /* 0x00002800012c7983 */ /* 0x000ea80000100a00 */
[----:B------:R-:W3:Y:S01]  /*0f10*/  LDL.64 R2, [R1] ;  /* 0x0000000001027983 */ /* 0x000ee20000100a00 */
[----:B------:R-:W-:-:S03]  /*0f20*/  IMAD.MOV.U32 R32, RZ, RZ, 0x2 ;  /* 0x00000002ff207424 */ /* 0x000fc600078e00ff */
[----:B------:R-:W4:Y:S04]  /*0f30*/  LDL.64 R36, [R1+0x8] ;  /* 0x0000080001247983 */ /* 0x000f280000100a00 */
[----:B0-----:R-:W5:Y:S04]  /*0f40*/  LDL.64 R38, [R1+0x30] ;  /* 0x0000300001267983 */ /* 0x001f680000100a00 */
[----:B------:R-:W5:Y:S04]  /*0f50*/  LDL.64 R52, [R1+0x10] ;  /* 0x0000100001347983 */ /* 0x000f680000100a00 */
[----:B------:R-:W5:Y:S04]  /*0f60*/  LDL.64 R54, [R1+0x38] ;  /* 0x0000380001367983 */ /* 0x000f680000100a00 */
[----:B------:R-:W5:Y:S04]  /*0f70*/  LDL.64 R4, [R1+0x40] ;  /* 0x0000400001047983 */ /* 0x000f680000100a00 */
[----:B------:R-:W5:Y:S04]  /*0f80*/  LDL.64 R8, [R1+0x20] ;  /* 0x0000200001087983 */ /* 0x000f680000100a00 */
[----:B------:R-:W5:Y:S04]  /*0f90*/  LDL.64 R50, [R1+0x48] ;  /* 0x0000480001327983 */ /* 0x000f680000100a00 */
[----:B------:R-:W-:Y:S04]  /*0fa0*/  STL.64 [R1+0x28], RZ ;  /* 0x000028ff01007387 */ /* 0x000fe80000100a00 */
[----:B------:R-:W-:Y:S04]  /*0fb0*/  STL.64 [R1], RZ ;  /* 0x000000ff01007387 */ /* 0x000fe80000100a00 */
[----:B------:R-:W-:Y:S04]  /*0fc0*/  STL.64 [R1+0x8], RZ ;  /* 0x000008ff01007387 */ /* 0x000fe80000100a00 */
[----:B------:R-:W-:Y:S04]  /*0fd0*/  STL.64 [R1+0x30], RZ ;  /* 0x000030ff01007387 */ /* 0x000fe80000100a00 */
[----:B------:R-:W-:Y:S04]  /*0fe0*/  STL.64 [R1+0x10], RZ ;  /* 0x000010ff01007387 */ /* 0x000fe80000100a00 */
[----:B------:R-:W-:Y:S04]  /*0ff0*/  STL.64 [R1+0x38], RZ ;  /* 0x000038ff01007387 */ /* 0x000fe80000100a00 */
[----:B------:R-:W-:Y:S04]  /*1000*/  STL.64 [R1+0x40], RZ ;  /* 0x000040ff01007387 */ /* 0x000fe80000100a00 */
[----:B------:R-:W-:Y:S04]  /*1010*/  STL.64 [R1+0x20], RZ ;  /* 0x000020ff01007387 */ /* 0x000fe80000100a00 */
[----:B------:R-:W-:Y:S01]  /*1020*/  STL.64 [R1+0x48], RZ ;  /* 0x000048ff01007387 */ /* 0x000fe20000100a00 */
[----:B--2---:R-:W-:-:S02]  /*1030*/  ISETP.GT.AND P1, PT, R44, RZ, PT ;  /* 0x000000ff2c00720c */ /* 0x004fc40003f24270 */
[----:B---3--:R-:W-:Y:S02]  /*1040*/  ISETP.GT.AND P0, PT, R2, RZ, PT ;  /* 0x000000ff0200720c */ /* 0x008fe40003f04270 */
[----:B------:R-:W-:-:S09]  /*1050*/  SEL R2, RZ, 0x1, !P1 ;  /* 0x00000001ff027807 */ /* 0x000fd20004800000 */
[----:B------:R-:W-:Y:S01]  /*1060*/  @!P1 IMAD.MOV R32, RZ, RZ, 0x1 ;  /* 0x00000001ff209424 */ /* 0x000fe200078e02ff */
[----:B------:R-:W-:Y:S01]  /*1070*/  ISETP.GT.AND P1, PT, R3, RZ, PT ;  /* 0x000000ff0300720c */ /* 0x000fe20003f24270 */
[----:B------:R-:W-:Y:S02]  /*1080*/  @!P0 IMAD.MOV R32, RZ, RZ, R2 ;  /* 0x000000ffff208224 */ /* 0x000fe400078e0202 */
[----:B------:R-:W2:Y:S04]  /*1090*/  LDL.64 R2, [R1+0x18] ;  /* 0x0000180001027983 */ /* 0x000ea80000100a00 */
[----:B------:R-:W-:Y:S04]  /*10a0*/  STL.64 [R1+0x18], RZ ;  /* 0x000018ff01007387 */ /* 0x000fe80000100a00 */
[----:B------:R-:W3:Y:S02]  /*10b0*/  LDL R44, [R47] ;  /* 0x000000002f2c7983 */ /* 0x000ee40000100800 */
[----:B---3--:R-:W-:-:S05]  /*10c0*/  IADD3 R44, PT, PT, R44, 0x1, RZ ;  /* 0x000000012c2c7810 */ /* 0x008fca0007ffe0ff */
[----:B------:R-:W-:Y:S04]  /*10d0*/  STL [R47], R44 ;  /* 0x0000002c2f007387 */ /* 0x000fe80000100800 */
[----:B------:R-:W3:Y:S01]  /*10e0*/  LDL R61, [R46+0x28] ;  /* 0x000028002e3d7983 */ /* 0x000ee20000100800 */
[----:B------:R-:W-:Y:S01]  /*10f0*/  LEA R6, R6, UR22, 0x2 ;  /* 0x0000001606067c11 */ /* 0x000fe2000f8e10ff */
[----:B---3--:R-:W-:-:S05]  /*1100*/  VIADD R61, R61, 0x1 ;  /* 0x000000013d3d7836 */ /* 0x008fca0000000000 */
[----:B------:R-:W-:Y:S04]  /*1110*/  STL [R46+0x28], R61 ;  /* 0x0000283d2e007387 */ /* 0x000fe80000100800 */
[----:B------:R-:W3:Y:S04]  /*1120*/  LDL R62, [R6] ;  /* 0x00000000063e7983 */ /* 0x000ee80000100800 */
[----:B------:R-:W4:Y:S01]  /*1130*/  LDL R64, [R6+0x28] ;  /* 0x0000280006407983 */ /* 0x000f220000100800 */
[----:B------:R-:W-:Y:S01]  /*1140*/  LEA R70, R7, UR22, 0x2 ;  /* 0x0000001607467c11 */ /* 0x000fe2000f8e10ff */
[----:B---3--:R-:W-:-:S02]  /*1150*/  VIADD R63, R62, 0x1 ;  /* 0x000000013e3f7836 */ /* 0x008fc40000000000 */
[----:B----4-:R-:W-:-:S03]  /*1160*/  VIADD R73, R64, 0x1 ;  /* 0x0000000140497836 */ /* 0x010fc60000000000 */
[----:B------:R-:W-:Y:S04]  /*1170*/  STL [R6], R63 ;  /* 0x0000003f06007387 */ /* 0x000fe80000100800 */
[----:B------:R-:W-:Y:S04]  /*1180*/  STL [R6+0x28], R73 ;  /* 0x0000284906007387 */ /* 0x000fe80000100800 */
[----:B------:R-:W3:Y:S01]  /*1190*/  LDL R7, [R70] ;  /* 0x0000000046077983 */ /* 0x000ee20000100800 */
[----:B------:R-:W-:Y:S02]  /*11a0*/  LEA R71, R43, UR22, 0x2 ;  /* 0x000000162b477c11 */ /* 0x000fe4000f8e10ff */
[----:B------:R-:W-:-:S02]  /*11b0*/  ISETP.GT.AND P0, PT, R45, RZ, PT ;  /* 0x000000ff2d00720c */ /* 0x000fc40003f04270 */
[----:B------:R-:W0:Y:S01]  /*11c0*/  LDS.128 R44, [R10+0x30] ;  /* 0x000030000a2c7984 */ /* 0x000e220000000c00 */
[----:B---3--:R-:W-:-:S05]  /*11d0*/  VIADD R75, R7, 0x1 ;  /* 0x00000001074b7836 */ /* 0x008fca0000000000 */
[----:B------:R-:W-:Y:S04]  /*11e0*/  STL [R70], R75 ;  /* 0x0000004b46007387 */ /* 0x000fe80000100800 */
[----:B------:R-:W3:Y:S01]  /*11f0*/  LDL R7, [R71+0x28] ;  /* 0x0000280047077983 */ /* 0x000ee20000100800 */
[----:B0-----:R-:W-:Y:S02]  /*1200*/  LEA R43, R44, UR22, 0x2 ;  /* 0x000000162c2b7c11 */ /* 0x001fe4000f8e10ff */
[----:B------:R-:W-:Y:S01]  /*1210*/  IADD3 R61, PT, PT, R32, 0x1, RZ ;  /* 0x00000001203d7810 */ /* 0x000fe20007ffe0ff */
[----:B------:R-:W-:Y:S01]  /*1220*/  @!P1 IMAD.MOV R61, RZ, RZ, R32 ;  /* 0x000000ffff3d9224 */ /* 0x000fe200078e0220 */
[----:B------:R-:W-:-:S03]  /*1230*/  ISETP.GT.AND P1, PT, R36, RZ, PT ;  /* 0x000000ff2400720c */ /* 0x000fc60003f24270 */
[----:B------:R-:W-:Y:S02]  /*1240*/  VIADD R6, R61, 0x1 ;  /* 0x000000013d067836 */ /* 0x000fe40000000000 */
[----:B------:R-:W-:Y:S01]  /*1250*/  @!P0 IMAD.MOV R6, RZ, RZ, R61 ;  /* 0x000000ffff068224 */ /* 0x000fe200078e023d */
[----:B-----5:R-:W-:-:S04]  /*1260*/  ISETP.GT.AND P0, PT, R38, RZ, PT ;  /* 0x000000ff2600720c */ /* 0x020fc80003f04270 */
[----:B------:R-:W-:-:S03]  /*1270*/  IADD3 R32, PT, PT, R6, 0x1, RZ ;  /* 0x0000000106207810 */ /* 0x000fc60007ffe0ff */
[----:B------:R-:W-:Y:S01]  /*1280*/  @!P1 IMAD.MOV R32, RZ, RZ, R6 ;  /* 0x000000ffff209224 */ /* 0x000fe200078e0206 */
[----:B------:R-:W-:-:S03]  /*1290*/  ISETP.GT.AND P1, PT, R37, RZ, PT ;  /* 0x000000ff2500720c */ /* 0x000fc60003f24270 */
[----:B------:R-:W-:Y:S02]  /*12a0*/  VIADD R36, R32, 0x1 ;  /* 0x0000000120247836 */ /* 0x000fe40000000000 */
[----:B------:R-:W-:Y:S01]  /*12b0*/  @!P0 IMAD.MOV R36, RZ, RZ, R32 ;  /* 0x000000ffff248224 */ /* 0x000fe200078e0220 */
[----:B------:R-:W-:-:S03]  /*12c0*/  ISETP.GT.AND P0, PT, R39, RZ, PT ;  /* 0x000000ff2700720c */ /* 0x000fc60003f04270 */
[----:B------:R-:W-:-:S04]  /*12d0*/  VIADD R6, R36, 0x1 ;  /* 0x0000000124067836 */ /* 0x000fc80000000000 */
[----:B------:R-:W-:Y:S02]  /*12e0*/  @!P1 IADD3 R6, PT, PT, R36, RZ, RZ ;  /* 0x000000ff24069210 */ /* 0x000fe40007ffe0ff */
[----:B------:R-:W0:Y:S01]  /*12f0*/  LDS.128 R36, [R10+0x70] ;  /* 0x000070000a247984 */ /* 0x000e220000000c00 */
[----:B---3--:R-:W-:-:S05]  /*1300*/  VIADD R62, R7, 0x1 ;  /* 0x00000001073e7836 */ /* 0x008fca0000000000 */
[----:B------:R1:W-:Y:S04]  /*1310*/  STL [R71+0x28], R62 ;  /* 0x0000283e47007387 */ /* 0x0003e80000100800 */
[----:B------:R-:W3:Y:S01]  /*1320*/  LDL R7, [R43] ;  /* 0x000000002b077983 */ /* 0x000ee20000100800 */
[----:B0-----:R-:W-:Y:S01]  /*1330*/  LEA R36, R36, UR22, 0x2 ;  /* 0x0000001624247c11 */ /* 0x001fe2000f8e10ff */
[----:B---3--:R-:W-:-:S05]  /*1340*/  VIADD R32, R7, 0x1 ;  /* 0x0000000107207836 */ /* 0x008fca0000000000 */
[----:B------:R0:W-:Y:S04]  /*1350*/  STL [R43], R32 ;  /* 0x000000202b007387 */ /* 0x0001e80000100800 */
[----:B------:R-:W3:Y:S01]  /*1360*/  LDL R7, [R36+0x28] ;  /* 0x0000280024077983 */ /* 0x000ee20000100800 */
[----:B------:R-:W-:Y:S01]  /*1370*/  LEA R63, R45, UR22, 0x2 ;  /* 0x000000162d3f7c11 */ /* 0x000fe2000f8e10ff */
[----:B---3--:R-:W-:-:S05]  /*1380*/  VIADD R7, R7, 0x1 ;  /* 0x0000000107077836 */ /* 0x008fca0000000000 */
[----:B------:R3:W-:Y:S04]  /*1390*/  STL [R36+0x28], R7 ;  /* 0x0000280724007387 */ /* 0x0007e80000100800 */
[----:B------:R-:W4:Y:S01]  /*13a0*/  LDL R44, [R63] ;  /* 0x000000003f2c7983 */ /* 0x000f220000100800 */
[----:B------:R-:W-:Y:S01]  /*13b0*/  LEA R64, R17, UR22, 0x2 ;  /* 0x0000001611407c11 */ /* 0x000fe2000f8e10ff */
[----:B----4-:R-:W-:-:S05]  /*13c0*/  VIADD R44, R44, 0x1 ;  /* 0x000000012c2c7836 */ /* 0x010fca0000000000 */
[----:B------:R4:W-:Y:S04]  /*13d0*/  STL [R63], R44 ;  /* 0x0000002c3f007387 */ /* 0x0009e80000100800 */
[----:B------:R-:W5:Y:S01]  /*13e0*/  LDL R17, [R64+0x28] ;  /* 0x0000280040117983 */ /* 0x000f620000100800 */
[----:B------:R-:W-:Y:S01]  /*13f0*/  LEA R61, R46, UR22, 0x2 ;  /* 0x000000162e3d7c11 */ /* 0x000fe2000f8e10ff */
[----:B-----5:R-:W-:-:S05]  /*1400*/  VIADD R45, R17, 0x1 ;  /* 0x00000001112d7836 */ /* 0x020fca0000000000 */
[----:B------:R-:W-:Y:S04]  /*1410*/  STL [R64+0x28], R45 ;  /* 0x0000282d40007387 */ /* 0x000fe80000100800 */
[----:B------:R-:W0:Y:S01]  /*1420*/  LDL R17, [R61] ;  /* 0x000000003d117983 */ /* 0x000e220000100800 */
[----:B-1----:R-:W-:Y:S02]  /*1430*/  LEA R62, R22, UR22, 0x2 ;  /* 0x00000016163e7c11 */ /* 0x002fe4000f8e10ff */
[----:B0-----:R-:W-:-:S05]  /*1440*/  IADD3 R32, PT, PT, R17, 0x1, RZ ;  /* 0x0000000111207810 */ /* 0x001fca0007ffe0ff */
[----:B------:R0:W-:Y:S04]  /*1450*/  STL [R61], R32 ;  /* 0x000000203d007387 */ /* 0x0001e80000100800 */
[----:B---3--:R-:W3:Y:S01]  /*1460*/  LDL R7, [R62+0x28] ;  /* 0x000028003e077983 */ /* 0x008ee20000100800 */
[----:B------:R-:W-:Y:S01]  /*1470*/  LEA R17, R47, UR22, 0x2 ;  /* 0x000000162f117c11 */ /* 0x000fe2000f8e10ff */
[----:B---3--:R-:W-:-:S05]  /*1480*/  VIADD R73, R7, 0x1 ;  /* 0x0000000107497836 */ /* 0x008fca0000000000 */
[----:B------:R-:W-:Y:S04]  /*1490*/  STL [R62+0x28], R73 ;  /* 0x000028493e007387 */ /* 0x000fe80000100800 */
[----:B------:R-:W4:Y:S01]  /*14a0*/  LDL R7, [R17] ;  /* 0x0000000011077983 */ /* 0x000f220000100800 */
[----:B------:R-:W-:Y:S01]  /*14b0*/  LEA R27, R27, UR22, 0x2 ;  /* 0x000000161b1b7c11 */ /* 0x000fe2000f8e10ff */
[----:B----4-:R-:W-:-:S05]  /*14c0*/  VIADD R44, R7, 0x1 ;  /* 0x00000001072c7836 */ /* 0x010fca0000000000 */
[----:B------:R-:W-:Y:S04]  /*14d0*/  STL [R17], R44 ;  /* 0x0000002c11007387 */ /* 0x000fe80000100800 */
[----:B------:R-:W3:Y:S01]  /*14e0*/  LDL R7, [R27+0x28] ;  /* 0x000028001b077983 */ /* 0x000ee20000100800 */
[----:B------:R-:W-:Y:S02]  /*14f0*/  LEA R22, R40, UR22, 0x2 ;  /* 0x0000001628167c11 */ /* 0x000fe4000f8e10ff */
[----:B------:R-:W-:Y:S01]  /*1500*/  ISETP.GT.AND P1, PT, R52, RZ, PT ;  /* 0x000000ff3400720c */ /* 0x000fe20003f24270 */
[C---:B0-----:R-:W-:Y:S01]  /*1510*/  VIADD R32, R6.reuse, 0x1 ;  /* 0x0000000106207836 */ /* 0x041fe20000000000 */
[----:B------:R-:W-:Y:S02]  /*1520*/  @!P0 IADD3 R32, PT, PT, R6, RZ, RZ ;  /* 0x000000ff06208210 */ /* 0x000fe40007ffe0ff */
[----:B------:R-:W-:Y:S01]  /*1530*/  ISETP.GT.AND P0, PT, R54, RZ, PT ;  /* 0x000000ff3600720c */ /* 0x000fe20003f04270 */
[----:B---3--:R-:W-:-:S05]  /*1540*/  VIADD R46, R7, 0x1 ;  /* 0x00000001072e7836 */ /* 0x008fca0000000000 */
[----:B------:R-:W-:Y:S04]  /*1550*/  STL [R27+0x28], R46 ;  /* 0x0000282e1b007387 */ /* 0x000fe80000100800 */
[----:B------:R-:W3:Y:S04]  /*1560*/  LDL R7, [R22] ;  /* 0x0000000016077983 */ /* 0x000ee80000100800 */
[----:B------:R-:W0:Y:S01]  /*1570*/  LDS.128 R44, [R10+0x100] ;  /* 0x000100000a2c7984 */ /* 0x000e220000000c00 */
[----:B------:R-:W-:Y:S02]  /*1580*/  VIADD R6, R32, 0x1 ;  /* 0x0000000120067836 */ /* 0x000fe40000000000 */
[----:B------:R-:W-:Y:S01]  /*1590*/  @!P1 IMAD.MOV R6, RZ, RZ, R32 ;  /* 0x000000ffff069224 */ /* 0x000fe200078e0220 */
[----:B------:R-:W-:-:S03]  /*15a0*/  ISETP.GT.AND P1, PT, R53, RZ, PT ;  /* 0x000000ff3500720c */ /* 0x000fc60003f24270 */
[----:B------:R-:W-:Y:S02]  /*15b0*/  VIADD R32, R6, 0x1 ;  /* 0x0000000106207836 */ /* 0x000fe40000000000 */
[----:B------:R-:W-:-:S05]  /*15c0*/  @!P0 IMAD.MOV R32, RZ, RZ, R6 ;  /* 0x000000ffff208224 */ /* 0x000fca00078e0206 */
[----:B------:R-:W-:-:S03]  /*15d0*/  IADD3 R6, PT, PT, R32, 0x1, RZ ;  /* 0x0000000120067810 */ /* 0x000fc60007ffe0ff */
[----:B------:R-:W-:Y:S01]  /*15e0*/  @!P1 IMAD.MOV R6, RZ, RZ, R32 ;  /* 0x000000ffff069224 */ /* 0x000fe200078e0220 */
[----:B0-----:R-:W-:Y:S01]  /*15f0*/  LEA R44, R44, UR22, 0x2 ;  /* 0x000000162c2c7c11 */ /* 0x001fe2000f8e10ff */
[----:B---3--:R-:W-:-:S05]  /*1600*/  VIADD R7, R7, 0x1 ;  /* 0x0000000107077836 */ /* 0x008fca0000000000 */
[----:B------:R0:W-:Y:S04]  /*1610*/  STL [R22], R7 ;  /* 0x0000000716007387 */ /* 0x0001e80000100800 */
[----:B------:R-:W3:Y:S01]  /*1620*/  LDL R32, [R44+0x28] ;  /* 0x000028002c207983 */ /* 0x000ee20000100800 */
[----:B------:R-:W-:Y:S02]  /*1630*/  ISETP.GT.AND P2, PT, R55, RZ, PT ;  /* 0x000000ff3700720c */ /* 0x000fe40003f44270 */
[----:B------:R-:W-:Y:S01]  /*1640*/  LEA R52, R41, UR22, 0x2 ;  /* 0x0000001629347c11 */ /* 0x000fe2000f8e10ff */
[----:B---3--:R-:W-:-:S05]  /*1650*/  VIADD R55, R32, 0x1 ;  /* 0x0000000120377836 */ /* 0x008fca0000000000 */
[----:B------:R-:W-:Y:S04]  /*1660*/  STL [R44+0x28], R55 ;  /* 0x000028372c007387 */ /* 0x000fe80000100800 */
[----:B------:R-:W3:Y:S01]  /*1670*/  LDL R32, [R52] ;  /* 0x0000000034207983 */ /* 0x000ee20000100800 */
[----:B------:R-:W-:Y:S01]  /*1680*/  LEA R53, R33, UR22, 0x2 ;  /* 0x0000001621357c11 */ /* 0x000fe2000f8e10ff */
[----:B---3--:R-:W-:-:S05]  /*1690*/  VIADD R41, R32, 0x1 ;  /* 0x0000000120297836 */ /* 0x008fca0000000000 */
[----:B------:R-:W-:Y:S04]  /*16a0*/  STL [R52], R41 ;  /* 0x0000002934007387 */ /* 0x000fe80000100800 */
[----:B------:R-:W3:Y:S01]  /*16b0*/  LDL R32, [R53+0x28] ;  /* 0x0000280035207983 */ /* 0x000ee20000100800 */
[----:B--2---:R-:W-:Y:S02]  /*16c0*/  ISETP.GT.AND P0, PT, R2, RZ, PT ;  /* 0x000000ff0200720c */ /* 0x004fe40003f04270 */
[----:B------:R-:W-:Y:S01]  /*16d0*/  IADD3 R2, PT, PT, R6, 0x1, RZ ;  /* 0x0000000106027810 */ /* 0x000fe20007ffe0ff */
[----:B------:R-:W-:Y:S01]  /*16e0*/  @!P2 IMAD.MOV R2, RZ, RZ, R6 ;  /* 0x000000ffff02a224 */ /* 0x000fe200078e0206 */
[----:B------:R-:W-:Y:S02]  /*16f0*/  ISETP.GT.AND P2, PT, R4, RZ, PT ;  /* 0x000000ff0400720c */ /* 0x000fe40003f44270 */
[----:B------:R-:W-:Y:S01]  /*1700*/  ISETP.GT.AND P1, PT, R3, RZ, PT ;  /* 0x000000ff0300720c */ /* 0x000fe20003f24270 */
[----:B------:R-:W-:-:S06]  /*1710*/  VIADD R3, R2, 0x1 ;  /* 0x0000000102037836 */ /* 0x000fcc0000000000 */
[----:B------:R-:W-:-:S05]  /*1720*/  @!P0 IMAD.MOV R3, RZ, RZ, R2 ;  /* 0x000000ffff038224 */ /* 0x000fca00078e0202 */
[----:B------:R-:W-:Y:S01]  /*1730*/  IADD3 R4, PT, PT, R3, 0x1, RZ ;  /* 0x0000000103047810 */ /* 0x000fe20007ffe0ff */
[----:B------:R-:W-:Y:S01]  /*1740*/  @!P2 IMAD.MOV R4, RZ, RZ, R3 ;  /* 0x000000ffff04a224 */ /* 0x000fe200078e0203 */
[----:B------:R-:W-:Y:S01]  /*1750*/  ISETP.GT.AND P0, PT, R5, RZ, PT ;  /* 0x000000ff0500720c */ /* 0x000fe20003f04270 */
[----:B---3--:R-:W-:-:S05]  /*1760*/  VIADD R32, R32, 0x1 ;  /* 0x0000000120207836 */ /* 0x008fca0000000000 */
[----:B------:R1:W-:Y:S04]  /*1770*/  STL [R53+0x28], R32 ;  /* 0x0000282035007387 */ /* 0x0003e80000100800 */
[----:B0-----:R-:W2:Y:S04]  /*1780*/  LDL.64 R6, [R1] ;  /* 0x0000000001067983 */ /* 0x001ea80000100a00 */
[----:B------:R-:W3:Y:S01]  /*1790*/  LDL.64 R2, [R1+0x28] ;  /* 0x0000280001027983 */ /* 0x000ee20000100a00 */
[----:B------:R-:W-:Y:S01]  /*17a0*/  ISETP.GT.AND P2, PT, R8, RZ, PT ;  /* 0x000000ff0800720c */ /* 0x000fe20003f44270 */
[----:B------:R-:W-:-:S02]  /*17b0*/  VIADD R5, R4, 0x1 ;  /* 0x0000000104057836 */ /* 0x000fc40000000000 */
[----:B------:R-:W-:Y:S01]  /*17c0*/  @!P1 IMAD.MOV R5, RZ, RZ, R4 ;  /* 0x000000ffff059224 */ /* 0x000fe200078e0204 */
[----:B------:R-:W-:-:S03]  /*17d0*/  ISETP.GT.AND P1, PT, R50, RZ, PT ;  /* 0x000000ff3200720c */ /* 0x000fc60003f24270 */
[C---:B------:R-:W-:Y:S01]  /*17e0*/  VIADD R4, R5.reuse, 0x1 ;  /* 0x0000000105047836 */ /* 0x040fe20000000000 */
[----:B------:R-:W-:Y:S02]  /*17f0*/  @!P0 IADD3 R4, PT, PT, R5, RZ, RZ ;  /* 0x000000ff05048210 */ /* 0x000fe40007ffe0ff */
[----:B------:R-:W-:Y:S02]  /*1800*/  ISETP.GT.AND P0, PT, R9, RZ, PT ;  /* 0x000000ff0900720c */ /* 0x000fe40003f04270 */
[----:B------:R-:W4:Y:S01]  /*1810*/  LDL.64 R8, [R1+0x8] ;  /* 0x0000080001087983 */ /* 0x000f220000100a00 */
[----:B------:R-:W-:Y:S02]  /*1820*/  VIADD R5, R4, 0x1 ;  /* 0x0000000104057836 */ /* 0x000fe40000000000 */
[----:B------:R-:W-:Y:S01]  /*1830*/  @!P2 IMAD.MOV R5, RZ, RZ, R4 ;  /* 0x000000ffff05a224 */ /* 0x000fe200078e0204 */
[----:B------:R-:W-:-:S03]  /*1840*/  ISETP.GT.AND P2, PT, R51, RZ, PT ;  /* 0x000000ff3300720c */ /* 0x000fc60003f44270 */
[----:B-1----:R-:W-:Y:S02]  /*1850*/  VIADD R32, R5, 0x1 ;  /* 0x0000000105207836 */ /* 0x002fe40000000000 */
[----:B------:R-:W-:Y:S02]  /*1860*/  @!P1 IMAD.MOV R32, RZ, RZ, R5 ;  /* 0x000000ffff209224 */ /* 0x000fe400078e0205 */
[----:B------:R-:W5:Y:S03]  /*1870*/  LDL.64 R4, [R1+0x30] ;  /* 0x0000300001047983 */ /* 0x000f660000100a00 */
[----:B------:R-:W-:Y:S01]  /*1880*/  IADD3 R33, PT, PT, R32, 0x1, RZ ;  /* 0x0000000120217810 */ /* 0x000fe20007ffe0ff */
[----:B------:R-:W-:Y:S01]  /*1890*/  @!P0 IMAD.MOV R33, RZ, RZ, R32 ;  /* 0x000000ffff218224 */ /* 0x000fe200078e0220 */
[----:B--2---:R-:W-:-:S03]  /*18a0*/  ISETP.GT.AND P0, PT, R6, RZ, PT ;  /* 0x000000ff0600720c */ /* 0x004fc60003f04270 */
[----:B------:R-:W-:Y:S02]  /*18b0*/  VIADD R6, R33, 0x1 ;  /* 0x0000000121067836 */ /* 0x000fe40000000000 */
[----:B------:R-:W-:Y:S01]  /*18c0*/  @!P2 IMAD.MOV R6, RZ, RZ, R33 ;  /* 0x000000ffff06a224 */ /* 0x000fe200078e0221 */
[----:B---3--:R-:W-:Y:S01]  /*18d0*/  ISETP.GT.AND P2, PT, R2, RZ, PT ;  /* 0x000000ff0200720c */ /* 0x008fe20003f44270 */
[----:B------:R-:W2:Y:S01]  /*18e0*/  LDL.64 R32, [R1+0x38] ;  /* 0x0000380001207983 */ /* 0x000ea20000100a00 */
[----:B------:R-:W-:Y:S01]  /*18f0*/  ISETP.GT.AND P1, PT, R7, RZ, PT ;  /* 0x000000ff0700720c */ /* 0x000fe20003f24270 */
[----:B------:R-:W-:-:S04]  /*1900*/  VIADD R2, R6, 0x1 ;  /* 0x0000000106027836 */ /* 0x000fc80000000000 */
[----:B------:R-:W-:Y:S02]  /*1910*/  @!P0 IADD3 R2, PT, PT, R6, RZ, RZ ;  /* 0x000000ff06028210 */ /* 0x000fe40007ffe0ff */
[----:B------:R-:W3:Y:S01]  /*1920*/  LDL.64 R6, [R1+0x10] ;  /* 0x0000100001067983 */ /* 0x000ee20000100a00 */
[----:B------:R-:W-:Y:S02]  /*1930*/  ISETP.GT.AND P0, PT, R3, RZ, PT ;  /* 0x000000ff0300720c */ /* 0x000fe40003f04270 */
[----:B------:R-:W-:Y:S02]  /*1940*/  VIADD R40, R2, 0x1 ;  /* 0x0000000102287836 */ /* 0x000fe40000000000 */
[----:B------:R-:W-:-:S04]  /*1950*/  @!P2 IMAD.MOV R40, RZ, RZ, R2 ;  /* 0x000000ffff28a224 */ /* 0x000fc800078e0202 */
[----:B------:R-:W-:Y:S02]  /*1960*/  VIADD R2, R40, 0x1 ;  /* 0x0000000128027836 */ /* 0x000fe40000000000 */
[----:B------:R-:W-:Y:S01]  /*1970*/  @!P1 IMAD.MOV R2, RZ, RZ, R40 ;  /* 0x000000ffff029224 */ /* 0x000fe200078e0228 */
[----:B----4-:R-:W-:Y:S01]  /*1980*/  ISETP.GT.AND P1, PT, R8, RZ, PT ;  /* 0x000000ff0800720c */ /* 0x010fe20003f24270 */
[----:B------:R-:W4:Y:S03]  /*1990*/  LDL.64 R40, [R1+0x18] ;  /* 0x0000180001287983 */ /* 0x000f260000100a00 */
[----:B------:R-:W-:Y:S01]  /*19a0*/  IADD3 R3, PT, PT, R2, 0x1, RZ ;  /* 0x0000000102037810 */ /* 0x000fe20007ffe0ff */
[----:B------:R-:W-:Y:S01]  /*19b0*/  @!P0 IMAD.MOV R3, RZ, RZ, R2 ;  /* 0x000000ffff038224 */ /* 0x000fe200078e0202 */
[----:B-----5:R-:W-:-:S03]  /*19c0*/  ISETP.GT.AND P0, PT, R4, RZ, PT ;  /* 0x000000ff0400720c */ /* 0x020fc60003f04270 */
[----:B------:R-:W-:-:S04]  /*19d0*/  VIADD R2, R3, 0x1 ;  /* 0x0000000103027836 */ /* 0x000fc80000000000 */
[----:B------:R-:W-:Y:S01]  /*19e0*/  @!P1 IMAD.MOV R2, RZ, RZ, R3 ;  /* 0x000000ffff029224 */ /* 0x000fe200078e0203 */
[----:B------:R-:W-:Y:S01]  /*19f0*/  ISETP.GT.AND P1, PT, R9, RZ, PT ;  /* 0x000000ff0900720c */ /* 0x000fe20003f24270 */
[----:B------:R-:W-:Y:S02]  /*1a00*/  STL.64 [R1], RZ ;  /* 0x000000ff01007387 */ /* 0x000fe40000100a00 */
[C---:B------:R-:W-:Y:S02]  /*1a10*/  VIADD R3, R2.reuse, 0x1 ;  /* 0x0000000102037836 */ /* 0x040fe40000000000 */
[----:B------:R-:W-:Y:S01]  /*1a20*/  @!P0 IADD3 R3, PT, PT, R2, RZ, RZ ;  /* 0x000000ff02038210 */ /* 0x000fe20007ffe0ff */
[----:B------:R-:W5:Y:S01]  /*1a30*/  LDL.64 R8, [R1+0x20] ;  /* 0x0000200001087983 */ /* 0x000f620000100a00 */
[----:B------:R-:W-:-:S03]  /*1a40*/  ISETP.GT.AND P0, PT, R5, RZ, PT ;  /* 0x000000ff0500720c */ /* 0x000fc60003f04270 */
[----:B------:R-:W-:-:S03]  /*1a50*/  VIADD R2, R3, 0x1 ;  /* 0x0000000103027836 */ /* 0x000fc60000000000 */
[----:B------:R-:W-:-:S04]  /*1a60*/  @!P1 IMAD.MOV R2, RZ, RZ, R3 ;  /* 0x000000ffff029224 */ /* 0x000fc800078e0203 */
[----:B------:R-:W-:-:S03]  /*1a70*/  VIADD R3, R2, 0x1 ;  /* 0x0000000102037836 */ /* 0x000fc60000000000 */
[----:B------:R-:W-:-:S05]  /*1a80*/  @!P0 IMAD.MOV R3, RZ, RZ, R2 ;  /* 0x000000ffff038224 */ /* 0x000fca00078e0202 */
[----:B------:R-:W-:Y:S01]  /*1a90*/  IADD3 R2, PT, PT, R3, 0x1, RZ ;  /* 0x0000000103027810 */ /* 0x000fe20007ffe0ff */
        /* <DEDUP_REMOVED lines=8> */
[----:B---3--:R-:W-:-:S13]  /*1b20*/  ISETP.GT.AND P1, PT, R6, RZ, PT ;  /* 0x000000ff0600720c */ /* 0x008fda0003f24270 */
[----:B------:R-:W-:Y:S01]  /*1b30*/  @!P1 IMAD.MOV R2, RZ, RZ, R3 ;  /* 0x000000ffff029224 */ /* 0x000fe200078e0203 */
[----:B------:R-:W-:-:S03]  /*1b40*/  ISETP.GT.AND P1, PT, R7, RZ, PT ;  /* 0x000000ff0700720c */ /* 0x000fc60003f24270 */
[----:B------:R-:W-:Y:S02]  /*1b50*/  VIADD R3, R2, 0x1 ;  /* 0x0000000102037836 */ /* 0x000fe40000000000 */
[----:B------:R-:W-:Y:S01]  /*1b60*/  @!P0 IMAD.MOV R3, RZ, RZ, R2 ;  /* 0x000000ffff038224 */ /* 0x000fe200078e0202 */
[----:B------:R-:W-:Y:S02]  /*1b70*/  ISETP.GT.AND P0, PT, R33, RZ, PT ;  /* 0x000000ff2100720c */ /* 0x000fe40003f04270 */
[----:B------:R-:W2:Y:S01]  /*1b80*/  LDL.64 R32, [R1+0x48] ;  /* 0x0000480001207983 */ /* 0x000ea20000100a00 */
[----:B------:R-:W-:-:S04]  /*1b90*/  VIADD R50, R3, 0x1 ;  /* 0x0000000103327836 */ /* 0x000fc80000000000 */
[----:B------:R-:W-:Y:S01]  /*1ba0*/  @!P1 IADD3 R50, PT, PT, R3, RZ, RZ ;  /* 0x000000ff03329210 */ /* 0x000fe20007ffe0ff */
[----:B------:R-:W-:Y:S04]  /*1bb0*/  STL.64 [R1+0x48], RZ ;  /* 0x000048ff01007387 */ /* 0x000fe80000100a00 */
[----:B------:R-:W3:Y:S04]  /*1bc0*/  LDL.64 R2, [R1+0x40] ;  /* 0x0000400001027983 */ /* 0x000ee80000100a00 */
[----:B------:R-:W-:Y:S04]  /*1bd0*/  STL.64 [R1+0x40], RZ ;  /* 0x000040ff01007387 */ /* 0x000fe80000100a00 */
[----:B------:R-:W4:Y:S02]  /*1be0*/  LDL R4, [R69] ;  /* 0x0000000045047983 */ /* 0x000f240000100800 */
[----:B----4-:R-:W-:-:S05]  /*1bf0*/  VIADD R54, R4, 0x1 ;  /* 0x0000000104367836 */ /* 0x010fca0000000000 */
[----:B------:R-:W-:Y:S04]  /*1c00*/  STL [R69], R54 ;  /* 0x0000003645007387 */ /* 0x000fe80000100800 */
[----:B------:R-:W4:Y:S02]  /*1c10*/  LDL R4, [R68+0x28] ;  /* 0x0000280044047983 */ /* 0x000f240000100800 */
[----:B----4-:R-:W-:-:S05]  /*1c20*/  VIADD R51, R4, 0x1 ;  /* 0x0000000104337836 */ /* 0x010fca0000000000 */
[----:B------:R-:W-:Y:S04]  /*1c30*/  STL [R68+0x28], R51 ;  /* 0x0000283344007387 */ /* 0x000fe80000100800 */
[----:B------:R-:W4:Y:S02]  /*1c40*/  LDL R4, [R71] ;  /* 0x0000000047047983 */ /* 0x000f240000100800 */
[----:B----4-:R-:W-:-:S05]  /*1c50*/  VIADD R72, R4, 0x1 ;  /* 0x0000000104487836 */ /* 0x010fca0000000000 */
[----:B------:R-:W-:Y:S04]  /*1c60*/  STL [R71], R72 ;  /* 0x0000004847007387 */ /* 0x000fe80000100800 */
[----:B------:R-:W4:Y:S02]  /*1c70*/  LDL R4, [R70+0x28] ;  /* 0x0000280046047983 */ /* 0x000f240000100800 */
[----:B----4-:R-:W-:Y:S02]  /*1c80*/  VIADD R55, R4, 0x1 ;  /* 0x0000000104377836 */ /* 0x010fe40000000000 */
[----:B------:R-:W0:Y:S04]  /*1c90*/  LDS.128 R4, [R10+0x50] ;  /* 0x000050000a047984 */ /* 0x000e280000000c00 */
[----:B------:R1:W-:Y:S01]  /*1ca0*/  STL [R70+0x28], R55 ;  /* 0x0000283746007387 */ /* 0x0003e20000100800 */
[----:B0-----:R-:W-:-:S05]  /*1cb0*/  LEA R4, R4, UR22, 0x2 ;  /* 0x0000001604047c11 */ /* 0x001fca000f8e10ff */
[----:B------:R-:W4:Y:S04]  /*1cc0*/  LDL R54, [R4] ;  /* 0x0000000004367983 */ /* 0x000f280000100800 */
[----:B------:R-:W5:Y:S01]  /*1cd0*/  LDL R69, [R4+0x28] ;  /* 0x0000280004457983 */ /* 0x000f620000100800 */
[----:B----4-:R-:W-:Y:S02]  /*1ce0*/  IADD3 R51, PT, PT, R54, 0x1, RZ ;  /* 0x0000000136337810 */ /* 0x010fe40007ffe0ff */
[----:B------:R-:W-:Y:S01]  /*1cf0*/  LEA R54, R5, UR22, 0x2 ;  /* 0x0000001605367c11 */ /* 0x000fe2000f8e10ff */
[----:B-----5:R-:W-:Y:S02]  /*1d00*/  VIADD R73, R69, 0x1 ;  /* 0x0000000145497836 */ /* 0x020fe40000000000 */
[----:B------:R-:W-:Y:S04]  /*1d10*/  STL [R4], R51 ;  /* 0x0000003304007387 */ /* 0x000fe80000100800 */
[----:B------:R0:W-:Y:S04]  /*1d20*/  STL [R4+0x28], R73 ;  /* 0x0000284904007387 */ /* 0x0001e80000100800 */
[----:B------:R-:W4:Y:S01]  /*1d30*/  LDL R5, [R54] ;  /* 0x0000000036057983 */ /* 0x000f220000100800 */
[----:B------:R-:W-:Y:S01]  /*1d40*/  LEA R37, R37, UR22, 0x2 ;  /* 0x0000001625257c11 */ /* 0x000fe2000f8e10ff */
[----:B----4-:R-:W-:-:S05]  /*1d50*/  VIADD R5, R5, 0x1 ;  /* 0x0000000105057836 */ /* 0x010fca0000000000 */
[----:B------:R-:W-:Y:S04]  /*1d60*/  STL [R54], R5 ;  /* 0x0000000536007387 */ /* 0x000fe80000100800 */
[----:B-1----:R-:W4:Y:S01]  /*1d70*/  LDL R55, [R37+0x28] ;  /* 0x0000280025377983 */ /* 0x002f220000100800 */
[----:B------:R-:W-:Y:S01]  /*1d80*/  LEA R69, R6, UR22, 0x2 ;  /* 0x0000001606457c11 */ /* 0x000fe2000f8e10ff */
[----:B----4-:R-:W-:-:S05]  /*1d90*/  VIADD R68, R55, 0x1 ;  /* 0x0000000137447836 */ /* 0x010fca0000000000 */
[----:B------:R1:W-:Y:S04]  /*1da0*/  STL [R37+0x28], R68 ;  /* 0x0000284425007387 */ /* 0x0003e80000100800 */
[----:B------:R-:W4:Y:S01]  /*1db0*/  LDL R6, [R69] ;  /* 0x0000000045067983 */ /* 0x000f220000100800 */
[----:B------:R-:W-:Y:S01]  /*1dc0*/  LEA R70, R18, UR22, 0x2 ;  /* 0x0000001612467c11 */ /* 0x000fe2000f8e10ff */
[----:B----4-:R-:W-:-:S05]  /*1dd0*/  VIADD R6, R6, 0x1 ;  /* 0x0000000106067836 */ /* 0x010fca0000000000 */
[----:B------:R-:W-:Y:S04]  /*1de0*/  STL [R69], R6 ;  /* 0x0000000645007387 */ /* 0x000fe80000100800 */
[----:B0-----:R-:W4:Y:S01]  /*1df0*/  LDL R4, [R70+0x28] ;  /* 0x0000280046047983 */ /* 0x001f220000100800 */
[----:B------:R-:W-:Y:S02]  /*1e00*/  LEA R55, R7, UR22, 0x2 ;  /* 0x0000001607377c11 */ /* 0x000fe4000f8e10ff */
[----:B----4-:R-:W-:-:S05]  /*1e10*/  IADD3 R51, PT, PT, R4, 0x1, RZ ;  /* 0x0000000104337810 */ /* 0x010fca0007ffe0ff */
[----:B------:R-:W-:Y:S04]  /*1e20*/  STL [R70+0x28], R51 ;  /* 0x0000283346007387 */ /* 0x000fe80000100800 */
[----:B------:R-:W4:Y:S01]  /*1e30*/  LDL R4, [R55] ;  /* 0x0000000037047983 */ /* 0x000f220000100800 */
[----:B-1----:R-:W-:Y:S01]  /*1e40*/  LEA R68, R23, UR22, 0x2 ;  /* 0x0000001617447c11 */ /* 0x002fe2000f8e10ff */
[----:B----4-:R-:W-:-:S05]  /*1e50*/  VIADD R72, R4, 0x1 ;  /* 0x0000000104487836 */ /* 0x010fca0000000000 */
[----:B------:R-:W-:Y:S04]  /*1e60*/  STL [R55], R72 ;  /* 0x0000004837007387 */ /* 0x000fe80000100800 */
[----:B------:R-:W4:Y:S01]  /*1e70*/  LDL R4, [R68+0x28] ;  /* 0x0000280044047983 */ /* 0x000f220000100800 */
[----:B------:R-:W-:Y:S02]  /*1e80*/  LEA R18, R12, UR22, 0x2 ;  /* 0x000000160c127c11 */ /* 0x000fe4000f8e10ff */
[----:B------:R-:W-:Y:S01]  /*1e90*/  ISETP.GT.AND P1, PT, R40, RZ, PT ;  /* 0x000000ff2800720c */ /* 0x000fe20003f24270 */
[----:B----4-:R-:W-:-:S05]  /*1ea0*/  VIADD R7, R4, 0x1 ;  /* 0x0000000104077836 */ /* 0x010fca0000000000 */
[----:B------:R-:W-:Y:S04]  /*1eb0*/  STL [R68+0x28], R7 ;  /* 0x0000280744007387 */ /* 0x000fe80000100800 */
[----:B------:R-:W4:Y:S01]  /*1ec0*/  LDL R12, [R18] ;  /* 0x00000000120c7983 */ /* 0x000f220000100800 */
[----:B------:R-:W-:Y:S02]  /*1ed0*/  VIADD R4, R50, 0x1 ;  /* 0x0000000132047836 */ /* 0x000fe40000000000 */
[----:B------:R-:W-:Y:S01]  /*1ee0*/  @!P0 IMAD.MOV R4, RZ, RZ, R50 ;  /* 0x000000ffff048224 */ /* 0x000fe200078e0232 */
[----:B---3--:R-:W-:-:S04]  /*1ef0*/  ISETP.GT.AND P0, PT, R2, RZ, PT ;  /* 0x000000ff0200720c */ /* 0x008fc80003f04270 */
[----:B------:R-:W-:Y:S01]  /*1f00*/  IADD3 R5, PT, PT, R4, 0x1, RZ ;  /* 0x0000000104057810 */ /* 0x000fe20007ffe0ff */
[----:B------:R-:W-:-:S04]  /*1f10*/  @!P1 IMAD.MOV R5, RZ, RZ, R4 ;  /* 0x000000ffff059224 */ /* 0x000fc800078e0204 */
[----:B------:R-:W-:-:S04]  /*1f20*/  VIADD R2, R5, 0x1 ;  /* 0x0000000105027836 */ /* 0x000fc80000000000 */
[----:B------:R-:W-:Y:S02]  /*1f30*/  @!P0 IMAD.MOV R2, RZ, RZ, R5 ;  /* 0x000000ffff028224 */ /* 0x000fe400078e0205 */
[----:B------:R-:W0:Y:S01]  /*1f40*/  LDS.128 R4, [R10+0xe0] ;  /* 0x0000e0000a047984 */ /* 0x000e220000000c00 */
[----:B------:R-:W-:Y:S02]  /*1f50*/  ISETP.GT.AND P1, PT, R41, RZ, PT ;  /* 0x000000ff2900720c */ /* 0x000fe40003f24270 */
[----:B0-----:R-:W-:Y:S01]  /*1f60*/  LEA R23, R4, UR22, 0x2 ;  /* 0x0000001604177c11 */ /* 0x001fe2000f8e10ff */
[----:B----4-:R-:W-:-:S05]  /*1f70*/  VIADD R41, R12, 0x1 ;  /* 0x000000010c297836 */ /* 0x010fca0000000000 */
[----:B------:R0:W-:Y:S04]  /*1f80*/  STL [R18], R41 ;  /* 0x0000002912007387 */ /* 0x0001e80000100800 */
[----:B------:R-:W3:Y:S01]  /*1f90*/  LDL R4, [R23+0x28] ;  /* 0x0000280017047983 */ /* 0x000ee20000100800 */
[----:B------:R-:W-:Y:S02]  /*1fa0*/  LEA R50, R13, UR22, 0x2 ;  /* 0x000000160d327c11 */ /* 0x000fe4000f8e10ff */
[----:B---3--:R-:W-:-:S05]  /*1fb0*/  IADD3 R4, PT, PT, R4, 0x1, RZ ;  /* 0x0000000104047810 */ /* 0x008fca0007ffe0ff */
[----:B------:R1:W-:Y:S04]  /*1fc0*/  STL [R23+0x28], R4 ;  /* 0x0000280417007387 */ /* 0x0003e80000100800 */
[----:B------:R-:W3:Y:S01]  /*1fd0*/  LDL R12, [R50] ;  /* 0x00000000320c7983 */ /* 0x000ee20000100800 */
[----:B------:R-:W-:Y:S01]  /*1fe0*/  LEA R45, R45, UR22, 0x2 ;  /* 0x000000162d2d7c11 */ /* 0x000fe2000f8e10ff */
[----:B---3--:R-:W-:-:S05]  /*1ff0*/  VIADD R13, R12, 0x1 ;  /* 0x000000010c0d7836 */ /* 0x008fca0000000000 */
[----:B------:R-:W-:Y:S04]  /*2000*/  STL [R50], R13 ;  /* 0x0000000d32007387 */ /* 0x000fe80000100800 */
[----:B------:R-:W3:Y:S01]  /*2010*/  LDL R12, [R45+0x28] ;  /* 0x000028002d0c7983 */ /* 0x000ee20000100800 */
[----:B------:R-:W-:Y:S01]  /*2020*/  LEA R14, R14, UR22, 0x2 ;  /* 0x000000160e0e7c11 */ /* 0x000fe2000f8e10ff */
[----:B---3--:R-:W-:-:S05]  /*2030*/  VIADD R12, R12, 0x1 ;  /* 0x000000010c0c7836 */ /* 0x008fca0000000000 */
[----:B------:R3:W-:Y:S04]  /*2040*/  STL [R45+0x28], R12 ;  /* 0x0000280c2d007387 */ /* 0x0007e80000100800 */
[----:B------:R-:W0:Y:S01]  /*2050*/  LDL R40, [R14] ;  /* 0x000000000e287983 */ /* 0x000e220000100800 */
[----:B------:R-:W-:Y:S01]  /*2060*/  LEA R51, R34, UR22, 0x2 ;  /* 0x0000001622337c11 */ /* 0x000fe2000f8e10ff */
[----:B0-----:R-:W-:-:S05]  /*2070*/  VIADD R41, R40, 0x1 ;  /* 0x0000000128297836 */ /* 0x001fca0000000000 */
[----:B------:R-:W-:Y:S04]  /*2080*/  STL [R14], R41 ;  /* 0x000000290e007387 */ /* 0x000fe80000100800 */
[----:B-1----:R-:W4:Y:S01]  /*2090*/  LDL R4, [R51+0x28] ;  /* 0x0000280033047983 */ /* 0x002f220000100800 */
[----:B------:R-:W-:Y:S02]  /*20a0*/  ISETP.GT.AND P0, PT, R3, RZ, PT ;  /* 0x000000ff0300720c */ /* 0x000fe40003f04270 */
[----:B------:R-:W-:Y:S01]  /*20b0*/  IADD3 R3, PT, PT, R2, 0x1, RZ ;  /* 0x0000000102037810 */ /* 0x000fe20007ffe0ff */
[----:B------:R-:W-:Y:S01]  /*20c0*/  @!P1 IMAD.MOV R3, RZ, RZ, R2 ;  /* 0x000000ffff039224 */ /* 0x000fe200078e0202 */
[----:B------:R-:W-:-:S03]  /*20d0*/  ISETP.GT.AND P1, PT, R8, RZ, PT ;  /* 0x000000ff0800720c */ /* 0x000fc60003f24270 */
[----:B------:R-:W-:-:S06]  /*20e0*/  VIADD R2, R3, 0x1 ;  /* 0x0000000103027836 */ /* 0x000fcc0000000000 */
[----:B------:R-:W-:Y:S02]  /*20f0*/  @!P0 IADD3 R2, PT, PT, R3, RZ, RZ ;  /* 0x000000ff03028210 */ /* 0x000fe40007ffe0ff */
[----:B--2---:R-:W-:Y:S01]  /*2100*/  ISETP.GT.AND P0, PT, R32, RZ, PT ;  /* 0x000000ff2000720c */ /* 0x004fe20003f04270 */
[----:B----4-:R-:W-:-:S05]  /*2110*/  VIADD R34, R4, 0x1 ;  /* 0x0000000104227836 */ /* 0x010fca0000000000 */
[----:B------:R0:W-:Y:S04]  /*2120*/  STL [R51+0x28], R34 ;  /* 0x0000282233007387 */ /* 0x0001e80000100800 */
[----:B---3--:R-:W2:Y:S01]  /*2130*/  LDL.64 R12, [R1] ;  /* 0x00000000010c7983 */ /* 0x008ea20000100a00 */
[----:B------:R-:W-:Y:S02]  /*2140*/  VIADD R4, R2, 0x1 ;  /* 0x0000000102047836 */ /* 0x000fe40000000000 */
[----:B------:R-:W-:Y:S02]  /*2150*/  @!P1 IMAD.MOV R4, RZ, RZ, R2 ;  /* 0x000000ffff049224 */ /* 0x000fe400078e0202 */
[----:B------:R-:W3:Y:S01]  /*2160*/  LDL.64 R2, [R1+0x28] ;  /* 0x0000280001027983 */ /* 0x000ee20000100a00 */
[----:B------:R-:W-:Y:S01]  /*2170*/  ISETP.GT.AND P1, PT, R9, RZ, PT ;  /* 0x000000ff0900720c */ /* 0x000fe20003f24270 */
[C---:B------:R-:W-:Y:S01]  /*2180*/  VIADD R8, R4.reuse, 0x1 ;  /* 0x0000000104087836 */ /* 0x040fe20000000000 */
[----:B------:R-:W-:-:S05]  /*2190*/  @!P0 IADD3 R8, PT, PT, R4, RZ, RZ ;  /* 0x000000ff04088210 */ /* 0x000fca0007ffe0ff */
[----:B------:R-:W-:-:S06]  /*21a0*/  VIADD R4, R8, 0x1 ;  /* 0x0000000108047836 */ /* 0x000fcc0000000000 */
[----:B------:R-:W-:Y:S02]  /*21b0*/  @!P1 IMAD.MOV R4, RZ, RZ, R8 ;  /* 0x000000ffff049224 */ /* 0x000fe400078e0208 */
[----:B------:R-:W4:Y:S01]  /*21c0*/  LDL.64 R8, [R1+0x8] ;  /* 0x0000080001087983 */ /* 0x000f220000100a00 */
[----:B------:R-:W-:-:S03]  /*21d0*/  ISETP.GT.AND P0, PT, R33, RZ, PT ;  /* 0x000000ff2100720c */ /* 0x000fc60003f04270 */
[----:B------:R-:W5:Y:S01]  /*21e0*/  LDL.64 R32, [R1+0x30] ;  /* 0x0000300001207983 */ /* 0x000f620000100a00 */
[----:B0-----:R-:W-:-:S09]  /*21f0*/  VIADD R34, R4, 0x1 ;  /* 0x0000000104227836 */ /* 0x001fd20000000000 */
[----:B------:R-:W-:-:S05]  /*2200*/  @!P0 IADD3 R34, PT, PT, R4, RZ, RZ ;  /* 0x000000ff04228210 */ /* 0x000fca0007ffe0ff */
[----:B------:R-:W-:Y:S01]  /*2210*/  VIADD R4, R34, 0x1 ;  /* 0x0000000122047836 */ /* 0x000fe20000000000 */
[----:B--2---:R-:W-:Y:S02]  /*2220*/  ISETP.GT.AND P0, PT, R12, RZ, PT ;  /* 0x000000ff0c00720c */ /* 0x004fe40003f04270 */
[----:B------:R-:W-:-:S11]  /*2230*/  ISETP.GT.AND P1, PT, R13, RZ, PT ;  /* 0x000000ff0d00720c */ /* 0x000fd60003f24270 */
[----:B------:R-:W-:Y:S01]  /*2240*/  @!P0 IMAD.MOV R4, RZ, RZ, R34 ;  /* 0x000000ffff048224 */ /* 0x000fe200078e0222 */
[----:B---3--:R-:W-:-:S03]  /*2250*/  ISETP.GT.AND P0, PT, R2, RZ, PT ;  /* 0x000000ff0200720c */ /* 0x008fc60003f04270 */
[----:B------:R-:W-:-:S10]  /*2260*/  VIADD R2, R4, 0x1 ;  /* 0x0000000104027836 */ /* 0x000fd40000000000 */
[----:B------:R-:W-:Y:S02]  /*2270*/  @!P0 IADD3 R2, PT, PT, R4, RZ, RZ ;  /* 0x000000ff04028210 */ /* 0x000fe40007ffe0ff */
[----:B------:R-:W-:-:S03]  /*2280*/  ISETP.GT.AND P0, PT, R3, RZ, PT ;  /* 0x000000ff0300720c */ /* 0x000fc60003f04270 */
[----:B------:R-:W-:Y:S02]  /*2290*/  VIADD R3, R2, 0x1 ;  /* 0x0000000102037836 */ /* 0x000fe40000000000 */
[----:B------:R-:W-:-:S04]  /*22a0*/  @!P1 IMAD.MOV R3, RZ, RZ, R2 ;  /* 0x000000ffff039224 */ /* 0x000fc800078e0202 */
[----:B------:R-:W-:-:S04]  /*22b0*/  VIADD R12, R3, 0x1 ;  /* 0x00000001030c7836 */ /* 0x000fc80000000000 */
[----:B------:R-:W-:Y:S02]  /*22c0*/  @!P0 IADD3 R12, PT, PT, R3, RZ, RZ ;  /* 0x000000ff030c8210 */ /* 0x000fe40007ffe0ff */
[----:B------:R-:W2:Y:S01]  /*22d0*/  LDL.64 R2, [R1+0x10] ;  /* 0x0000100001027983 */ /* 0x000ea20000100a00 */
[----:B----4-:R-:W-:Y:S02]  /*22e0*/  ISETP.GT.AND P1, PT, R8, RZ, PT ;  /* 0x000000ff0800720c */ /* 0x010fe40003f24270 */
[----:B------:R-:W-:Y:S02]  /*22f0*/  ISETP.GT.AND P0, PT, R9, RZ, PT ;  /* 0x000000ff0900720c */ /* 0x000fe40003f04270 */
[----:B------:R-:W3:Y:S01]  /*2300*/  LDL.64 R8, [R1+0x38] ;  /* 0x0000380001087983 */ /* 0x000ee20000100a00 */
[----:B-----5:R-:W-:Y:S01]  /*2310*/  ISETP.GT.AND P2, PT, R32, RZ, PT ;  /* 0x000000ff2000720c */ /* 0x020fe20003f44270 */
[----:B------:R-:W-:-:S07]  /*2320*/  VIADD R4, R12, 0x1 ;  /* 0x000000010c047836 */ /* 0x000fce0000000000 */
[----:B------:R-:W-:Y:S01]  /*2330*/  @!P1 IMAD.MOV R4, RZ, RZ, R12 ;  /* 0x000000ffff049224 */ /* 0x000fe200078e020c */
[----:B------:R-:W-:Y:S02]  /*2340*/  ISETP.GT.AND P1, PT, R33, RZ, PT ;  /* 0x000000ff2100720c */ /* 0x000fe40003f24270 */
[----:B------:R-:W4:Y:S01]  /*2350*/  LDL.64 R32, [R1+0x18] ;  /* 0x0000180001207983 */ /* 0x000f220000100a00 */
[C---:B------:R-:W-:Y:S01]  /*2360*/  VIADD R12, R4.reuse, 0x1 ;  /* 0x00000001040c7836 */ /* 0x040fe20000000000 */
[----:B------:R-:W-:-:S05]  /*2370*/  @!P2 IADD3 R12, PT, PT, R4, RZ, RZ ;  /* 0x000000ff040ca210 */ /* 0x000fca0007ffe0ff */
[----:B------:R-:W-:Y:S02]  /*2380*/  VIADD R4, R12, 0x1 ;  /* 0x000000010c047836 */ /* 0x000fe40000000000 */
[----:B------:R-:W-:Y:S02]  /*2390*/  @!P0 IMAD.MOV R4, RZ, RZ, R12 ;  /* 0x000000ffff048224 */ /* 0x000fe400078e020c */
[----:B------:R-:W5:Y:S02]  /*23a0*/  LDL.64 R12, [R1+0x40] ;  /* 0x00004000010c7983 */ /* 0x000f640000100a00 */
[C---:B------:R-:W-:Y:S01]  /*23b0*/  VIADD R34, R4.reuse, 0x1 ;  /* 0x0000000104227836 */ /* 0x040fe20000000000 */
[----:B------:R-:W-:Y:S01]  /*23c0*/  @!P1 IADD3 R34, PT, PT, R4, RZ, RZ ;  /* 0x000000ff04229210 */ /* 0x000fe20007ffe0ff */
        /* <DEDUP_REMOVED lines=8> */
[----:B--2---:R-:W-:Y:S01]  /*2450*/  ISETP.GT.AND P0, PT, R2, RZ, PT ;  /* 0x000000ff0200720c */ /* 0x004fe20003f04270 */
[----:B------:R-:W-:Y:S01]  /*2460*/  VIADD R2, R34, 0x1 ;  /* 0x0000000122027836 */ /* 0x000fe20000000000 */
[----:B------:R-:W-:-:S11]  /*2470*/  ISETP.GT.AND P1, PT, R3, RZ, PT ;  /* 0x000000ff0300720c */ /* 0x000fd60003f24270 */
[----:B------:R-:W-:Y:S01]  /*2480*/  @!P0 IMAD.MOV R2, RZ, RZ, R34 ;  /* 0x000000ffff028224 */ /* 0x000fe200078e0222 */
[----:B---3--:R-:W-:-:S03]  /*2490*/  ISETP.GT.AND P0, PT, R8, RZ, PT ;  /* 0x000000ff0800720c */ /* 0x008fc60003f04270 */
[----:B------:R-:W-:-:S10]  /*24a0*/  VIADD R3, R2, 0x1 ;  /* 0x0000000102037836 */ /* 0x000fd40000000000 */
[----:B------:R-:W-:Y:S02]  /*24b0*/  @!P0 IADD3 R3, PT, PT, R2, RZ, RZ ;  /* 0x000000ff02038210 */ /* 0x000fe40007ffe0ff */
[----:B------:R-:W-:Y:S02]  /*24c0*/  ISETP.GT.AND P0, PT, R9, RZ, PT ;  /* 0x000000ff0900720c */ /* 0x000fe40003f04270 */
[----:B------:R-:W2:Y:S01]  /*24d0*/  LDL.64 R8, [R1+0x48] ;  /* 0x0000480001087983 */ /* 0x000ea20000100a00 */
[----:B------:R-:W-:Y:S02]  /*24e0*/  VIADD R2, R3, 0x1 ;  /* 0x0000000103027836 */ /* 0x000fe40000000000 */
[----:B------:R-:W-:Y:S01]  /*24f0*/  @!P1 IMAD.MOV R2, RZ, RZ, R3 ;  /* 0x000000ffff029224 */ /* 0x000fe200078e0203 */
[----:B----4-:R-:W-:-:S03]  /*2500*/  ISETP.GT.AND P1, PT, R32, RZ, PT ;  /* 0x000000ff2000720c */ /* 0x010fc60003f24270 */
[----:B------:R-:W-:-:S04]  /*2510*/  VIADD R3, R2, 0x1 ;  /* 0x0000000102037836 */ /* 0x000fc80000000000 */
[----:B------:R-:W-:Y:S02]  /*2520*/  @!P0 IADD3 R3, PT, PT, R2, RZ, RZ ;  /* 0x000000ff02038210 */ /* 0x000fe40007ffe0ff */
[----:B-----5:R-:W-:-:S03]  /*2530*/  ISETP.GT.AND P0, PT, R12, RZ, PT ;  /* 0x000000ff0c00720c */ /* 0x020fc60003f04270 */
[----:B------:R-:W-:Y:S02]  /*2540*/  VIADD R2, R3, 0x1 ;  /* 0x0000000103027836 */ /* 0x000fe40000000000 */
[----:B------:R-:W-:Y:S01]  /*2550*/  @!P1 IMAD.MOV R2, RZ, RZ, R3 ;  /* 0x000000ffff029224 */ /* 0x000fe200078e0203 */
[----:B------:R-:W-:Y:S03]  /*2560*/  STL.64 [R1+0x48], RZ ;  /* 0x000048ff01007387 */ /* 0x000fe60000100a00 */
[----:B------:R-:W-:-:S04]  /*2570*/  VIADD R12, R2, 0x1 ;  /* 0x00000001020c7836 */ /* 0x000fc80000000000 */
[----:B------:R-:W-:Y:S02]  /*2580*/  @!P0 IADD3 R12, PT, PT, R2, RZ, RZ ;  /* 0x000000ff020c8210 */ /* 0x000fe40007ffe0ff */
[----:B------:R-:W3:Y:S04]  /*2590*/  LDL.64 R2, [R1+0x20] ;  /* 0x0000200001027983 */ /* 0x000ee80000100a00 */
[----:B------:R-:W-:Y:S04]  /*25a0*/  STL.64 [R1+0x20], RZ ;  /* 0x000020ff01007387 */ /* 0x000fe80000100a00 */
[----:B------:R-:W4:Y:S02]  /*25b0*/  LDL R4, [R65] ;  /* 0x0000000041047983 */ /* 0x000f240000100800 */
[----:B----4-:R-:W-:-:S05]  /*25c0*/  VIADD R4, R4, 0x1 ;  /* 0x0000000104047836 */ /* 0x010fca0000000000 */
[----:B------:R0:W-:Y:S04]  /*25d0*/  STL [R65], R4 ;  /* 0x0000000441007387 */ /* 0x0001e80000100800 */
[----:B------:R-:W4:Y:S01]  /*25e0*/  LDL R32, [R42+0x28] ;  /* 0x000028002a207983 */ /* 0x000f220000100800 */
[----:B------:R-:W-:Y:S01]  /*25f0*/  ISETP.GT.AND P1, PT, R33, RZ, PT ;  /* 0x000000ff2100720c */ /* 0x000fe20003f24270 */
[----:B----4-:R-:W-:-:S05]  /*2600*/  VIADD R33, R32, 0x1 ;  /* 0x0000000120217836 */ /* 0x010fca0000000000 */
[----:B------:R1:W-:Y:S04]  /*2610*/  STL [R42+0x28], R33 ;  /* 0x000028212a007387 */ /* 0x0003e80000100800 */
[----:B------:R-:W4:Y:S02]  /*2620*/  LDL R32, [R36] ;  /* 0x0000000024207983 */ /* 0x000f240000100800 */
[----:B----4-:R-:W-:-:S05]  /*2630*/  VIADD R41, R32, 0x1 ;  /* 0x0000000120297836 */ /* 0x010fca0000000000 */
[----:B------:R4:W-:Y:S04]  /*2640*/  STL [R36], R41 ;  /* 0x0000002924007387 */ /* 0x0009e80000100800 */
[----:B------:R-:W5:Y:S02]  /*2650*/  LDL R32, [R43+0x28] ;  /* 0x000028002b207983 */ /* 0x000f640000100800 */
[----:B-----5:R-:W-:-:S05]  /*2660*/  IADD3 R32, PT, PT, R32, 0x1, RZ ;  /* 0x0000000120207810 */ /* 0x020fca0007ffe0ff */
[----:B------:R5:W-:Y:S04]  /*2670*/  STL [R43+0x28], R32 ;  /* 0x000028202b007387 */ /* 0x000be80000100800 */
[----:B------:R-:W2:Y:S02]  /*2680*/  LDL R34, [R37] ;  /* 0x0000000025227983 */ /* 0x000ea40000100800 */
[----:B--2---:R-:W-:-:S05]  /*2690*/  VIADD R34, R34, 0x1 ;  /* 0x0000000122227836 */ /* 0x004fca0000000000 */
[----:B------:R-:W-:Y:S04]  /*26a0*/  STL [R37], R34 ;  /* 0x0000002225007387 */ /* 0x000fe80000100800 */
[----:B0-----:R-:W1:Y:S02]  /*26b0*/  LDL R4, [R54+0x28] ;  /* 0x0000280036047983 */ /* 0x001e640000100800 */
[----:B-1----:R-:W-:Y:S01]  /*26c0*/  VIADD R33, R4, 0x1 ;  /* 0x0000000104217836 */ /* 0x002fe20000000000 */
[----:B------:R-:W-:-:S04]  /*26d0*/  LEA R4, R38, UR22, 0x2 ;  /* 0x0000001626047c11 */ /* 0x000fc8000f8e10ff */
[----:B------:R-:W-:Y:S04]  /*26e0*/  STL [R54+0x28], R33 ;  /* 0x0000282136007387 */ /* 0x000fe80000100800 */
[----:B----4-:R-:W2:Y:S04]  /*26f0*/  LDL R36, [R4] ;  /* 0x0000000004247983 */ /* 0x010ea80000100800 */
[----:B------:R-:W5:Y:S01]  /*2700*/  LDL R38, [R4+0x28] ;  /* 0x0000280004267983 */ /* 0x000f620000100800 */
[----:B------:R-:W-:Y:S01]  /*2710*/  LEA R71, R39, UR22, 0x2 ;  /* 0x0000001627477c11 */ /* 0x000fe2000f8e10ff */
[----:B--2---:R-:W-:Y:S01]  /*2720*/  VIADD R41, R36, 0x1 ;  /* 0x0000000124297836 */ /* 0x004fe20000000000 */
[----:B-----5:R-:W-:-:S04]  /*2730*/  IADD3 R43, PT, PT, R38, 0x1, RZ ;  /* 0x00000001262b7810 */ /* 0x020fc80007ffe0ff */
[----:B------:R-:W-:Y:S04]  /*2740*/  STL [R4], R41 ;  /* 0x0000002904007387 */ /* 0x000fe80000100800 */
[----:B------:R-:W-:Y:S04]  /*2750*/  STL [R4+0x28], R43 ;  /* 0x0000282b04007387 */ /* 0x000fe80000100800 */
[----:B------:R-:W2:Y:S01]  /*2760*/  LDL R32, [R71] ;  /* 0x0000000047207983 */ /* 0x000ea20000100800 */
[----:B------:R-:W-:-:S03]  /*2770*/  LEA R72, R19, UR22, 0x2 ;  /* 0x0000001613487c11 */ /* 0x000fc6000f8e10ff */
[----:B------:R-:W0:Y:S04]  /*2780*/  LDS.128 R36, [R10+0x80] ;  /* 0x000080000a247984 */ /* 0x000e280000000c00 */
[----:B------:R-:W1:Y:S01]  /*2790*/  LDS.128 R40, [R10+0xc0] ;  /* 0x0000c0000a287984 */ /* 0x000e620000000c00 */
[----:B--2---:R-:W-:-:S05]  /*27a0*/  VIADD R32, R32, 0x1 ;  /* 0x0000000120207836 */ /* 0x004fca0000000000 */
[----:B------:R-:W-:Y:S04]  /*27b0*/  STL [R71], R32 ;  /* 0x0000002047007387 */ /* 0x000fe80000100800 */
[----:B------:R-:W2:Y:S01]  /*27c0*/  LDL R19, [R72+0x28] ;  /* 0x0000280048137983 */ /* 0x000ea20000100800 */
[----:B0-----:R-:W-:Y:S01]  /*27d0*/  LEA R36, R36, UR22, 0x2 ;  /* 0x0000001624247c11 */ /* 0x001fe2000f8e10ff */
[----:B--2---:R-:W-:-:S05]  /*27e0*/  VIADD R19, R19, 0x1 ;  /* 0x0000000113137836 */ /* 0x004fca0000000000 */
[----:B------:R0:W-:Y:S04]  /*27f0*/  STL [R72+0x28], R19 ;  /* 0x0000281348007387 */ /* 0x0001e80000100800 */
[----:B------:R-:W2:Y:S01]  /*2800*/  LDL R33, [R36] ;  /* 0x0000000024217983 */ /* 0x000ea20000100800 */
[----:B-1----:R-:W-:Y:S01]  /*2810*/  LEA R65, R40, UR22, 0x2 ;  /* 0x0000001628417c11 */ /* 0x002fe2000f8e10ff */
[C---:B------:R-:W-:Y:S01]  /*2820*/  VIADD R4, R12.reuse, 0x1 ;  /* 0x000000010c047836 */ /* 0x040fe20000000000 */
[----:B------:R-:W-:Y:S01]  /*2830*/  @!P1 IADD3 R4, PT, PT, R12, RZ, RZ ;  /* 0x000000ff0c049210 */ /* 0x000fe20007ffe0ff */
[----:B--2---:R-:W-:-:S05]  /*2840*/  VIADD R33, R33, 0x1 ;  /* 0x0000000121217836 */ /* 0x004fca0000000000 */
[----:B------:R-:W-:Y:S04]  /*2850*/  STL [R36], R33 ;  /* 0x0000002124007387 */ /* 0x000fe80000100800 */
[----:B------:R-:W2:Y:S01]  /*2860*/  LDL R12, [R65+0x28] ;  /* 0x00002800410c7983 */ /* 0x000ea20000100800 */
[----:B0-----:R-:W-:Y:S02]  /*2870*/  LEA R19, R37, UR22, 0x2 ;  /* 0x0000001625137c11 */ /* 0x001fe4000f8e10ff */
[----:B------:R-:W-:Y:S01]  /*2880*/  ISETP.GT.AND P0, PT, R13, RZ, PT ;  /* 0x000000ff0d00720c */ /* 0x000fe20003f04270 */
[----:B--2---:R-:W-:-:S05]  /*2890*/  VIADD R12, R12, 0x1 ;  /* 0x000000010c0c7836 */ /* 0x004fca0000000000 */
[----:B------:R0:W-:Y:S04]  /*28a0*/  STL [R65+0x28], R12 ;  /* 0x0000280c41007387 */ /* 0x0001e80000100800 */
[----:B------:R-:W2:Y:S01]  /*28b0*/  LDL R13, [R19] ;  /* 0x00000000130d7983 */ /* 0x000ea20000100800 */
[----:B------:R-:W-:Y:S01]  /*28c0*/  LEA R40, R5, UR22, 0x2 ;  /* 0x0000001605287c11 */ /* 0x000fe2000f8e10ff */
[----:B--2---:R-:W-:-:S05]  /*28d0*/  VIADD R32, R13, 0x1 ;  /* 0x000000010d207836 */ /* 0x004fca0000000000 */
[----:B------:R1:W-:Y:S04]  /*28e0*/  STL [R19], R32 ;  /* 0x0000002013007387 */ /* 0x0003e80000100800 */
[----:B------:R-:W2:Y:S01]  /*28f0*/  LDL R5, [R40+0x28] ;  /* 0x0000280028057983 */ /* 0x000ea20000100800 */
[----:B------:R-:W-:Y:S02]  /*2900*/  LEA R38, R38, UR22, 0x2 ;  /* 0x0000001626267c11 */ /* 0x000fe4000f8e10ff */
[----:B--2---:R-:W-:-:S05]  /*2910*/  IADD3 R5, PT, PT, R5, 0x1, RZ ;  /* 0x0000000105057810 */ /* 0x004fca0007ffe0ff */
[----:B------:R2:W-:Y:S04]  /*2920*/  STL [R40+0x28], R5 ;  /* 0x0000280528007387 */ /* 0x0005e80000100800 */
[----:B------:R-:W4:Y:S01]  /*2930*/  LDL R13, [R38] ;  /* 0x00000000260d7983 */ /* 0x000f220000100800 */
[----:B------:R-:W-:Y:S01]  /*2940*/  LEA R46, R46, UR22, 0x2 ;  /* 0x000000162e2e7c11 */ /* 0x000fe2000f8e10ff */
[----:B----4-:R-:W-:-:S05]  /*2950*/  VIADD R13, R13, 0x1 ;  /* 0x000000010d0d7836 */ /* 0x010fca0000000000 */
[----:B------:R-:W-:Y:S04]  /*2960*/  STL [R38], R13 ;  /* 0x0000000d26007387 */ /* 0x000fe80000100800 */
[----:B0-----:R-:W4:Y:S01]  /*2970*/  LDL R12, [R46+0x28] ;  /* 0x000028002e0c7983 */ /* 0x001f220000100800 */
[----:B------:R-:W-:Y:S01]  /*2980*/  LEA R39, R39, UR22, 0x2 ;  /* 0x0000001627277c11 */ /* 0x000fe2000f8e10ff */
[----:B----4-:R-:W-:-:S05]  /*2990*/  VIADD R33, R12, 0x1 ;  /* 0x000000010c217836 */ /* 0x010fca0000000000 */
[----:B------:R-:W-:Y:S04]  /*29a0*/  STL [R46+0x28], R33 ;  /* 0x000028212e007387 */ /* 0x000fe80000100800 */
[----:B------:R-:W1:Y:S01]  /*29b0*/  LDL R12, [R39] ;  /* 0x00000000270c7983 */ /* 0x000e620000100800 */
[----:B------:R-:W-:Y:S01]  /*29c0*/  LEA R54, R35, UR22, 0x2 ;  /* 0x0000001623367c11 */ /* 0x000fe2000f8e10ff */
[----:B-1----:R-:W-:-:S05]  /*29d0*/  VIADD R32, R12, 0x1 ;  /* 0x000000010c207836 */ /* 0x002fca0000000000 */
[----:B------:R0:W-:Y:S04]  /*29e0*/  STL [R39], R32 ;  /* 0x0000002027007387 */ /* 0x0001e80000100800 */
[----:B--2---:R-:W2:Y:S01]  /*29f0*/  LDL R5, [R54+0x28] ;  /* 0x0000280036057983 */ /* 0x004ea20000100800 */
[----:B---3--:R-:W-:Y:S02]  /*2a00*/  ISETP.GT.AND P1, PT, R2, RZ, PT ;  /* 0x000000ff0200720c */ /* 0x008fe40003f24270 */
[----:B------:R-:W-:Y:S01]  /*2a10*/  IADD3 R2, PT, PT, R4, 0x1, RZ ;  /* 0x0000000104027810 */ /* 0x000fe20007ffe0ff */
[----:B------:R-:W-:-:S04]  /*2a20*/  @!P0 IMAD.MOV R2, RZ, RZ, R4 ;  /* 0x000000ffff028224 */ /* 0x000fc800078e0204 */
[----:B------:R-:W-:-:S06]  /*2a30*/  VIADD R12, R2, 0x1 ;  /* 0x00000001020c7836 */ /* 0x000fcc0000000000 */
[----:B------:R-:W-:Y:S02]  /*2a40*/  @!P1 IADD3 R12, PT, PT, R2, RZ, RZ ;  /* 0x000000ff020c9210 */ /* 0x000fe40007ffe0ff */
[----:B------:R-:W-:Y:S02]  /*2a50*/  ISETP.GT.AND P1, PT, R3, RZ, PT ;  /* 0x000000ff0300720c */ /* 0x000fe40003f24270 */
[----:B------:R-:W-:Y:S01]  /*2a60*/  ISETP.GT.AND P0, PT, R8, RZ, PT ;  /* 0x000000ff0800720c */ /* 0x000fe20003f04270 */
[----:B------:R-:W-:-:S12]  /*2a70*/  VIADD R8, R12, 0x1 ;  /* 0x000000010c087836 */ /* 0x000fd80000000000 */
[----:B------:R-:W-:Y:S01]  /*2a80*/  @!P0 IMAD.MOV R8, RZ, RZ, R12 ;  /* 0x000000ffff088224 */ /* 0x000fe200078e020c */
[----:B------:R-:W-:-:S03]  /*2a90*/  ISETP.GT.AND P0, PT, R9, RZ, PT ;  /* 0x000000ff0900720c */ /* 0x000fc60003f04270 */
[C---:B------:R-:W-:Y:S01]  /*2aa0*/  VIADD R9, R8.reuse, 0x1 ;  /* 0x0000000108097836 */ /* 0x040fe20000000000 */
[----:B------:R-:W-:-:S05]  /*2ab0*/  @!P1 IADD3 R9, PT, PT, R8, RZ, RZ ;  /* 0x000000ff08099210 */ /* 0x000fca0007ffe0ff */
[----:B0-----:R-:W-:-:S04]  /*2ac0*/  VIADD R32, R9, 0x1 ;  /* 0x0000000109207836 */ /* 0x001fc80000000000 */
[----:B------:R-:W-:Y:S02]  /*2ad0*/  @!P0 IMAD.MOV R32, RZ, RZ, R9 ;  /* 0x000000ffff208224 */ /* 0x000fe400078e0209 */
[----:B--2---:R-:W-:-:S05]  /*2ae0*/  VIADD R13, R5, 0x1 ;  /* 0x00000001050d7836 */ /* 0x004fca0000000000 */
[----:B------:R0:W-:Y:S04]  /*2af0*/  STL [R54+0x28], R13 ;  /* 0x0000280d36007387 */ /* 0x0001e80000100800 */
[----:B------:R-:W2:Y:S04]  /*2b00*/  LDL.64 R4, [R1] ;  /* 0x0000000001047983 */ /* 0x000ea80000100a00 */
[----:B------:R-:W3:Y:S04]  /*2b10*/  LDL.64 R2, [R1+0x28] ;  /* 0x0000280001027983 */ /* 0x000ee80000100a00 */
[----:B0-----:R-:W4:Y:S04]  /*2b20*/  LDL.64 R12, [R1+0x8] ;  /* 0x00000800010c7983 */ /* 0x001f280000100a00 */
[----:B------:R-:W5:Y:S01]  /*2b30*/  LDL.64 R8, [R1+0x30] ;  /* 0x0000300001087983 */ /* 0x000f620000100a00 */
[----:B--2---:R-:W-:Y:S01]  /*2b40*/  ISETP.GT.AND P1, PT, R4, RZ, PT ;  /* 0x000000ff0400720c */ /* 0x004fe20003f24270 */
[----:B------:R-:W-:Y:S01]  /*2b50*/  VIADD R4, R32, 0x1 ;  /* 0x0000000120047836 */ /* 0x000fe20000000000 */
[----:B------:R-:W-:-:S11]  /*2b60*/  ISETP.GT.AND P0, PT, R5, RZ, PT ;  /* 0x000000ff0500720c */ /* 0x000fd60003f04270 */
[----:B------:R-:W-:Y:S02]  /*2b70*/  @!P1 IADD3 R4, PT, PT, R32, RZ, RZ ;  /* 0x000000ff20049210 */ /* 0x000fe40007ffe0ff */
[----:B---3--:R-:W-:-:S03]  /*2b80*/  ISETP.GT.AND P1, PT, R2, RZ, PT ;  /* 0x000000ff0200720c */ /* 0x008fc60003f24270 */
[----:B------:R-:W-:-:S10]  /*2b90*/  VIADD R2, R4, 0x1 ;  /* 0x0000000104027836 */ /* 0x000fd40000000000 */
[----:B------:R-:W-:Y:S01]  /*2ba0*/  @!P1 IMAD.MOV R2, RZ, RZ, R4 ;  /* 0x000000ffff029224 */ /* 0x000fe200078e0204 */
[----:B------:R-:W-:Y:S01]  /*2bb0*/  ISETP.GT.AND P1, PT, R3, RZ, PT ;  /* 0x000000ff0300720c */ /* 0x000fe20003f24270 */
[----:B------:R-:W2:Y:S02]  /*2bc0*/  LDL.64 R4, [R1+0x10] ;  /* 0x0000100001047983 */ /* 0x000ea40000100a00 */
[C---:B------:R-:W-:Y:S01]  /*2bd0*/  VIADD R3, R2.reuse, 0x1 ;  /* 0x0000000102037836 */ /* 0x040fe20000000000 */
[----:B------:R-:W-:Y:S02]  /*2be0*/  @!P0 IADD3 R3, PT, PT, R2, RZ, RZ ;  /* 0x000000ff02038210 */ /* 0x000fe40007ffe0ff */
[----:B----4-:R-:W-:-:S03]  /*2bf0*/  ISETP.GT.AND P0, PT, R12, RZ, PT ;  /* 0x000000ff0c00720c */ /* 0x010fc60003f04270 */
[----:B------:R-:W-:-:S04]  /*2c00*/  VIADD R2, R3, 0x1 ;  /* 0x0000000103027836 */ /* 0x000fc80000000000 */
[----:B------:R-:W-:-:S04]  /*2c10*/  @!P1 IMAD.MOV R2, RZ, RZ, R3 ;  /* 0x000000ffff029224 */ /* 0x000fc800078e0203 */
[C---:B------:R-:W-:Y:S02]  /*2c20*/  VIADD R3, R2.reuse, 0x1 ;  /* 0x0000000102037836 */ /* 0x040fe40000000000 */
[----:B------:R-:W-:Y:S02]  /*2c30*/  @!P0 IADD3 R3, PT, PT, R2, RZ, RZ ;  /* 0x000000ff02038210 */ /* 0x000fe40007ffe0ff */
[----:B-----5:R-:W-:Y:S02]  /*2c40*/  ISETP.GT.AND P0, PT, R8, RZ, PT ;  /* 0x000000ff0800720c */ /* 0x020fe40003f04270 */
[----:B------:R-:W-:Y:S01]  /*2c50*/  ISETP.GT.AND P1, PT, R13, RZ, PT ;  /* 0x000000ff0d00720c */ /* 0x000fe20003f24270 */
[----:B------:R-:W-:Y:S01]  /*2c60*/  VIADD R8, R3, 0x1 ;  /* 0x0000000103087836 */ /* 0x000fe20000000000 */
[----:B------:R-:W3:Y:S09]  /*2c70*/  LDL.64 R12, [R1+0x40] ;  /* 0x00004000010c7983 */ /* 0x000ef20000100a00 */
[----:B------:R-:W-:-:S02]  /*2c80*/  @!P0 IMAD.MOV R8, RZ, RZ, R3 ;  /* 0x000000ffff088224 */ /* 0x000fc400078e0203 */
[----:B------:R-:W4:Y:S01]  /*2c90*/  LDL.64 R2, [R1+0x38] ;  /* 0x0000380001027983 */ /* 0x000f220000100a00 */
[----:B------:R-:W-:Y:S01]  /*2ca0*/  ISETP.GT.AND P0, PT, R9, RZ, PT ;  /* 0x000000ff0900720c */ /* 0x000fe20003f04270 */
[C---:B------:R-:W-:Y:S01]  /*2cb0*/  VIADD R9, R8.reuse, 0x1 ;  /* 0x0000000108097836 */ /* 0x040fe20000000000 */
[----:B------:R-:W-:-:S05]  /*2cc0*/  @!P1 IADD3 R9, PT, PT, R8, RZ, RZ ;  /* 0x000000ff08099210 */ /* 0x000fca0007ffe0ff */
[----:B------:R-:W-:-:S06]  /*2cd0*/  VIADD R32, R9, 0x1 ;  /* 0x0000000109207836 */ /* 0x000fcc0000000000 */
[----:B------:R-:W-:Y:S02]  /*2ce0*/  @!P0 IMAD.MOV R32, RZ, RZ, R9 ;  /* 0x000000ffff208224 */ /* 0x000fe400078e0209 */
[----:B------:R-:W5:Y:S04]  /*2cf0*/  LDL.64 R8, [R1+0x18] ;  /* 0x0000180001087983 */ /* 0x000f680000100a00 */
        /* <DEDUP_REMOVED lines=11> */
[----:B------:R-:W-:Y:S02]  /*2db0*/  @!P1 IADD3 R4, PT, PT, R32, RZ, RZ ;  /* 0x000000ff20049210 */ /* 0x000fe40007ffe0ff */
[----:B----4-:R-:W-:-:S03]  /*2dc0*/  ISETP.GT.AND P1, PT, R2, RZ, PT ;  /* 0x000000ff0200720c */ /* 0x010fc60003f24270 */
[----:B------:R-:W-:-:S10]  /*2dd0*/  VIADD R2, R4, 0x1 ;  /* 0x0000000104027836 */ /* 0x000fd40000000000 */
[----:B------:R-:W-:Y:S01]  /*2de0*/  @!P1 IMAD.MOV R2, RZ, RZ, R4 ;  /* 0x000000ffff029224 */ /* 0x000fe200078e0204 */
[----:B------:R-:W-:Y:S01]  /*2df0*/  ISETP.GT.AND P1, PT, R3, RZ, PT ;  /* 0x000000ff0300720c */ /* 0x000fe20003f24270 */
[----:B------:R-:W2:Y:S02]  /*2e00*/  LDL.64 R4, [R1+0x48] ;  /* 0x0000480001047983 */ /* 0x000ea40000100a00 */
[C---:B------:R-:W-:Y:S01]  /*2e10*/  VIADD R3, R2.reuse, 0x1 ;  /* 0x0000000102037836 */ /* 0x040fe20000000000 */
[----:B------:R-:W-:Y:S02]  /*2e20*/  @!P0 IADD3 R3, PT, PT, R2, RZ, RZ ;  /* 0x000000ff02038210 */ /* 0x000fe40007ffe0ff */
[----:B-----5:R-:W-:-:S03]  /*2e30*/  ISETP.GT.AND P0, PT, R8, RZ, PT ;  /* 0x000000ff0800720c */ /* 0x020fc60003f04270 */
[----:B------:R-:W-:-:S04]  /*2e40*/  VIADD R2, R3, 0x1 ;  /* 0x0000000103027836 */ /* 0x000fc80000000000 */
[----:B------:R-:W-:Y:S01]  /*2e50*/  @!P1 IMAD.MOV R2, RZ, RZ, R3 ;  /* 0x000000ffff029224 */ /* 0x000fe200078e0203 */
[----:B---3--:R-:W-:-:S03]  /*2e60*/  ISETP.GT.AND P1, PT, R12, RZ, PT ;  /* 0x000000ff0c00720c */ /* 0x008fc60003f24270 */
[C---:B------:R-:W-:Y:S02]  /*2e70*/  VIADD R3, R2.reuse, 0x1 ;  /* 0x0000000102037836 */ /* 0x040fe40000000000 */
[----:B------:R-:W-:Y:S02]  /*2e80*/  @!P0 IADD3 R3, PT, PT, R2, RZ, RZ ;  /* 0x000000ff02038210 */ /* 0x000fe40007ffe0ff */
[----:B------:R-:W-:-:S03]  /*2e90*/  ISETP.GT.AND P0, PT, R9, RZ, PT ;  /* 0x000000ff0900720c */ /* 0x000fc60003f04270 */
[----:B------:R-:W-:-:S03]  /*2ea0*/  VIADD R2, R3, 0x1 ;  /* 0x0000000103027836 */ /* 0x000fc60000000000 */
[----:B------:R-:W-:Y:S01]  /*2eb0*/  @!P1 IMAD.MOV R2, RZ, RZ, R3 ;  /* 0x000000ffff029224 */ /* 0x000fe200078e0203 */
[----:B------:R-:W-:Y:S03]  /*2ec0*/  STL.64 [R1+0x48], RZ ;  /* 0x000048ff01007387 */ /* 0x000fe60000100a00 */
[----:B------:R-:W-:-:S03]  /*2ed0*/  VIADD R8, R2, 0x1 ;  /* 0x0000000102087836 */ /* 0x000fc60000000000 */
        /* <DEDUP_REMOVED lines=12> */
[----:B------:R-:W-:Y:S04]  /*2fa0*/  STL [R64], R33 ;  /* 0x0000002140007387 */ /* 0x000fe80000100800 */
[----:B------:R-:W4:Y:S02]  /*2fb0*/  LDL R12, [R63+0x28] ;  /* 0x000028003f0c7983 */ /* 0x000f240000100800 */
[----:B----4-:R-:W-:-:S05]  /*2fc0*/  IADD3 R12, PT, PT, R12, 0x1, RZ ;  /* 0x000000010c0c7810 */ /* 0x010fca0007ffe0ff */
[----:B------:R-:W-:Y:S04]  /*2fd0*/  STL [R63+0x28], R12 ;  /* 0x0000280c3f007387 */ /* 0x000fe80000100800 */
[----:B------:R-:W0:Y:S02]  /*2fe0*/  LDL R32, [R70] ;  /* 0x0000000046207983 */ /* 0x000e240000100800 */
[----:B0-----:R-:W-:-:S05]  /*2ff0*/  VIADD R9, R32, 0x1 ;  /* 0x0000000120097836 */ /* 0x001fca0000000000 */
[----:B------:R-:W-:Y:S04]  /*3000*/  STL [R70], R9 ;  /* 0x0000000946007387 */ /* 0x000fe80000100800 */
[----:B------:R-:W1:Y:S02]  /*3010*/  LDL R32, [R69+0x28] ;  /* 0x0000280045207983 */ /* 0x000e640000100800 */
[----:B-1----:R-:W-:Y:S02]  /*3020*/  VIADD R58, R32, 0x1 ;  /* 0x00000001203a7836 */ /* 0x002fe40000000000 */
[----:B------:R-:W0:Y:S04]  /*3030*/  LDS.128 R32, [R10+0xa0] ;  /* 0x0000a0000a207984 */ /* 0x000e280000000c00 */
[----:B------:R-:W-:Y:S04]  /*3040*/  STL [R69+0x28], R58 ;  /* 0x0000283a45007387 */ /* 0x000fe80000100800 */
[----:B------:R-:W4:Y:S02]  /*3050*/  LDL R13, [R72] ;  /* 0x00000000480d7983 */ /* 0x000f240000100800 */
[----:B----4-:R-:W-:-:S05]  /*3060*/  VIADD R13, R13, 0x1 ;  /* 0x000000010d0d7836 */ /* 0x010fca0000000000 */
[----:B------:R1:W-:Y:S04]  /*3070*/  STL [R72], R13 ;  /* 0x0000000d48007387 */ /* 0x0003e80000100800 */
[----:B------:R-:W4:Y:S01]  /*3080*/  LDL R37, [R71+0x28] ;  /* 0x0000280047257983 */ /* 0x000f220000100800 */
[----:B0-----:R-:W-:Y:S02]  /*3090*/  LEA R32, R32, UR22, 0x2 ;  /* 0x0000001620207c11 */ /* 0x001fe4000f8e10ff */
[----:B----4-:R-:W-:-:S05]  /*30a0*/  IADD3 R12, PT, PT, R37, 0x1, RZ ;  /* 0x00000001250c7810 */ /* 0x010fca0007ffe0ff */
[----:B------:R0:W-:Y:S04]  /*30b0*/  STL [R71+0x28], R12 ;  /* 0x0000280c47007387 */ /* 0x0001e80000100800 */
[----:B------:R-:W4:Y:S04]  /*30c0*/  LDL R9, [R32] ;  /* 0x0000000020097983 */ /* 0x000f280000100800 */
[----:B------:R-:W5:Y:S01]  /*30d0*/  LDL R37, [R32+0x28] ;  /* 0x0000280020257983 */ /* 0x000f620000100800 */
[----:B----4-:R-:W-:Y:S02]  /*30e0*/  VIADD R9, R9, 0x1 ;  /* 0x0000000109097836 */ /* 0x010fe40000000000 */
[----:B-----5:R-:W-:Y:S01]  /*30f0*/  VIADD R63, R37, 0x1 ;  /* 0x00000001253f7836 */ /* 0x020fe20000000000 */
[----:B------:R-:W-:-:S02]  /*3100*/  LEA R37, R33, UR22, 0x2 ;  /* 0x0000001621257c11 */ /* 0x000fc4000f8e10ff */
[----:B------:R-:W-:Y:S04]  /*3110*/  STL [R32], R9 ;  /* 0x0000000920007387 */ /* 0x000fe80000100800 */
[----:B------:R4:W-:Y:S04]  /*3120*/  STL [R32+0x28], R63 ;  /* 0x0000283f20007387 */ /* 0x0009e80000100800 */
[----:B-1----:R-:W5:Y:S01]  /*3130*/  LDL R13, [R37] ;  /* 0x00000000250d7983 */ /* 0x002f620000100800 */
[----:B------:R-:W-:Y:S01]  /*3140*/  LEA R69, R41, UR22, 0x2 ;  /* 0x0000001629457c11 */ /* 0x000fe2000f8e10ff */
[----:B-----5:R-:W-:-:S05]  /*3150*/  VIADD R58, R13, 0x1 ;  /* 0x000000010d3a7836 */ /* 0x020fca0000000000 */
[----:B------:R-:W-:Y:S04]  /*3160*/  STL [R37], R58 ;  /* 0x0000003a25007387 */ /* 0x000fe80000100800 */
[----:B0-----:R-:W5:Y:S01]  /*3170*/  LDL R12, [R69+0x28] ;  /* 0x00002800450c7983 */ /* 0x001f620000100800 */
[----:B------:R-:W-:Y:S02]  /*3180*/  LEA R41, R34, UR22, 0x2 ;  /* 0x0000001622297c11 */ /* 0x000fe4000f8e10ff */
[----:B-----5:R-:W-:-:S05]  /*3190*/  IADD3 R12, PT, PT, R12, 0x1, RZ ;  /* 0x000000010c0c7810 */ /* 0x020fca0007ffe0ff */
[----:B------:R0:W-:Y:S04]  /*31a0*/  STL [R69+0x28], R12 ;  /* 0x0000280c45007387 */ /* 0x0001e80000100800 */
[----:B------:R-:W5:Y:S01]  /*31b0*/  LDL R13, [R41] ;  /* 0x00000000290d7983 */ /* 0x000f620000100800 */
[----:B------:R-:W-:Y:S01]  /*31c0*/  LEA R64, R6, UR22, 0x2 ;  /* 0x0000001606407c11 */ /* 0x000fe2000f8e10ff */
[----:B-----5:R-:W-:-:S05]  /*31d0*/  VIADD R34, R13, 0x1 ;  /* 0x000000010d227836 */ /* 0x020fca0000000000 */
[----:B------:R-:W-:Y:S04]  /*31e0*/  STL [R41], R34 ;  /* 0x0000002229007387 */ /* 0x000fe80000100800 */
[----:B------:R-:W5:Y:S01]  /*31f0*/  LDL R6, [R64+0x28] ;  /* 0x0000280040067983 */ /* 0x000f620000100800 */
[----:B----4-:R-:W-:Y:S02]  /*3200*/  LEA R63, R35, UR22, 0x2 ;  /* 0x00000016233f7c11 */ /* 0x010fe4000f8e10ff */
[----:B------:R-:W-:Y:S01]  /*3210*/  LEA R47, R47, UR22, 0x2 ;  /* 0x000000162f2f7c11 */ /* 0x000fe2000f8e10ff */
[----:B------:R-:W1:Y:S01]  /*3220*/  LDS.128 R32, [R10+0x130] ;  /* 0x000130000a207984 */ /* 0x000e620000000c00 */
[----:B-----5:R-:W-:-:S05]  /*3230*/  VIADD R9, R6, 0x1 ;  /* 0x0000000106097836 */ /* 0x020fca0000000000 */
[----:B------:R4:W-:Y:S04]  /*3240*/  STL [R64+0x28], R9 ;  /* 0x0000280940007387 */ /* 0x0009e80000100800 */
[----:B------:R-:W5:Y:S02]  /*3250*/  LDL R6, [R63] ;  /* 0x000000003f067983 */ /* 0x000f640000100800 */
[----:B-----5:R-:W-:-:S05]  /*3260*/  VIADD R6, R6, 0x1 ;  /* 0x0000000106067836 */ /* 0x020fca0000000000 */
[----:B------:R5:W-:Y:S04]  /*3270*/  STL [R63], R6 ;  /* 0x000000063f007387 */ /* 0x000be80000100800 */
[----:B0-----:R-:W2:Y:S01]  /*3280*/  LDL R12, [R47+0x28] ;  /* 0x000028002f0c7983 */ /* 0x001ea20000100800 */
[----:B------:R-:W-:Y:S02]  /*3290*/  LEA R58, R20, UR22, 0x2 ;  /* 0x00000016143a7c11 */ /* 0x000fe4000f8e10ff */
[----:B--2---:R-:W-:-:S05]  /*32a0*/  IADD3 R12, PT, PT, R12, 0x1, RZ ;  /* 0x000000010c0c7810 */ /* 0x004fca0007ffe0ff */
[----:B------:R0:W-:Y:S04]  /*32b0*/  STL [R47+0x28], R12 ;  /* 0x0000280c2f007387 */ /* 0x0001e80000100800 */
[----:B------:R-:W4:Y:S01]  /*32c0*/  LDL R13, [R58] ;  /* 0x000000003a0d7983 */ /* 0x000f220000100800 */
[----:B-1----:R-:W-:Y:S01]  /*32d0*/  LEA R60, R32, UR22, 0x2 ;  /* 0x00000016203c7c11 */ /* 0x002fe2000f8e10ff */
[----:B----4-:R-:W-:-:S05]  /*32e0*/  VIADD R9, R13, 0x1 ;  /* 0x000000010d097836 */ /* 0x010fca0000000000 */
[----:B------:R1:W-:Y:S04]  /*32f0*/  STL [R58], R9 ;  /* 0x000000093a007387 */ /* 0x0003e80000100800 */
[----:B------:R-:W2:Y:S01]  /*3300*/  LDL R13, [R60+0x28] ;  /* 0x000028003c0d7983 */ /* 0x000ea20000100800 */
[C---:B-----5:R-:W-:Y:S01]  /*3310*/  VIADD R6, R8.reuse, 0x1 ;  /* 0x0000000108067836 */ /* 0x060fe20000000000 */
[----:B------:R-:W-:Y:S02]  /*3320*/  @!P1 IADD3 R6, PT, PT, R8, RZ, RZ ;  /* 0x000000ff08069210 */ /* 0x000fe40007ffe0ff */
[----:B---3--:R-:W-:Y:S02]  /*3330*/  ISETP.GT.AND P0, PT, R2, RZ, PT ;  /* 0x000000ff0200720c */ /* 0x008fe40003f04270 */
[----:B------:R-:W-:Y:S01]  /*3340*/  ISETP.GT.AND P1, PT, R4, RZ, PT ;  /* 0x000000ff0400720c */ /* 0x000fe20003f24270 */
[----:B------:R-:W-:-:S10]  /*3350*/  VIADD R2, R6, 0x1 ;  /* 0x0000000106027836 */ /* 0x000fd40000000000 */
[----:B------:R-:W-:Y:S01]  /*3360*/  @!P0 IMAD.MOV R2, RZ, RZ, R6 ;  /* 0x000000ffff028224 */ /* 0x000fe200078e0206 */
[----:B------:R-:W-:-:S03]  /*3370*/  ISETP.GT.AND P0, PT, R3, RZ, PT ;  /* 0x000000ff0300720c */ /* 0x000fc60003f04270 */
[C---:B------:R-:W-:Y:S01]  /*3380*/  VIADD R3, R2.reuse, 0x1 ;  /* 0x0000000102037836 */ /* 0x040fe20000000000 */
[----:B------:R-:W-:Y:S02]  /*3390*/  @!P1 IADD3 R3, PT, PT, R2, RZ, RZ ;  /* 0x000000ff02039210 */ /* 0x000fe40007ffe0ff */
[----:B------:R-:W-:-:S03]  /*33a0*/  ISETP.GT.AND P1, PT, R5, RZ, PT ;  /* 0x000000ff0500720c */ /* 0x000fc60003f24270 */
[----:B------:R-:W-:-:S04]  /*33b0*/  VIADD R2, R3, 0x1 ;  /* 0x0000000103027836 */ /* 0x000fc80000000000 */
[----:B------:R-:W-:-:S04]  /*33c0*/  @!P0 IMAD.MOV R2, RZ, RZ, R3 ;  /* 0x000000ffff028224 */ /* 0x000fc800078e0203 */
[C---:B------:R-:W-:Y:S02]  /*33d0*/  VIADD R6, R2.reuse, 0x1 ;  /* 0x0000000102067836 */ /* 0x040fe40000000000 */
[----:B------:R-:W-:Y:S01]  /*33e0*/  @!P1 IADD3 R6, PT, PT, R2, RZ, RZ ;  /* 0x000000ff02069210 */ /* 0x000fe20007ffe0ff */
[----:B--2---:R-:W-:-:S05]  /*33f0*/  VIADD R71, R13, 0x1 ;  /* 0x000000010d477836 */ /* 0x004fca0000000000 */
[----:B------:R-:W-:Y:S04]  /*3400*/  STL [R60+0x28], R71 ;  /* 0x000028473c007387 */ /* 0x000fe80000100800 */
[----:B0-----:R-:W2:Y:S04]  /*3410*/  LDL.64 R12, [R1] ;  /* 0x00000000010c7983 */ /* 0x001ea80000100a00 */
[----:B-1----:R-:W3:Y:S04]  /*3420*/  LDL.64 R8, [R1+0x28] ;  /* 0x0000280001087983 */ /* 0x002ee80000100a00 */
[----:B------:R-:W4:Y:S04]  /*3430*/  LDL.64 R2, [R1+0x8] ;  /* 0x0000080001027983 */ /* 0x000f280000100a00 */
[----:B------:R-:W5:Y:S01]  /*3440*/  LDL.64 R4, [R1+0x30] ;  /* 0x0000300001047983 */ /* 0x000f620000100a00 */
[----:B--2---:R-:W-:Y:S01]  /*3450*/  ISETP.GT.AND P0, PT, R12, RZ, PT ;  /* 0x000000ff0c00720c */ /* 0x004fe20003f04270 */
[----:B------:R-:W-:Y:S01]  /*3460*/  VIADD R12, R6, 0x1 ;  /* 0x00000001060c7836 */ /* 0x000fe20000000000 */
[----:B------:R-:W-:-:S11]  /*3470*/  ISETP.GT.AND P1, PT, R13, RZ, PT ;  /* 0x000000ff0d00720c */ /* 0x000fd60003f24270 */
[----:B------:R-:W-:Y:S01]  /*3480*/  @!P0 IMAD.MOV R12, RZ, RZ, R6 ;  /* 0x000000ffff0c8224 */ /* 0x000fe200078e0206 */
[----:B---3--:R-:W-:-:S03]  /*3490*/  ISETP.GT.AND P0, PT, R8, RZ, PT ;  /* 0x000000ff0800720c */ /* 0x008fc60003f04270 */
[----:B------:R-:W-:-:S10]  /*34a0*/  VIADD R6, R12, 0x1 ;  /* 0x000000010c067836 */ /* 0x000fd40000000000 */
[----:B------:R-:W-:Y:S02]  /*34b0*/  @!P0 IADD3 R6, PT, PT, R12, RZ, RZ ;  /* 0x000000ff0c068210 */ /* 0x000fe40007ffe0ff */
[----:B------:R-:W-:Y:S01]  /*34c0*/  ISETP.GT.AND P0, PT, R9, RZ, PT ;  /* 0x000000ff0900720c */ /* 0x000fe20003f04270 */
[----:B------:R-:W2:Y:S02]  /*34d0*/  LDL.64 R12, [R1+0x38] ;  /* 0x00003800010c7983 */ /* 0x000ea40000100a00 */
[----:B------:R-:W-:Y:S02]  /*34e0*/  VIADD R8, R6, 0x1 ;  /* 0x0000000106087836 */ /* 0x000fe40000000000 */
[----:B------:R-:W-:-:S04]  /*34f0*/  @!P1 IMAD.MOV R8, RZ, RZ, R6 ;  /* 0x000000ffff089224 */ /* 0x000fc800078e0206 */
[----:B------:R-:W-:-:S04]  /*3500*/  VIADD R6, R8, 0x1 ;  /* 0x0000000108067836 */ /* 0x000fc80000000000 */
[----:B------:R-:W-:Y:S02]  /*3510*/  @!P0 IADD3 R6, PT, PT, R8, RZ, RZ ;  /* 0x000000ff08068210 */ /* 0x000fe40007ffe0ff */
[----:B------:R-:W3:Y:S01]  /*3520*/  LDL.64 R8, [R1+0x10] ;  /* 0x0000100001087983 */ /* 0x000ee20000100a00 */
[----:B----4-:R-:W-:Y:S02]  /*3530*/  ISETP.GT.AND P1, PT, R2, RZ, PT ;  /* 0x000000ff0200720c */ /* 0x010fe40003f24270 */
[----:B------:R-:W-:Y:S01]  /*3540*/  VIADD R2, R6, 0x1 ;  /* 0x0000000106027836 */ /* 0x000fe20000000000 */
[----:B-----5:R-:W-:-:S10]  /*3550*/  ISETP.GT.AND P2, PT, R4, RZ, PT ;  /* 0x000000ff0400720c */ /* 0x020fd40003f44270 */
[----:B------:R-:W-:Y:S01]  /*3560*/  @!P1 IMAD.MOV R2, RZ, RZ, R6 ;  /* 0x000000ffff029224 */ /* 0x000fe200078e0206 */
[----:B------:R-:W-:Y:S02]  /*3570*/  ISETP.GT.AND P1, PT, R5, RZ, PT ;  /* 0x000000ff0500720c */ /* 0x000fe40003f24270 */
[----:B------:R-:W4:Y:S01]  /*3580*/  LDL.64 R4, [R1+0x18] ;  /* 0x0000180001047983 */ /* 0x000f220000100a00 */
[----:B------:R-:W-:Y:S01]  /*3590*/  ISETP.GT.AND P0, PT, R3, RZ, PT ;  /* 0x000000ff0300720c */ /* 0x000fe20003f04270 */
[C---:B------:R-:W-:Y:S01]  /*35a0*/  VIADD R3, R2.reuse, 0x1 ;  /* 0x0000000102037836 */ /* 0x040fe20000000000 */
[----:B------:R-:W-:-:S05]  /*35b0*/  @!P2 IADD3 R3, PT, PT, R2, RZ, RZ ;  /* 0x000000ff0203a210 */ /* 0x000fca0007ffe0ff */
[----:B------:R-:W-:-:S06]  /*35c0*/  VIADD R2, R3, 0x1 ;  /* 0x0000000103027836 */ /* 0x000fcc0000000000 */
[----:B------:R-:W-:-:S04]  /*35d0*/  @!P0 IMAD.MOV R2, RZ, RZ, R3 ;  /* 0x000000ffff028224 */ /* 0x000fc800078e0203 */
[C---:B------:R-:W-:Y:S01]  /*35e0*/  VIADD R6, R2.reuse, 0x1 ;  /* 0x0000000102067836 */ /* 0x040fe20000000000 */
[----:B------:R-:W-:Y:S01]  /*35f0*/  @!P1 IADD3 R6, PT, PT, R2, RZ, RZ ;  /* 0x000000ff02069210 */ /* 0x000fe20007ffe0ff */
[----:B------:R-:W-:Y:S04]  /*3600*/  STL.64 [R1], RZ ;  /* 0x000000ff01007387 */ /* 0x000fe80000100a00 */
[----:B------:R-:W5:Y:S04]  /*3610*/  LDL.64 R2, [R1+0x40] ;  /* 0x0000400001027983 */ /* 0x000f680000100a00 */
[----:B------:R-:W-:Y:S04]  /*3620*/  STL.64 [R1+0x28], RZ ;  /* 0x000028ff01007387 */ /* 0x000fe80000100a00 */
[----:B------:R-:W-:Y:S04]  /*3630*/  STL.64 [R1+0x8], RZ ;  /* 0x000008ff01007387 */ /* 0x000fe80000100a00 */
[----:B------:R-:W-:Y:S04]  /*3640*/  STL.64 [R1+0x30], RZ ;  /* 0x000030ff01007387 */ /* 0x000fe80000100a00 */
[----:B------:R-:W-:Y:S04]  /*3650*/  STL.64 [R1+0x10], RZ ;  /* 0x000010ff01007387 */ /* 0x000fe80000100a00 */
[----:B------:R-:W-:Y:S04]  /*3660*/  STL.64 [R1+0x38], RZ ;  /* 0x000038ff01007387 */ /* 0x000fe80000100a00 */
[----:B------:R-:W-:Y:S04]  /*3670*/  STL.64 [R1+0x18], RZ ;  /* 0x000018ff01007387 */ /* 0x000fe80000100a00 */
[----:B------:R-:W-:Y:S01]  /*3680*/  STL.64 [R1+0x40], RZ ;  /* 0x000040ff01007387 */ /* 0x000fe20000100a00 */
[----:B---3--:R-:W-:Y:S01]  /*3690*/  ISETP.GT.AND P0, PT, R8, RZ, PT ;  /* 0x000000ff0800720c */ /* 0x008fe20003f04270 */
[----:B------:R-:W-:Y:S01]  /*36a0*/  VIADD R8, R6, 0x1 ;  /* 0x0000000106087836 */ /* 0x000fe20000000000 */
[----:B------:R-:W-:-:S11]  /*36b0*/  ISETP.GT.AND P1, PT, R9, RZ, PT ;  /* 0x000000ff0900720c */ /* 0x000fd60003f24270 */
[----:B------:R-:W-:Y:S01]  /*36c0*/  @!P0 IMAD.MOV R8, RZ, RZ, R6 ;  /* 0x000000ffff088224 */ /* 0x000fe200078e0206 */
[----:B--2---:R-:W-:-:S03]  /*36d0*/  ISETP.GT.AND P0, PT, R12, RZ, PT ;  /* 0x000000ff0c00720c */ /* 0x004fc60003f04270 */
        /* <DEDUP_REMOVED lines=8> */
[----:B------:R-:W-:Y:S01]  /*3760*/  @!P0 IADD3 R4, PT, PT, R8, RZ, RZ ;  /* 0x000000ff08048210 */ /* 0x000fe20007ffe0ff */
[----:B------:R-:W-:Y:S04]  /*3770*/  STL.64 [R1+0x48], RZ ;  /* 0x000048ff01007387 */ /* 0x000fe80000100a00 */
[----:B------:R-:W-:Y:S01]  /*3780*/  VIADD R6, R4, 0x1 ;  /* 0x0000000104067836 */ /* 0x000fe20000000000 */
[----:B------:R-:W3:Y:S01]  /*3790*/  LDL.64 R8, [R1+0x20] ;  /* 0x0000200001087983 */ /* 0x000ee20000100a00 */
[----:B------:R-:W-:-:S03]  /*37a0*/  @!P1 IMAD.MOV R6, RZ, RZ, R4 ;  /* 0x000000ffff069224 */ /* 0x000fc600078e0204 */
[----:B------:R-:W-:Y:S04]  /*37b0*/  STL.64 [R1+0x20], RZ ;  /* 0x000020ff01007387 */ /* 0x000fe80000100a00 */
[----:B------:R-:W4:Y:S01]  /*37c0*/  LDL R4, [R21] ;  /* 0x0000000015047983 */ /* 0x000f220000100800 */
[----:B------:R-:W-:Y:S02]  /*37d0*/  ISETP.GT.AND P1, PT, R5, RZ, PT ;  /* 0x000000ff0500720c */ /* 0x000fe40003f24270 */
[----:B-----5:R-:W-:Y:S01]  /*37e0*/  ISETP.GT.AND P0, PT, R2, RZ, PT ;  /* 0x000000ff0200720c */ /* 0x020fe20003f04270 */
[----:B----4-:R-:W-:-:S05]  /*37f0*/  VIADD R4, R4, 0x1 ;  /* 0x0000000104047836 */ /* 0x010fca0000000000 */
[----:B------:R0:W-:Y:S04]  /*3800*/  STL [R21], R4 ;  /* 0x0000000415007387 */ /* 0x0001e80000100800 */
[----:B------:R-:W4:Y:S01]  /*3810*/  LDL R5, [R15+0x28] ;  /* 0x000028000f057983 */ /* 0x000f220000100800 */
[C---:B------:R-:W-:Y:S02]  /*3820*/  VIADD R2, R6.reuse, 0x1 ;  /* 0x0000000106027836 */ /* 0x040fe40000000000 */
[----:B------:R-:W-:Y:S01]  /*3830*/  @!P0 IADD3 R2, PT, PT, R6, RZ, RZ ;  /* 0x000000ff06028210 */ /* 0x000fe20007ffe0ff */
        /* <DEDUP_REMOVED lines=8> */
[----:B------:R-:W0:Y:S02]  /*38c0*/  LDL R32, [R68] ;  /* 0x0000000044207983 */ /* 0x000e240000100800 */
[----:B0-----:R-:W-:-:S05]  /*38d0*/  VIADD R21, R32, 0x1 ;  /* 0x0000000120157836 */ /* 0x001fca0000000000 */
[----:B------:R-:W-:Y:S04]  /*38e0*/  STL [R68], R21 ;  /* 0x0000001544007387 */ /* 0x000fe80000100800 */
[----:B------:R-:W2:Y:S02]  /*38f0*/  LDL R4, [R55+0x28] ;  /* 0x0000280037047983 */ /* 0x000ea40000100800 */
[----:B--2---:R-:W-:-:S05]  /*3900*/  VIADD R4, R4, 0x1 ;  /* 0x0000000104047836 */ /* 0x004fca0000000000 */
[----:B------:R0:W-:Y:S04]  /*3910*/  STL [R55+0x28], R4 ;  /* 0x0000280437007387 */ /* 0x0001e80000100800 */
[----:B-1----:R-:W2:Y:S02]  /*3920*/  LDL R6, [R65] ;  /* 0x0000000041067983 */ /* 0x002ea40000100800 */
[----:B--2---:R-:W-:-:S05]  /*3930*/  VIADD R6, R6, 0x1 ;  /* 0x0000000106067836 */ /* 0x004fca0000000000 */
[----:B------:R1:W-:Y:S04]  /*3940*/  STL [R65], R6 ;  /* 0x0000000641007387 */ /* 0x0003e80000100800 */
[----:B----4-:R-:W2:Y:S02]  /*3950*/  LDL R5, [R36+0x28] ;  /* 0x0000280024057983 */ /* 0x010ea40000100800 */
[----:B--2---:R-:W-:-:S05]  /*3960*/  IADD3 R5, PT, PT, R5, 0x1, RZ ;  /* 0x0000000105057810 */ /* 0x004fca0007ffe0ff */
[----:B------:R2:W-:Y:S04]  /*3970*/  STL [R36+0x28], R5 ;  /* 0x0000280524007387 */ /* 0x0005e80000100800 */
[----:B------:R-:W5:Y:S02]  /*3980*/  LDL R15, [R69] ;  /* 0x00000000450f7983 */ /* 0x000f640000100800 */
[----:B-----5:R-:W-:-:S05]  /*3990*/  VIADD R20, R15, 0x1 ;  /* 0x000000010f147836 */ /* 0x020fca0000000000 */
[----:B------:R4:W-:Y:S04]  /*39a0*/  STL [R69], R20 ;  /* 0x0000001445007387 */ /* 0x0009e80000100800 */
[----:B------:R-:W0:Y:S02]  /*39b0*/  LDL R15, [R37+0x28] ;  /* 0x00002800250f7983 */ /* 0x000e240000100800 */
[----:B0-----:R-:W-:Y:S01]  /*39c0*/  VIADD R4, R15, 0x1 ;  /* 0x000000010f047836 */ /* 0x001fe20000000000 */
[----:B------:R-:W-:-:S04]  /*39d0*/  LEA R15, R42, UR22, 0x2 ;  /* 0x000000162a0f7c11 */ /* 0x000fc8000f8e10ff */
[----:B------:R0:W-:Y:S04]  /*39e0*/  STL [R37+0x28], R4 ;  /* 0x0000280425007387 */ /* 0x0001e80000100800 */
[----:B-1----:R-:W5:Y:S04]  /*39f0*/  LDL R6, [R15] ;  /* 0x000000000f067983 */ /* 0x002f680000100800 */
[----:B------:R-:W3:Y:S01]  /*3a00*/  LDL R21, [R15+0x28] ;  /* 0x000028000f157983 */ /* 0x000ee20000100800 */
[----:B------:R-:W-:Y:S01]  /*3a10*/  LEA R61, R43, UR22, 0x2 ;  /* 0x000000162b3d7c11 */ /* 0x000fe2000f8e10ff */
[----:B-----5:R-:W-:Y:S01]  /*3a20*/  VIADD R6, R6, 0x1 ;  /* 0x0000000106067836 */ /* 0x020fe20000000000 */
[----:B---3--:R-:W-:-:S04]  /*3a30*/  IADD3 R32, PT, PT, R21, 0x1, RZ ;  /* 0x0000000115207810 */ /* 0x008fc80007ffe0ff */
[----:B------:R-:W-:Y:S04]  /*3a40*/  STL [R15], R6 ;  /* 0x000000060f007387 */ /* 0x000fe80000100800 */
[----:B------:R-:W-:Y:S04]  /*3a50*/  STL [R15+0x28], R32 ;  /* 0x000028200f007387 */ /* 0x000fe80000100800 */
[----:B--2---:R-:W4:Y:S01]  /*3a60*/  LDL R5, [R61] ;  /* 0x000000003d057983 */ /* 0x004f220000100800 */
[----:B------:R-:W-:Y:S01]  /*3a70*/  LEA R62, R7, UR22, 0x2 ;  /* 0x00000016073e7c11 */ /* 0x000fe2000f8e10ff */
[----:B----4-:R-:W-:-:S05]  /*3a80*/  VIADD R20, R5, 0x1 ;  /* 0x0000000105147836 */ /* 0x010fca0000000000 */
[----:B------:R-:W-:Y:S04]  /*3a90*/  STL [R61], R20 ;  /* 0x000000143d007387 */ /* 0x000fe80000100800 */
[----:B0-----:R-:W2:Y:S01]  /*3aa0*/  LDL R4, [R62+0x28] ;  /* 0x000028003e047983 */ /* 0x001ea20000100800 */
[----:B------:R-:W-:Y:S01]  /*3ab0*/  LEA R42, R24, UR22, 0x2 ;  /* 0x00000016182a7c11 */ /* 0x000fe2000f8e10ff */
[----:B--2---:R-:W-:Y:S02]  /*3ac0*/  VIADD R21, R4, 0x1 ;  /* 0x0000000104157836 */ /* 0x004fe40000000000 */
[----:B------:R-:W0:Y:S04]  /*3ad0*/  LDS.128 R4, [R10+0x110] ;  /* 0x000110000a047984 */ /* 0x000e280000000c00 */
[----:B------:R-:W-:Y:S04]  /*3ae0*/  STL [R62+0x28], R21 ;  /* 0x000028153e007387 */ /* 0x000fe80000100800 */
[----:B------:R-:W2:Y:S01]  /*3af0*/  LDL R24, [R42] ;  /* 0x000000002a187983 */ /* 0x000ea20000100800 */
[----:B0-----:R-:W-:Y:S01]  /*3b00*/  LEA R43, R4, UR22, 0x2 ;  /* 0x00000016042b7c11 */ /* 0x001fe2000f8e10ff */
[----:B--2---:R-:W-:-:S05]  /*3b10*/  VIADD R37, R24, 0x1 ;  /* 0x0000000118257836 */ /* 0x004fca0000000000 */
[----:B------:R0:W-:Y:S04]  /*3b20*/  STL [R42], R37 ;  /* 0x000000252a007387 */ /* 0x0001e80000100800 */
[----:B------:R-:W2:Y:S01]  /*3b30*/  LDL R4, [R43+0x28] ;  /* 0x000028002b047983 */ /* 0x000ea20000100800 */
[----:B------:R-:W-:Y:S02]  /*3b40*/  LEA R15, R25, UR22, 0x2 ;  /* 0x00000016190f7c11 */ /* 0x000fe4000f8e10ff */
[----:B--2---:R-:W-:-:S05]  /*3b50*/  IADD3 R4, PT, PT, R4, 0x1, RZ ;  /* 0x0000000104047810 */ /* 0x004fca0007ffe0ff */
[----:B------:R1:W-:Y:S04]  /*3b60*/  STL [R43+0x28], R4 ;  /* 0x000028042b007387 */ /* 0x0003e80000100800 */
[----:B------:R-:W2:Y:S01]  /*3b70*/  LDL R20, [R15] ;  /* 0x000000000f147983 */ /* 0x000ea20000100800 */
[----:B------:R-:W-:Y:S01]  /*3b80*/  LEA R55, R33, UR22, 0x2 ;  /* 0x0000001621377c11 */ /* 0x000fe2000f8e10ff */
[----:B--2---:R-:W-:-:S05]  /*3b90*/  VIADD R68, R20, 0x1 ;  /* 0x0000000114447836 */ /* 0x004fca0000000000 */
[----:B------:R2:W-:Y:S04]  /*3ba0*/  STL [R15], R68 ;  /* 0x000000440f007387 */ /* 0x0005e80000100800 */
[----:B------:R-:W3:Y:S01]  /*3bb0*/  LDL R20, [R55+0x28] ;  /* 0x0000280037147983 */ /* 0x000ee20000100800 */
[----:B------:R-:W-:Y:S01]  /*3bc0*/  ISETP.GT.AND P0, PT, R3, RZ, PT ;  /* 0x000000ff0300720c */ /* 0x000fe20003f04270 */
[C---:B------:R-:W-:Y:S01]  /*3bd0*/  VIADD R3, R2.reuse, 0x1 ;  /* 0x0000000102037836 */ /* 0x040fe20000000000 */
[----:B------:R-:W-:Y:S02]  /*3be0*/  @!P1 IADD3 R3, PT, PT, R2, RZ, RZ ;  /* 0x000000ff02039210 */ /* 0x000fe40007ffe0ff */
[----:B------:R-:W-:-:S03]  /*3bf0*/  ISETP.GT.AND P1, PT, R8, RZ, PT ;  /* 0x000000ff0800720c */ /* 0x000fc60003f24270 */
[----:B------:R-:W-:-:S06]  /*3c00*/  VIADD R2, R3, 0x1 ;  /* 0x0000000103027836 */ /* 0x000fcc0000000000 */
[----:B------:R-:W-:Y:S02]  /*3c10*/  @!P0 IMAD.MOV R2, RZ, RZ, R3 ;  /* 0x000000ffff028224 */ /* 0x000fe400078e0203 */
[----:B---3--:R-:W-:-:S05]  /*3c20*/  VIADD R70, R20, 0x1 ;  /* 0x0000000114467836 */ /* 0x008fca0000000000 */
[----:B------:R-:W-:Y:S04]  /*3c30*/  STL [R55+0x28], R70 ;  /* 0x0000284637007387 */ /* 0x000fe80000100800 */
[----:B0-----:R-:W3:Y:S04]  /*3c40*/  LDL.64 R36, [R1] ;  /* 0x0000000001247983 */ /* 0x001ee80000100a00 */
[----:B------:R-:W4:Y:S04]  /*3c50*/  LDL.64 R20, [R1+0x28] ;  /* 0x0000280001147983 */ /* 0x000f280000100a00 */
[----:B------:R-:W5:Y:S04]  /*3c60*/  LDL.64 R24, [R1+0x8] ;  /* 0x0000080001187983 */ /* 0x000f680000100a00 */
[----:B------:R-:W2:Y:S01]  /*3c70*/  LDL.64 R32, [R1+0x30] ;  /* 0x0000300001207983 */ /* 0x000ea20000100a00 */
[----:B------:R-:W-:Y:S01]  /*3c80*/  ISETP.GT.AND P0, PT, R12, RZ, PT ;  /* 0x000000ff0c00720c */ /* 0x000fe20003f04270 */
[C---:B------:R-:W-:Y:S01]  /*3c90*/  VIADD R3, R2.reuse, 0x1 ;  /* 0x0000000102037836 */ /* 0x040fe20000000000 */
[----:B------:R-:W-:-:S02]  /*3ca0*/  @!P1 IADD3 R3, PT, PT, R2, RZ, RZ ;  /* 0x000000ff02039210 */ /* 0x000fc40007ffe0ff */
[----:B------:R-:W-:Y:S01]  /*3cb0*/  ISETP.GT.AND P1, PT, R9, RZ, PT ;  /* 0x000000ff0900720c */ /* 0x000fe20003f24270 */
[----:B------:R-:W-:Y:S02]  /*3cc0*/  STL.64 [R1], RZ ;  /* 0x000000ff01007387 */ /* 0x000fe40000100a00 */
[----:B------:R-:W-:Y:S02]  /*3cd0*/  VIADD R2, R3, 0x1 ;  /* 0x0000000103027836 */ /* 0x000fe40000000000 */
[----:B------:R-:W2:Y:S04]  /*3ce0*/  LDL.64 R8, [R1+0x18] ;  /* 0x0000180001087983 */ /* 0x000ea80000100a00 */
[----:B------:R-:W-:Y:S01]  /*3cf0*/  @!P0 IMAD.MOV R2, RZ, RZ, R3 ;  /* 0x000000ffff028224 */ /* 0x000fe200078e0203 */
[----:B------:R-:W-:Y:S01]  /*3d00*/  ISETP.GT.AND P0, PT, R13, RZ, PT ;  /* 0x000000ff0d00720c */ /* 0x000fe20003f04270 */
[----:B------:R-:W-:Y:S02]  /*3d10*/  STL.64 [R1+0x28], RZ ;  /* 0x000028ff01007387 */ /* 0x000fe40000100a00 */
[C---:B------:R-:W-:Y:S01]  /*3d20*/  VIADD R3, R2.reuse, 0x1 ;  /* 0x0000000102037836 */ /* 0x040fe20000000000 */
[----:B------:R-:W-:Y:S01]  /*3d30*/  @!P1 IADD3 R3, PT, PT, R2, RZ, RZ ;  /* 0x000000ff02039210 */ /* 0x000fe20007ffe0ff */
[----:B------:R-:W2:Y:S04]  /*3d40*/  LDL.64 R12, [R1+0x40] ;  /* 0x00004000010c7983 */ /* 0x000ea80000100a00 */
[----:B------:R-:W-:-:S04]  /*3d50*/  VIADD R2, R3, 0x1 ;  /* 0x0000000103027836 */ /* 0x000fc80000000000 */
[----:B------:R-:W-:-:S04]  /*3d60*/  @!P0 IMAD.MOV R2, RZ, RZ, R3 ;  /* 0x000000ffff028224 */ /* 0x000fc800078e0203 */
[----:B------:R-:W-:Y:S01]  /*3d70*/  VIADD R3, R2, 0x1 ;  /* 0x0000000102037836 */ /* 0x000fe20000000000 */
[----:B------:R-:W-:Y:S04]  /*3d80*/  STL.64 [R1+0x8], RZ ;  /* 0x000008ff01007387 */ /* 0x000fe80000100a00 */
[----:B------:R-:W-:Y:S04]  /*3d90*/  STL.64 [R1+0x30], RZ ;  /* 0x000030ff01007387 */ /* 0x000fe80000100a00 */
[----:B------:R-:W-:Y:S04]  /*3da0*/  STL.64 [R1+0x18], RZ ;  /* 0x000018ff01007387 */ /* 0x000fe80000100a00 */
[----:B------:R-:W-:Y:S01]  /*3db0*/  STL.64 [R1+0x40], RZ ;  /* 0x000040ff01007387 */ /* 0x000fe20000100a00 */
[----:B---3--:R-:W-:-:S02]  /*3dc0*/  ISETP.GT.AND P1, PT, R36, RZ, PT ;  /* 0x000000ff2400720c */ /* 0x008fc40003f24270 */
[----:B----4-:R-:W-:-:S11]  /*3dd0*/  ISETP.GT.AND P0, PT, R20, RZ, PT ;  /* 0x000000ff1400720c */ /* 0x010fd60003f04270 */
[----:B------:R-:W-:Y:S02]  /*3de0*/  @!P1 IADD3 R3, PT, PT, R2, RZ, RZ ;  /* 0x000000ff02039210 */ /* 0x000fe40007ffe0ff */
[----:B------:R-:W-:-:S03]  /*3df0*/  ISETP.GT.AND P1, PT, R37, RZ, PT ;  /* 0x000000ff2500720c */ /* 0x000fc60003f24270 */
[----:B------:R-:W-:Y:S02]  /*3e00*/  VIADD R2, R3, 0x1 ;  /* 0x0000000103027836 */ /* 0x000fe40000000000 */
[----:B------:R-:W-:Y:S01]  /*3e10*/  @!P0 IMAD.MOV R2, RZ, RZ, R3 ;  /* 0x000000ffff028224 */ /* 0x000fe200078e0203 */
[----:B------:R-:W-:Y:S02]  /*3e20*/  ISETP.GT.AND P0, PT, R21, RZ, PT ;  /* 0x000000ff1500720c */ /* 0x000fe40003f04270 */
[----:B------:R-:W3:Y:S01]  /*3e30*/  LDL.64 R20, [R1+0x20] ;  /* 0x0000200001147983 */ /* 0x000ee20000100a00 */
[----:B------:R-:W-:-:S04]  /*3e40*/  VIADD R3, R2, 0x1 ;  /* 0x0000000102037836 */ /* 0x000fc80000000000 */
[----:B------:R-:W-:Y:S02]  /*3e50*/  @!P1 IADD3 R3, PT, PT, R2, RZ, RZ ;  /* 0x000000ff02039210 */ /* 0x000fe40007ffe0ff */
[----:B-----5:R-:W-:-:S03]  /*3e60*/  ISETP.GT.AND P1, PT, R24, RZ, PT ;  /* 0x000000ff1800720c */ /* 0x020fc60003f24270 */
[----:B------:R-:W-:Y:S02]  /*3e70*/  VIADD R2, R3, 0x1 ;  /* 0x0000000103027836 */ /* 0x000fe40000000000 */
[----:B------:R-:W-:Y:S01]  /*3e80*/  @!P0 IMAD.MOV R2, RZ, RZ, R3 ;  /* 0x000000ffff028224 */ /* 0x000fe200078e0203 */
[----:B--2---:R-:W-:-:S03]  /*3e90*/  ISETP.GT.AND P0, PT, R32, RZ, PT ;  /* 0x000000ff2000720c */ /* 0x004fc60003f04270 */
[----:B------:R-:W-:-:S04]  /*3ea0*/  VIADD R3, R2, 0x1 ;  /* 0x0000000102037836 */ /* 0x000fc80000000000 */
[----:B------:R-:W-:Y:S02]  /*3eb0*/  @!P1 IADD3 R3, PT, PT, R2, RZ, RZ ;  /* 0x000000ff02039210 */ /* 0x000fe40007ffe0ff */
[----:B------:R-:W-:Y:S01]  /*3ec0*/  ISETP.GT.AND P1, PT, R25, RZ, PT ;  /* 0x000000ff1900720c */ /* 0x000fe20003f24270 */
[----:B------:R-:W-:Y:S02]  /*3ed0*/  STL.64 [R1+0x20], RZ ;  /* 0x000020ff01007387 */ /* 0x000fe40000100a00 */
[----:B------:R-:W-:Y:S02]  /*3ee0*/  VIADD R2, R3, 0x1 ;  /* 0x0000000103027836 */ /* 0x000fe40000000000 */
[----:B------:R-:W-:Y:S01]  /*3ef0*/  @!P0 IMAD.MOV R2, RZ, RZ, R3 ;  /* 0x000000ffff028224 */ /* 0x000fe200078e0203 */
[----:B------:R-:W-:Y:S01]  /*3f00*/  ISETP.GT.AND P0, PT, R33, RZ, PT ;  /* 0x000000ff2100720c */ /* 0x000fe20003f04270 */
[----:B------:R-:W2:Y:S02]  /*3f10*/  LDL.64 R24, [R1+0x48] ;  /* 0x0000480001187983 */ /* 0x000ea40000100a00 */
[----:B-1----:R-:W-:-:S02]  /*3f20*/  VIADD R4, R2, 0x1 ;  /* 0x0000000102047836 */ /* 0x002fc40000000000 */
[----:B------:R-:W4:Y:S02]  /*3f30*/  LDL.64 R32, [R1+0x10] ;  /* 0x0000100001207983 */ /* 0x000f240000100a00 */
[----:B------:R-:W-:Y:S02]  /*3f40*/  @!P1 IADD3 R4, PT, PT, R2, RZ, RZ ;  /* 0x000000ff02049210 */ /* 0x000fe40007ffe0ff */
[----:B------:R-:W5:Y:S04]  /*3f50*/  LDL.64 R2, [R1+0x38] ;  /* 0x0000380001027983 */ /* 0x000f680000100a00 */
[----:B------:R-:W-:Y:S04]  /*3f60*/  STL.64 [R1+0x10], RZ ;  /* 0x000010ff01007387 */ /* 0x000fe80000100a00 */
[----:B------:R-:W-:Y:S04]  /*3f70*/  STL.64 [R1+0x38], RZ ;  /* 0x000038ff01007387 */ /* 0x000fe80000100a00 */
[----:B------:R-:W-:Y:S04]  /*3f80*/  STL.64 [R1+0x48], RZ ;  /* 0x000048ff01007387 */ /* 0x000fe80000100a00 */
[----:B------:R-:W3:Y:S02]  /*3f90*/  LDL R36, [R26] ;  /* 0x000000001a247983 */ /* 0x000ee40000100800 */
[----:B---3--:R-:W-:-:S05]  /*3fa0*/  VIADD R37, R36, 0x1 ;  /* 0x0000000124257836 */ /* 0x008fca0000000000 */
[----:B------:R0:W-:Y:S04]  /*3fb0*/  STL [R26], R37 ;  /* 0x000000251a007387 */ /* 0x0001e80000100800 */
[----:B------:R-:W3:Y:S02]  /*3fc0*/  LDL R36, [R16+0x28] ;  /* 0x0000280010247983 */ /* 0x000ee40000100800 */
[----:B---3--:R-:W-:-:S05]  /*3fd0*/  VIADD R65, R36, 0x1 ;  /* 0x0000000124417836 */ /* 0x008fca0000000000 */
[----:B------:R1:W-:Y:S04]  /*3fe0*/  STL [R16+0x28], R65 ;  /* 0x0000284110007387 */ /* 0x0003e80000100800 */
[----:B------:R-:W3:Y:S02]  /*3ff0*/  LDL R36, [R27] ;  /* 0x000000001b247983 */ /* 0x000ee40000100800 */
[----:B---3--:R-:W-:-:S05]  /*4000*/  VIADD R36, R36, 0x1 ;  /* 0x0000000124247836 */ /* 0x008fca0000000000 */
[----:B------:R3:W-:Y:S04]  /*4010*/  STL [R27], R36 ;  /* 0x000000241b007387 */ /* 0x0007e80000100800 */
[----:B------:R-:W2:Y:S02]  /*4020*/  LDL R68, [R17+0x28] ;  /* 0x0000280011447983 */ /* 0x000ea40000100800 */
[----:B--2---:R-:W-:-:S05]  /*4030*/  IADD3 R68, PT, PT, R68, 0x1, RZ ;  /* 0x0000000144447810 */ /* 0x004fca0007ffe0ff */
[----:B------:R2:W-:Y:S04]  /*4040*/  STL [R17+0x28], R68 ;  /* 0x0000284411007387 */ /* 0x0005e80000100800 */
[----:B------:R-:W0:Y:S02]  /*4050*/  LDL R69, [R23] ;  /* 0x0000000017457983 */ /* 0x000e240000100800 */
[----:B0-----:R-:W-:-:S05]  /*4060*/  VIADD R26, R69, 0x1 ;  /* 0x00000001451a7836 */ /* 0x001fca0000000000 */
[----:B------:R0:W-:Y:S04]  /*4070*/  STL [R23], R26 ;  /* 0x0000001a17007387 */ /* 0x0001e80000100800 */
[----:B------:R-:W4:Y:S02]  /*4080*/  LDL R37, [R18+0x28] ;  /* 0x0000280012257983 */ /* 0x000f240000100800 */
[----:B----4-:R-:W-:-:S05]  /*4090*/  VIADD R37, R37, 0x1 ;  /* 0x0000000125257836 */ /* 0x010fca0000000000 */
[----:B------:R4:W-:Y:S04]  /*40a0*/  STL [R18+0x28], R37 ;  /* 0x0000282512007387 */ /* 0x0009e80000100800 */
[----:B-1----:R-:W3:Y:S02]  /*40b0*/  LDL R16, [R40] ;  /* 0x0000000028107983 */ /* 0x002ee40000100800 */
[----:B---3--:R-:W-:-:S05]  /*40c0*/  VIADD R27, R16, 0x1 ;  /* 0x00000001101b7836 */ /* 0x008fca0000000000 */
[----:B------:R1:W-:Y:S04]  /*40d0*/  STL [R40], R27 ;  /* 0x0000001b28007387 */ /* 0x0003e80000100800 */
[----:B------:R-:W3:Y:S02]  /*40e0*/  LDL R16, [R19+0x28] ;  /* 0x0000280013107983 */ /* 0x000ee40000100800 */
[----:B---3--:R-:W-:-:S05]  /*40f0*/  IADD3 R16, PT, PT, R16, 0x1, RZ ;  /* 0x0000000110107810 */ /* 0x008fca0007ffe0ff */
[----:B------:R3:W-:Y:S04]  /*4100*/  STL [R19+0x28], R16 ;  /* 0x0000281013007387 */ /* 0x0007e80000100800 */
[----:B--2---:R-:W2:Y:S02]  /*4110*/  LDL R17, [R64] ;  /* 0x0000000040117983 */ /* 0x004ea40000100800 */
[----:B--2---:R-:W-:-:S05]  /*4120*/  VIADD R17, R17, 0x1 ;  /* 0x0000000111117836 */ /* 0x004fca0000000000 */
[----:B------:R2:W-:Y:S04]  /*4130*/  STL [R64], R17 ;  /* 0x0000001140007387 */ /* 0x0005e80000100800 */
[----:B0-----:R-:W4:Y:S02]  /*4140*/  LDL R23, [R41+0x28] ;  /* 0x0000280029177983 */ /* 0x001f240000100800 */
[----:B----4-:R-:W-:-:S05]  /*4150*/  VIADD R18, R23, 0x1 ;  /* 0x0000000117127836 */ /* 0x010fca0000000000 */
[----:B------:R0:W-:Y:S04]  /*4160*/  STL [R41+0x28], R18 ;  /* 0x0000281229007387 */ /* 0x0001e80000100800 */
[----:B------:R-:W1:Y:S02]  /*4170*/  LDL R23, [R62] ;  /* 0x000000003e177983 */ /* 0x000e640000100800 */
[----:B-1----:R-:W-:-:S05]  /*4180*/  VIADD R27, R23, 0x1 ;  /* 0x00000001171b7836 */ /* 0x002fca0000000000 */
[----:B------:R-:W-:Y:S04]  /*4190*/  STL [R62], R27 ;  /* 0x0000001b3e007387 */ /* 0x000fe80000100800 */
[----:B------:R-:W3:Y:S01]  /*41a0*/  LDL R23, [R61+0x28] ;  /* 0x000028003d177983 */ /* 0x000ee20000100800 */
[----:B------:R-:W-:Y:S02]  /*41b0*/  LEA R28, R28, UR22, 0x2 ;  /* 0x000000161c1c7c11 */ /* 0x000fe4000f8e10ff */
[----:B---3--:R-:W-:-:S05]  /*41c0*/  IADD3 R16, PT, PT, R23, 0x1, RZ ;  /* 0x0000000117107810 */ /* 0x008fca0007ffe0ff */
[----:B------:R1:W-:Y:S04]  /*41d0*/  STL [R61+0x28], R16 ;  /* 0x000028103d007387 */ /* 0x0003e80000100800 */
[----:B--2---:R-:W2:Y:S04]  /*41e0*/  LDL R17, [R28] ;  /* 0x000000001c117983 */ /* 0x004ea80000100800 */
[----:B------:R-:W3:Y:S01]  /*41f0*/  LDL R19, [R28+0x28] ;  /* 0x000028001c137983 */ /* 0x000ee20000100800 */
[----:B------:R-:W-:Y:S01]  /*4200*/  LEA R23, R29, UR22, 0x2 ;  /* 0x000000161d177c11 */ /* 0x000fe2000f8e10ff */
[----:B--2---:R-:W-:-:S02]  /*4210*/  VIADD R17, R17, 0x1 ;  /* 0x0000000111117836 */ /* 0x004fc40000000000 */
[----:B---3--:R-:W-:-:S03]  /*4220*/  VIADD R19, R19, 0x1 ;  /* 0x0000000113137836 */ /* 0x008fc60000000000 */
[----:B------:R2:W-:Y:S04]  /*4230*/  STL [R28], R17 ;  /* 0x000000111c007387 */ /* 0x0005e80000100800 */
[----:B------:R-:W-:Y:S04]  /*4240*/  STL [R28+0x28], R19 ;  /* 0x000028131c007387 */ /* 0x000fe80000100800 */
[----:B0-----:R-:W3:Y:S01]  /*4250*/  LDL R18, [R23] ;  /* 0x0000000017127983 */ /* 0x001ee20000100800 */
[----:B------:R-:W-:Y:S01]  /*4260*/  LEA R64, R5, UR22, 0x2 ;  /* 0x0000001605407c11 */ /* 0x000fe2000f8e10ff */
[----:B---3--:R-:W-:-:S05]  /*4270*/  VIADD R18, R18, 0x1 ;  /* 0x0000000112127836 */ /* 0x008fca0000000000 */
[----:B------:R-:W-:Y:S04]  /*4280*/  STL [R23], R18 ;  /* 0x0000001217007387 */ /* 0x000fe80000100800 */
[----:B------:R-:W3:Y:S01]  /*4290*/  LDL R5, [R64+0x28] ;  /* 0x0000280040057983 */ /* 0x000ee20000100800 */
[----:B-1----:R-:W-:Y:S02]  /*42a0*/  LEA R61, R30, UR22, 0x2 ;  /* 0x000000161e3d7c11 */ /* 0x002fe4000f8e10ff */
[----:B---3--:R-:W-:-:S05]  /*42b0*/  IADD3 R27, PT, PT, R5, 0x1, RZ ;  /* 0x00000001051b7810 */ /* 0x008fca0007ffe0ff */
[----:B------:R-:W-:Y:S04]  /*42c0*/  STL [R64+0x28], R27 ;  /* 0x0000281b40007387 */ /* 0x000fe80000100800 */
[----:B------:R-:W3:Y:S01]  /*42d0*/  LDL R5, [R61] ;  /* 0x000000003d057983 */ /* 0x000ee20000100800 */
[----:B------:R-:W-:Y:S02]  /*42e0*/  LEA R62, R34, UR22, 0x2 ;  /* 0x00000016223e7c11 */ /* 0x000fe4000f8e10ff */
[----:B------:R-:W-:Y:S01]  /*42f0*/  ISETP.GT.AND P1, PT, R32, RZ, PT ;  /* 0x000000ff2000720c */ /* 0x000fe20003f24270 */
[----:B---3--:R-:W-:-:S05]  /*4300*/  VIADD R16, R5, 0x1 ;  /* 0x0000000105107836 */ /* 0x008fca0000000000 */
[----:B------:R0:W-:Y:S04]  /*4310*/  STL [R61], R16 ;  /* 0x000000103d007387 */ /* 0x0001e80000100800 */
[----:B--2---:R-:W2:Y:S01]  /*4320*/  LDL R17, [R62+0x28] ;  /* 0x000028003e117983 */ /* 0x004ea20000100800 */
[----:B------:R-:W-:Y:S02]  /*4330*/  VIADD R5, R4, 0x1 ;  /* 0x0000000104057836 */ /* 0x000fe40000000000 */
[----:B------:R-:W-:Y:S01]  /*4340*/  @!P0 IMAD.MOV R5, RZ, RZ, R4 ;  /* 0x000000ffff058224 */ /* 0x000fe200078e0204 */
[----:B-----5:R-:W-:-:S04]  /*4350*/  ISETP.GT.AND P0, PT, R2, RZ, PT ;  /* 0x000000ff0200720c */ /* 0x020fc80003f04270 */
[----:B------:R-:W-:Y:S01]  /*4360*/  IADD3 R2, PT, PT, R5, 0x1, RZ ;  /* 0x0000000105027810 */ /* 0x000fe20007ffe0ff */
[----:B------:R-:W-:Y:S01]  /*4370*/  @!P1 IMAD.MOV R2, RZ, RZ, R5 ;  /* 0x000000ffff029224 */ /* 0x000fe200078e0205 */
[----:B------:R-:W-:-:S03]  /*4380*/  ISETP.GT.AND P1, PT, R33, RZ, PT ;  /* 0x000000ff2100720c */ /* 0x000fc60003f24270 */
[----:B------:R-:W-:-:S04]  /*4390*/  VIADD R4, R2, 0x1 ;  /* 0x0000000102047836 */ /* 0x000fc80000000000 */
[----:B------:R-:W-:Y:S01]  /*43a0*/  @!P0 IMAD.MOV R4, RZ, RZ, R2 ;  /* 0x000000ffff048224 */ /* 0x000fe200078e0202 */
[----:B------:R-:W-:-:S04]  /*43b0*/  ISETP.GT.AND P0, PT, R3, RZ, PT ;  /* 0x000000ff0300720c */ /* 0x000fc80003f04270 */
        /* <DEDUP_REMOVED lines=10> */
[----:B------:R-:W-:Y:S01]  /*4460*/  @!P0 IADD3 R34, PT, PT, R2, RZ, RZ ;  /* 0x000000ff02228210 */ /* 0x000fe20007ffe0ff */
[----:B--2---:R-:W-:-:S05]  /*4470*/  VIADD R33, R17, 0x1 ;  /* 0x0000000111217836 */ /* 0x004fca0000000000 */
[----:B------:R1:W-:Y:S04]  /*4480*/  STL [R62+0x28], R33 ;  /* 0x000028213e007387 */ /* 0x0003e80000100800 */
[----:B------:R-:W2:Y:S04]  /*4490*/  LDL.64 R40, [R1] ;  /* 0x0000000001287983 */ /* 0x000ea80000100a00 */
[----:B------:R-:W3:Y:S04]  /*44a0*/  LDL.64 R2, [R1+0x28] ;  /* 0x0000280001027983 */ /* 0x000ee80000100a00 */
[----:B------:R-:W4:Y:S04]  /*44b0*/  LDL.64 R4, [R1+0x8] ;  /* 0x0000080001047983 */ /* 0x000f280000100a00 */
[----:B------:R-:W5:Y:S04]  /*44c0*/  LDL.64 R8, [R1+0x30] ;  /* 0x0000300001087983 */ /* 0x000f680000100a00 */
[----:B0-----:R-:W5:Y:S04]  /*44d0*/  LDL.64 R16, [R1+0x10] ;  /* 0x0000100001107983 */ /* 0x001f680000100a00 */
[----:B------:R-:W5:Y:S04]  /*44e0*/  LDL.64 R18, [R1+0x38] ;  /* 0x0000380001127983 */ /* 0x000f680000100a00 */
[----:B------:R-:W5:Y:S04]  /*44f0*/  LDL.64 R26, [R1+0x18] ;  /* 0x00001800011a7983 */ /* 0x000f680000100a00 */
[----:B------:R-:W5:Y:S04]  /*4500*/  LDL.64 R28, [R1+0x40] ;  /* 0x00004000011c7983 */ /* 0x000f680000100a00 */
[----:B-1----:R-:W5:Y:S04]  /*4510*/  LDL.64 R32, [R1+0x20] ;  /* 0x0000200001207983 */ /* 0x002f680000100a00 */
        /* <DEDUP_REMOVED lines=11> */
[----:B------:R-:W2:Y:S02]  /*45d0*/  LDL R12, [R31] ;  /* 0x000000001f0c7983 */ /* 0x000ea40000100800 */
[----:B--2---:R-:W-:-:S05]  /*45e0*/  VIADD R12, R12, 0x1 ;  /* 0x000000010c0c7836 */ /* 0x004fca0000000000 */
[----:B------:R0:W-:Y:S04]  /*45f0*/  STL [R31], R12 ;  /* 0x0000000c1f007387 */ /* 0x0001e80000100800 */
[----:B------:R-:W2:Y:S02]  /*4600*/  LDL R30, [R56+0x28] ;  /* 0x00002800381e7983 */ /* 0x000ea40000100800 */
[----:B--2---:R-:W-:-:S05]  /*4610*/  VIADD R65, R30, 0x1 ;  /* 0x000000011e417836 */ /* 0x004fca0000000000 */
[----:B------:R1:W-:Y:S04]  /*4620*/  STL [R56+0x28], R65 ;  /* 0x0000284138007387 */ /* 0x0003e80000100800 */
[----:B------:R-:W2:Y:S02]  /*4630*/  LDL R30, [R44] ;  /* 0x000000002c1e7983 */ /* 0x000ea40000100800 */
[----:B--2---:R-:W-:-:S05]  /*4640*/  VIADD R69, R30, 0x1 ;  /* 0x000000011e457836 */ /* 0x004fca0000000000 */
[----:B------:R2:W-:Y:S04]  /*4650*/  STL [R44], R69 ;  /* 0x000000452c007387 */ /* 0x0005e80000100800 */
[----:B------:R-:W3:Y:S02]  /*4660*/  LDL R30, [R22+0x28] ;  /* 0x00002800161e7983 */ /* 0x000ee40000100800 */
[----:B---3--:R-:W-:-:S05]  /*4670*/  IADD3 R71, PT, PT, R30, 0x1, RZ ;  /* 0x000000011e477810 */ /* 0x008fca0007ffe0ff */
[----:B------:R3:W-:Y:S04]  /*4680*/  STL [R22+0x28], R71 ;  /* 0x0000284716007387 */ /* 0x0007e80000100800 */
[----:B------:R-:W4:Y:S02]  /*4690*/  LDL R30, [R45] ;  /* 0x000000002d1e7983 */ /* 0x000f240000100800 */
[----:B----4-:R-:W-:-:S05]  /*46a0*/  VIADD R30, R30, 0x1 ;  /* 0x000000011e1e7836 */ /* 0x010fca0000000000 */
[----:B------:R4:W-:Y:S04]  /*46b0*/  STL [R45], R30 ;  /* 0x0000001e2d007387 */ /* 0x0009e80000100800 */
[----:B0-----:R-:W5:Y:S02]  /*46c0*/  LDL R12, [R50+0x28] ;  /* 0x00002800320c7983 */ /* 0x001f640000100800 */
[----:B-----5:R-:W-:-:S05]  /*46d0*/  VIADD R31, R12, 0x1 ;  /* 0x000000010c1f7836 */ /* 0x020fca0000000000 */
[----:B------:R0:W-:Y:S04]  /*46e0*/  STL [R50+0x28], R31 ;  /* 0x0000281f32007387 */ /* 0x0001e80000100800 */
[----:B------:R-:W1:Y:S02]  /*46f0*/  LDL R12, [R46] ;  /* 0x000000002e0c7983 */ /* 0x000e640000100800 */
[----:B-1----:R-:W-:-:S05]  /*4700*/  VIADD R65, R12, 0x1 ;  /* 0x000000010c417836 */ /* 0x002fca0000000000 */
[----:B------:R-:W-:Y:S04]  /*4710*/  STL [R46], R65 ;  /* 0x000000412e007387 */ /* 0x000fe80000100800 */
[----:B------:R-:W2:Y:S02]  /*4720*/  LDL R12, [R38+0x28] ;  /* 0x00002800260c7983 */ /* 0x000ea40000100800 */
[----:B--2---:R-:W-:-:S05]  /*4730*/  IADD3 R69, PT, PT, R12, 0x1, RZ ;  /* 0x000000010c457810 */ /* 0x004fca0007ffe0ff */
[----:B------:R1:W-:Y:S04]  /*4740*/  STL [R38+0x28], R69 ;  /* 0x0000284526007387 */ /* 0x0003e80000100800 */
[----:B------:R-:W2:Y:S02]  /*4750*/  LDL R12, [R47] ;  /* 0x000000002f0c7983 */ /* 0x000ea40000100800 */
[----:B--2---:R-:W-:-:S05]  /*4760*/  VIADD R12, R12, 0x1 ;  /* 0x000000010c0c7836 */ /* 0x004fca0000000000 */
[----:B------:R2:W-:Y:S04]  /*4770*/  STL [R47], R12 ;  /* 0x0000000c2f007387 */ /* 0x0005e80000100800 */
[----:B---3--:R-:W3:Y:S02]  /*4780*/  LDL R22, [R63+0x28] ;  /* 0x000028003f167983 */ /* 0x008ee40000100800 */
[----:B---3--:R-:W-:-:S05]  /*4790*/  VIADD R22, R22, 0x1 ;  /* 0x0000000116167836 */ /* 0x008fca0000000000 */
[----:B------:R3:W-:Y:S04]  /*47a0*/  STL [R63+0x28], R22 ;  /* 0x000028163f007387 */ /* 0x0007e80000100800 */
[----:B----4-:R-:W4:Y:S02]  /*47b0*/  LDL R30, [R43] ;  /* 0x000000002b1e7983 */ /* 0x010f240000100800 */
[----:B----4-:R-:W-:-:S05]  /*47c0*/  VIADD R30, R30, 0x1 ;  /* 0x000000011e1e7836 */ /* 0x010fca0000000000 */
[----:B------:R4:W-:Y:S04]  /*47d0*/  STL [R43], R30 ;  /* 0x0000001e2b007387 */ /* 0x0009e80000100800 */
[----:B0-----:R-:W5:Y:S02]  /*47e0*/  LDL R31, [R42+0x28] ;  /* 0x000028002a1f7983 */ /* 0x001f640000100800 */
[----:B-----5:R-:W-:-:S05]  /*47f0*/  IADD3 R31, PT, PT, R31, 0x1, RZ ;  /* 0x000000011f1f7810 */ /* 0x020fca0007ffe0ff */
[----:B------:R0:W-:Y:S04]  /*4800*/  STL [R42+0x28], R31 ;  /* 0x0000281f2a007387 */ /* 0x0001e80000100800 */
[----:B-1----:R-:W5:Y:S02]  /*4810*/  LDL R38, [R64] ;  /* 0x0000000040267983 */ /* 0x002f640000100800 */
[----:B-----5:R-:W-:-:S05]  /*4820*/  VIADD R45, R38, 0x1 ;  /* 0x00000001262d7836 */ /* 0x020fca0000000000 */
[----:B------:R1:W-:Y:S04]  /*4830*/  STL [R64], R45 ;  /* 0x0000002d40007387 */ /* 0x0003e80000100800 */
[----:B--2---:R-:W2:Y:S01]  /*4840*/  LDL R12, [R23+0x28] ;  /* 0x00002800170c7983 */ /* 0x004ea20000100800 */
[----:B---3--:R-:W-:Y:S01]  /*4850*/  LEA R22, R6, UR22, 0x2 ;  /* 0x0000001606167c11 */ /* 0x008fe2000f8e10ff */
[----:B--2---:R-:W-:-:S05]  /*4860*/  VIADD R12, R12, 0x1 ;  /* 0x000000010c0c7836 */ /* 0x004fca0000000000 */
[----:B------:R2:W-:Y:S04]  /*4870*/  STL [R23+0x28], R12 ;  /* 0x0000280c17007387 */ /* 0x0005e80000100800 */
[----:B------:R-:W3:Y:S04]  /*4880*/  LDL R6, [R22] ;  /* 0x0000000016067983 */ /* 0x000ee80000100800 */
[----:B----4-:R-:W0:Y:S01]  /*4890*/  LDL R30, [R22+0x28] ;  /* 0x00002800161e7983 */ /* 0x010e220000100800 */
[----:B------:R-:W-:Y:S01]  /*48a0*/  LEA R38, R7, UR22, 0x2 ;  /* 0x0000001607267c11 */ /* 0x000fe2000f8e10ff */
[----:B---3--:R-:W-:Y:S01]  /*48b0*/  VIADD R43, R6, 0x1 ;  /* 0x00000001062b7836 */ /* 0x008fe20000000000 */
[----:B0-----:R-:W-:-:S04]  /*48c0*/  IADD3 R31, PT, PT, R30, 0x1, RZ ;  /* 0x000000011e1f7810 */ /* 0x001fc80007ffe0ff */
[----:B------:R0:W-:Y:S04]  /*48d0*/  STL [R22], R43 ;  /* 0x0000002b16007387 */ /* 0x0001e80000100800 */
[----:B------:R3:W-:Y:S04]  /*48e0*/  STL [R22+0x28], R31 ;  /* 0x0000281f16007387 */ /* 0x0007e80000100800 */
[----:B------:R-:W1:Y:S01]  /*48f0*/  LDL R6, [R38] ;  /* 0x0000000026067983 */ /* 0x000e620000100800 */
[----:B------:R-:W-:Y:S02]  /*4900*/  LEA R50, R35, UR22, 0x2 ;  /* 0x0000001623327c11 */ /* 0x000fe4000f8e10ff */
[----:B------:R-:W-:Y:S01]  /*4910*/  ISETP.GT.AND P0, PT, R13, RZ, PT ;  /* 0x000000ff0d00720c */ /* 0x000fe20003f04270 */
[----:B-1----:R-:W-:-:S05]  /*4920*/  VIADD R45, R6, 0x1 ;  /* 0x00000001062d7836 */ /* 0x002fca0000000000 */
[----:B------:R-:W-:Y:S04]  /*4930*/  STL [R38], R45 ;  /* 0x0000002d26007387 */ /* 0x000fe80000100800 */
[----:B--2---:R-:W0:Y:S01]  /*4940*/  LDL R12, [R50+0x28] ;  /* 0x00002800320c7983 */ /* 0x004e220000100800 */
[----:B------:R-:W-:Y:S02]  /*4950*/  VIADD R6, R34, 0x1 ;  /* 0x0000000122067836 */ /* 0x000fe40000000000 */
        /* <DEDUP_REMOVED lines=13> */
[----:B0-----:R-:W-:-:S05]  /*4a30*/  VIADD R43, R12, 0x1 ;  /* 0x000000010c2b7836 */ /* 0x001fca0000000000 */
[----:B------:R0:W-:Y:S04]  /*4a40*/  STL [R50+0x28], R43 ;  /* 0x0000282b32007387 */ /* 0x0001e80000100800 */
[----:B------:R-:W2:Y:S04]  /*4a50*/  LDL.64 R46, [R1] ;  /* 0x00000000012e7983 */ /* 0x000ea80000100a00 */
[----:B------:R-:W4:Y:S04]  /*4a60*/  LDL.64 R6, [R1+0x28] ;  /* 0x0000280001067983 */ /* 0x000f280000100a00 */
[----:B------:R-:W5:Y:S04]  /*4a70*/  LDL.64 R12, [R1+0x8] ;  /* 0x00000800010c7983 */ /* 0x000f680000100a00 */
[----:B------:R-:W5:Y:S04]  /*4a80*/  LDL.64 R20, [R1+0x30] ;  /* 0x0000300001147983 */ /* 0x000f680000100a00 */
[----:B---3--:R-:W3:Y:S04]  /*4a90*/  LDL.64 R22, [R1+0x10] ;  /* 0x0000100001167983 */ /* 0x008ee80000100a00 */
[----:B------:R-:W3:Y:S04]  /*4aa0*/  LDL.64 R24, [R1+0x38] ;  /* 0x0000380001187983 */ /* 0x000ee80000100a00 */
[----:B------:R-:W3:Y:S04]  /*4ab0*/  LDL.64 R30, [R1+0x18] ;  /* 0x00001800011e7983 */ /* 0x000ee80000100a00 */
[----:B------:R-:W3:Y:S04]  /*4ac0*/  LDL.64 R34, [R1+0x40] ;  /* 0x0000400001227983 */ /* 0x000ee80000100a00 */
[----:B0-----:R-:W3:Y:S04]  /*4ad0*/  LDL.64 R42, [R1+0x20] ;  /* 0x00002000012a7983 */ /* 0x001ee80000100a00 */
[----:B------:R-:W3:Y:S04]  /*4ae0*/  LDL.64 R44, [R1+0x48] ;  /* 0x00004800012c7983 */ /* 0x000ee80000100a00 */
        /* <DEDUP_REMOVED lines=19> */
[----:B------:R-:W4:Y:S02]  /*4c20*/  LDL R63, [R52+0x28] ;  /* 0x00002800343f7983 */ /* 0x000f240000100800 */
[----:B----4-:R-:W-:-:S05]  /*4c30*/  IADD3 R63, PT, PT, R63, 0x1, RZ ;  /* 0x000000013f3f7810 */ /* 0x010fca0007ffe0ff */
[----:B------:R4:W-:Y:S04]  /*4c40*/  STL [R52+0x28], R63 ;  /* 0x0000283f34007387 */ /* 0x0009e80000100800 */
[----:B------:R-:W0:Y:S02]  /*4c50*/  LDL R69, [R51] ;  /* 0x0000000033457983 */ /* 0x000e240000100800 */
[----:B0-----:R-:W-:-:S05]  /*4c60*/  VIADD R56, R69, 0x1 ;  /* 0x0000000145387836 */ /* 0x001fca0000000000 */
[----:B------:R0:W-:Y:S04]  /*4c70*/  STL [R51], R56 ;  /* 0x0000003833007387 */ /* 0x0001e80000100800 */
[----:B------:R-:W5:Y:S02]  /*4c80*/  LDL R59, [R14+0x28] ;  /* 0x000028000e3b7983 */ /* 0x000f640000100800 */
[----:B-----5:R-:W-:-:S05]  /*4c90*/  VIADD R59, R59, 0x1 ;  /* 0x000000013b3b7836 */ /* 0x020fca0000000000 */
[----:B------:R5:W-:Y:S04]  /*4ca0*/  STL [R14+0x28], R59 ;  /* 0x0000283b0e007387 */ /* 0x000be80000100800 */
[----:B-1----:R-:W3:Y:S02]  /*4cb0*/  LDL R57, [R54] ;  /* 0x0000000036397983 */ /* 0x002ee40000100800 */
[----:B---3--:R-:W-:-:S05]  /*4cc0*/  VIADD R57, R57, 0x1 ;  /* 0x0000000139397836 */ /* 0x008fca0000000000 */
[----:B------:R1:W-:Y:S04]  /*4cd0*/  STL [R54], R57 ;  /* 0x0000003936007387 */ /* 0x0003e80000100800 */
[----:B--2---:R-:W4:Y:S02]  /*4ce0*/  LDL R53, [R39+0x28] ;  /* 0x0000280027357983 */ /* 0x004f240000100800 */
[----:B----4-:R-:W-:-:S05]  /*4cf0*/  IADD3 R52, PT, PT, R53, 0x1, RZ ;  /* 0x0000000135347810 */ /* 0x010fca0007ffe0ff */
[----:B------:R2:W-:Y:S04]  /*4d00*/  STL [R39+0x28], R52 ;  /* 0x0000283427007387 */ /* 0x0005e80000100800 */
[----:B------:R-:W3:Y:S02]  /*4d10*/  LDL R53, [R60] ;  /* 0x000000003c357983 */ /* 0x000ee40000100800 */
[----:B---3--:R-:W-:-:S05]  /*4d20*/  VIADD R53, R53, 0x1 ;  /* 0x0000000135357836 */ /* 0x008fca0000000000 */
[----:B------:R-:W-:Y:S04]  /*4d30*/  STL [R60], R53 ;  /* 0x000000353c007387 */ /* 0x000fe80000100800 */
[----:B0-----:R-:W3:Y:S04]  /*4d40*/  LDL R51, [R58+0x28] ;  /* 0x000028003a337983 */ /* 0x001ee80000100800 */
[----:B------:R-:W0:Y:S01]  /*4d50*/  LDS R53, [R10+0x140] ;  /* 0x000140000a357984 */ /* 0x000e220000000800 */
[----:B---3--:R-:W-:-:S05]  /*4d60*/  VIADD R51, R51, 0x1 ;  /* 0x0000000133337836 */ /* 0x008fca0000000000 */
[----:B------:R3:W-:Y:S04]  /*4d70*/  STL [R58+0x28], R51 ;  /* 0x000028333a007387 */ /* 0x0007e80000100800 */
[----:B-----5:R-:W4:Y:S02]  /*4d80*/  LDL R14, [R55] ;  /* 0x00000000370e7983 */ /* 0x020f240000100800 */
[----:B----4-:R-:W-:-:S05]  /*4d90*/  VIADD R14, R14, 0x1 ;  /* 0x000000010e0e7836 */ /* 0x010fca0000000000 */
[----:B------:R4:W-:Y:S04]  /*4da0*/  STL [R55], R14 ;  /* 0x0000000e37007387 */ /* 0x0009e80000100800 */
[----:B-1----:R-:W5:Y:S02]  /*4db0*/  LDL R54, [R15+0x28] ;  /* 0x000028000f367983 */ /* 0x002f640000100800 */
[----:B-----5:R-:W-:-:S05]  /*4dc0*/  IADD3 R54, PT, PT, R54, 0x1, RZ ;  /* 0x0000000136367810 */ /* 0x020fca0007ffe0ff */
[----:B------:R1:W-:Y:S04]  /*4dd0*/  STL [R15+0x28], R54 ;  /* 0x000028360f007387 */ /* 0x0003e80000100800 */
[----:B--2---:R-:W2:Y:S02]  /*4de0*/  LDL R39, [R62] ;  /* 0x000000003e277983 */ /* 0x004ea40000100800 */
[----:B--2---:R-:W-:-:S05]  /*4df0*/  VIADD R39, R39, 0x1 ;  /* 0x0000000127277836 */ /* 0x004fca0000000000 */
[----:B------:R2:W-:Y:S04]  /*4e00*/  STL [R62], R39 ;  /* 0x000000273e007387 */ /* 0x0005e80000100800 */
[----:B------:R-:W5:Y:S02]  /*4e10*/  LDL R52, [R61+0x28] ;  /* 0x000028003d347983 */ /* 0x000f640000100800 */
[----:B-----5:R-:W-:-:S05]  /*4e20*/  VIADD R52, R52, 0x1 ;  /* 0x0000000134347836 */ /* 0x020fca0000000000 */
[----:B------:R-:W-:Y:S04]  /*4e30*/  STL [R61+0x28], R52 ;  /* 0x000028343d007387 */ /* 0x000fe80000100800 */
[----:B---3--:R-:W3:Y:S02]  /*4e40*/  LDL R51, [R50] ;  /* 0x0000000032337983 */ /* 0x008ee40000100800 */
[----:B---3--:R-:W-:-:S05]  /*4e50*/  VIADD R51, R51, 0x1 ;  /* 0x0000000133337836 */ /* 0x008fca0000000000 */
[----:B------:R-:W-:Y:S04]  /*4e60*/  STL [R50], R51 ;  /* 0x0000003332007387 */ /* 0x000fe80000100800 */
[----:B----4-:R-:W1:Y:S01]  /*4e70*/  LDL R14, [R38+0x28] ;  /* 0x00002800260e7983 */ /* 0x010e620000100800 */
[----:B0-----:R-:W-:Y:S02]  /*4e80*/  LEA R53, R53, UR22, 0x2 ;  /* 0x0000001635357c11 */ /* 0x001fe4000f8e10ff */
[----:B------:R-:W-:Y:S02]  /*4e90*/  ISETP.GT.AND P1, PT, R40, RZ, PT ;  /* 0x000000ff2800720c */ /* 0x000fe40003f24270 */
[----:B-1----:R-:W-:-:S05]  /*4ea0*/  IADD3 R15, PT, PT, R14, 0x1, RZ ;  /* 0x000000010e0f7810 */ /* 0x002fca0007ffe0ff */
[----:B------:R0:W-:Y:S04]  /*4eb0*/  STL [R38+0x28], R15 ;  /* 0x0000280f26007387 */ /* 0x0001e80000100800 */
[----:B--2---:R-:W2:Y:S04]  /*4ec0*/  LDL R39, [R53] ;  /* 0x0000000035277983 */ /* 0x004ea80000100800 */
[----:B------:R-:W3:Y:S01]  /*4ed0*/  LDL R54, [R53+0x28] ;  /* 0x0000280035367983 */ /* 0x000ee20000100800 */
[----:B------:R-:W-:Y:S02]  /*4ee0*/  VIADD R14, R65, 0x1 ;  /* 0x00000001410e7836 */ /* 0x000fe40000000000 */
[----:B------:R-:W-:Y:S01]  /*4ef0*/  @!P0 IMAD.MOV R14, RZ, RZ, R65 ;  /* 0x000000ffff0e8224 */ /* 0x000fe200078e0241 */
[----:B------:R-:W-:-:S03]  /*4f00*/  ISETP.GT.AND P0, PT, R2, RZ, PT ;  /* 0x000000ff0200720c */ /* 0x000fc60003f04270 */
[C---:B------:R-:W-:Y:S01]  /*4f10*/  VIADD R2, R14.reuse, 0x1 ;  /* 0x000000010e027836 */ /* 0x040fe20000000000 */
[----:B------:R-:W-:Y:S02]  /*4f20*/  @!P1 IADD3 R2, PT, PT, R14, RZ, RZ ;  /* 0x000000ff0e029210 */ /* 0x000fe40007ffe0ff */
[----:B------:R-:W-:-:S03]  /*4f30*/  ISETP.GT.AND P1, PT, R41, RZ, PT ;  /* 0x000000ff2900720c */ /* 0x000fc60003f24270 */
[----:B------:R-:W-:-:S04]  /*4f40*/  VIADD R14, R2, 0x1 ;  /* 0x00000001020e7836 */ /* 0x000fc80000000000 */
[----:B------:R-:W-:Y:S02]  /*4f50*/  @!P0 IADD3 R14, PT, PT, R2, RZ, RZ ;  /* 0x000000ff020e8210 */ /* 0x000fe40007ffe0ff */
[----:B------:R-:W-:-:S03]  /*4f60*/  ISETP.GT.AND P0, PT, R3, RZ, PT ;  /* 0x000000ff0300720c */ /* 0x000fc60003f04270 */
[----:B0-----:R-:W-:Y:S02]  /*4f70*/  VIADD R15, R14, 0x1 ;  /* 0x000000010e0f7836 */ /* 0x001fe40000000000 */
[----:B------:R-:W-:Y:S01]  /*4f80*/  @!P1 IMAD.MOV R15, RZ, RZ, R14 ;  /* 0x000000ffff0f9224 */ /* 0x000fe200078e020e */
[----:B------:R-:W-:-:S03]  /*4f90*/  ISETP.GT.AND P1, PT, R4, RZ, PT ;  /* 0x000000ff0400720c */ /* 0x000fc60003f24270 */
[----:B------:R-:W-:-:S04]  /*4fa0*/  VIADD R4, R15, 0x1 ;  /* 0x000000010f047836 */ /* 0x000fc80000000000 */
[----:B------:R-:W-:Y:S02]  /*4fb0*/  @!P0 IADD3 R4, PT, PT, R15, RZ, RZ ;  /* 0x000000ff0f048210 */ /* 0x000fe40007ffe0ff */
[----:B------:R-:W-:-:S03]  /*4fc0*/  ISETP.GT.AND P0, PT, R8, RZ, PT ;  /* 0x000000ff0800720c */ /* 0x000fc60003f04270 */
[----:B------:R-:W-:Y:S02]  /*4fd0*/  VIADD R8, R4, 0x1 ;  /* 0x0000000104087836 */ /* 0x000fe40000000000 */
        /* <DEDUP_REMOVED lines=39> */
[----:B------:R-:W-:Y:S01]  /*5250*/  @!P0 IADD3 R36, PT, PT, R29, RZ, RZ ;  /* 0x000000ff1d248210 */ /* 0x000fe20007ffe0ff */
[----:B--2---:R-:W-:Y:S02]  /*5260*/  VIADD R40, R39, 0x1 ;  /* 0x0000000127287836 */ /* 0x004fe40000000000 */
[----:B---3--:R-:W-:-:S03]  /*5270*/  VIADD R54, R54, 0x1 ;  /* 0x0000000136367836 */ /* 0x008fc60000000000 */
[----:B------:R0:W-:Y:S04]  /*5280*/  STL [R53], R40 ;  /* 0x0000002835007387 */ /* 0x0001e80000100800 */
[----:B------:R0:W-:Y:S04]  /*5290*/  STL [R53+0x28], R54 ;  /* 0x0000283635007387 */ /* 0x0001e80000100800 */
[----:B------:R-:W2:Y:S04]  /*52a0*/  LDL.64 R38, [R1] ;  /* 0x0000000001267983 */ /* 0x000ea80000100a00 */
[----:B------:R-:W3:Y:S04]  /*52b0*/  LDL.64 R2, [R1+0x28] ;  /* 0x0000280001027983 */ /* 0x000ee80000100a00 */
[----:B------:R-:W4:Y:S04]  /*52c0*/  LDL.64 R4, [R1+0x8] ;  /* 0x0000080001047983 */ /* 0x000f280000100a00 */
[----:B------:R-:W5:Y:S04]  /*52d0*/  LDL.64 R8, [R1+0x30] ;  /* 0x0000300001087983 */ /* 0x000f680000100a00 */
[----:B------:R-:W5:Y:S04]  /*52e0*/  LDL.64 R14, [R1+0x10] ;  /* 0x00001000010e7983 */ /* 0x000f680000100a00 */
[----:B------:R-:W5:Y:S04]  /*52f0*/  LDL.64 R16, [R1+0x38] ;  /* 0x0000380001107983 */ /* 0x000f680000100a00 */
[----:B------:R-:W5:Y:S04]  /*5300*/  LDL.64 R18, [R1+0x18] ;  /* 0x0000180001127983 */ /* 0x000f680000100a00 */
[----:B------:R-:W5:Y:S04]  /*5310*/  LDL.64 R26, [R1+0x40] ;  /* 0x00004000011a7983 */ /* 0x000f680000100a00 */
[----:B------:R-:W5:Y:S04]  /*5320*/  LDL.64 R32, [R1+0x20] ;  /* 0x0000200001207983 */ /* 0x000f680000100a00 */
[----:B------:R-:W5:Y:S01]  /*5330*/  LDL.64 R28, [R1+0x48] ;  /* 0x00004800011c7983 */ /* 0x000f620000100a00 */
[----:B------:R-:W-:Y:S01]  /*5340*/  ISETP.GT.AND P0, PT, R37, RZ, PT ;  /* 0x000000ff2500720c */ /* 0x000fe20003f04270 */
[----:B------:R-:W-:-:S02]  /*5350*/  VIADD R37, R36, 0x1 ;  /* 0x0000000124257836 */ /* 0x000fc40000000000 */
[----:B------:R-:W-:Y:S01]  /*5360*/  @!P1 IMAD.MOV R37, RZ, RZ, R36 ;  /* 0x000000ffff259224 */ /* 0x000fe200078e0224 */
[----:B------:R-:W-:-:S03]  /*5370*/  ISETP.GT.AND P1, PT, R46, RZ, PT ;  /* 0x000000ff2e00720c */ /* 0x000fc60003f24270 */
[----:B------:R-:W-:-:S06]  /*5380*/  VIADD R36, R37, 0x1 ;  /* 0x0000000125247836 */ /* 0x000fcc0000000000 */
        /* <DEDUP_REMOVED lines=57> */
[----:B------:R-:W-:-:S04]  /*5720*/  @!P1 IMAD.MOV R6, RZ, RZ, R7 ;  /* 0x000000ffff069224 */ /* 0x000fc800078e0207 */
[----:B------:R-:W-:-:S04]  /*5730*/  VIADD R7, R6, 0x1 ;  /* 0x0000000106077836 */ /* 0x000fc80000000000 */
[----:B------:R-:W-:Y:S02]  /*5740*/  @!P0 IADD3 R7, PT, PT, R6, RZ, RZ ;  /* 0x000000ff06078210 */ /* 0x000fe40007ffe0ff */
[----:B--2---:R-:W-:Y:S02]  /*5750*/  ISETP.GT.AND P1, PT, R38, RZ, PT ;  /* 0x000000ff2600720c */ /* 0x004fe40003f24270 */
[----:B---3--:R-:W-:Y:S01]  /*5760*/  ISETP.GT.AND P0, PT, R2, RZ, PT ;  /* 0x000000ff0200720c */ /* 0x008fe20003f04270 */
[----:B------:R-:W-:-:S10]  /*5770*/  VIADD R2, R7, 0x1 ;  /* 0x0000000107027836 */ /* 0x000fd40000000000 */
[----:B------:R-:W-:Y:S01]  /*5780*/  @!P1 IMAD.MOV R2, RZ, RZ, R7 ;  /* 0x000000ffff029224 */ /* 0x000fe200078e0207 */
[----:B------:R-:W-:-:S03]  /*5790*/  ISETP.GT.AND P1, PT, R39, RZ, PT ;  /* 0x000000ff2700720c */ /* 0x000fc60003f24270 */
[C---:B------:R-:W-:Y:S01]  /*57a0*/  VIADD R6, R2.reuse, 0x1 ;  /* 0x0000000102067836 */ /* 0x040fe20000000000 */
[----:B------:R-:W-:Y:S02]  /*57b0*/  @!P0 IADD3 R6, PT, PT, R2, RZ, RZ ;  /* 0x000000ff02068210 */ /* 0x000fe40007ffe0ff */
[----:B------:R-:W-:-:S03]  /*57c0*/  ISETP.GT.AND P0, PT, R3, RZ, PT ;  /* 0x000000ff0300720c */ /* 0x000fc60003f04270 */
[----:B------:R-:W-:-:S04]  /*57d0*/  VIADD R2, R6, 0x1 ;  /* 0x0000000106027836 */ /* 0x000fc80000000000 */
[----:B------:R-:W-:Y:S01]  /*57e0*/  @!P1 IMAD.MOV R2, RZ, RZ, R6 ;  /* 0x000000ffff029224 */ /* 0x000fe200078e0206 */
[----:B----4-:R-:W-:-:S03]  /*57f0*/  ISETP.GT.AND P1, PT, R4, RZ, PT ;  /* 0x000000ff0400720c */ /* 0x010fc60003f24270 */
[C---:B------:R-:W-:Y:S02]  /*5800*/  VIADD R3, R2.reuse, 0x1 ;  /* 0x0000000102037836 */ /* 0x040fe40000000000 */
[----:B------:R-:W-:Y:S02]  /*5810*/  @!P0 IADD3 R3, PT, PT, R2, RZ, RZ ;  /* 0x000000ff02038210 */ /* 0x000fe40007ffe0ff */
[----:B-----5:R-:W-:-:S03]  /*5820*/  ISETP.GT.AND P0, PT, R8, RZ, PT ;  /* 0x000000ff0800720c */ /* 0x020fc60003f04270 */
[----:B------:R-:W-:-:S03]  /*5830*/  VIADD R2, R3, 0x1 ;  /* 0x0000000103027836 */ /* 0x000fc60000000000 */
[----:B------:R-:W-:Y:S01]  /*5840*/  @!P1 IMAD.MOV R2, RZ, RZ, R3 ;  /* 0x000000ffff029224 */ /* 0x000fe200078e0203 */
[----:B------:R-:W-:-:S03]  /*5850*/  ISETP.GT.AND P1, PT, R5, RZ, PT ;  /* 0x000000ff0500720c */ /* 0x000fc60003f24270 */
[----:B------:R-:W-:-:S03]  /*5860*/  VIADD R3, R2, 0x1 ;  /* 0x0000000102037836 */ /* 0x000fc60000000000 */
        /* <DEDUP_REMOVED lines=22> */
[----:B------:R-:W-:Y:S02]  /*59d0*/  ISETP.GT.AND P1, PT, R19, RZ, PT ;  /* 0x000000ff1300720c */ /* 0x000fe40003f24270 */
[----:B------:R-:W-:Y:S01]  /*59e0*/  ISETP.GT.AND P2, PT, R27, RZ, PT ;  /* 0x000000ff1b00720c */ /* 0x000fe20003f44270 */
[----:B------:R-:W-:-:S04]  /*59f0*/  VIADD R3, R2, 0x1 ;  /* 0x0000000102037836 */ /* 0x000fc80000000000 */
[----:B------:R-:W-:Y:S02]  /*5a00*/  @!P0 IADD3 R3, PT, PT, R2, RZ, RZ ;  /* 0x000000ff02038210 */ /* 0x000fe40007ffe0ff */
[----:B------:R-:W-:-:S03]  /*5a10*/  ISETP.GT.AND P0, PT, R32, RZ, PT ;  /* 0x000000ff2000720c */ /* 0x000fc60003f04270 */
[----:B------:R-:W-:Y:S02]  /*5a20*/  VIADD R2, R3, 0x1 ;  /* 0x0000000103027836 */ /* 0x000fe40000000000 */
[----:B------:R-:W-:-:S04]  /*5a30*/  @!P1 IMAD.MOV R2, RZ, RZ, R3 ;  /* 0x000000ffff029224 */ /* 0x000fc800078e0203 */
[C---:B------:R-:W-:Y:S01]  /*5a40*/  VIADD R3, R2.reuse, 0x1 ;  /* 0x0000000102037836 */ /* 0x040fe20000000000 */
[----:B------:R-:W-:Y:S02]  /*5a50*/  @!P2 IADD3 R3, PT, PT, R2, RZ, RZ ;  /* 0x000000ff0203a210 */ /* 0x000fe40007ffe0ff */
[----:B------:R-:W-:Y:S02]  /*5a60*/  ISETP.GT.AND P2, PT, R28, RZ, PT ;  /* 0x000000ff1c00720c */ /* 0x000fe40003f44270 */
[----:B------:R-:W-:Y:S01]  /*5a70*/  ISETP.GT.AND P1, PT, R33, RZ, PT ;  /* 0x000000ff2100720c */ /* 0x000fe20003f24270 */
[----:B------:R-:W-:Y:S02]  /*5a80*/  VIADD R4, R3, 0x1 ;  /* 0x0000000103047836 */ /* 0x000fe40000000000 */
[----:B------:R-:W-:-:S04]  /*5a90*/  @!P0 IMAD.MOV R4, RZ, RZ, R3 ;  /* 0x000000ffff048224 */ /* 0x000fc800078e0203 */
[----:B------:R-:W-:-:S04]  /*5aa0*/  VIADD R2, R4, 0x1 ;  /* 0x0000000104027836 */ /* 0x000fc80000000000 */
[----:B------:R-:W-:Y:S02]  /*5ab0*/  @!P2 IADD3 R2, PT, PT, R4, RZ, RZ ;  /* 0x000000ff0402a210 */ /* 0x000fe40007ffe0ff */
[----:B------:R-:W-:-:S03]  /*5ac0*/  ISETP.GT.AND P0, PT, R29, RZ, PT ;  /* 0x000000ff1d00720c */ /* 0x000fc60003f04270 */
[----:B------:R-:W-:Y:S02]  /*5ad0*/  VIADD R3, R2, 0x1 ;  /* 0x0000000102037836 */ /* 0x000fe40000000000 */
[----:B------:R-:W-:-:S03]  /*5ae0*/  @!P1 IMAD.MOV R2, RZ, RZ, R2 ;  /* 0x000000ffff029224 */ /* 0x000fc600078e0202 */
[----:B------:R-:W-:Y:S02]  /*5af0*/  R2UR UR8, R3 ;  /* 0x00000000030872ca */ /* 0x000fe400000e0000 */
[----:B------:R-:W-:-:S03]  /*5b00*/  @!P1 R2UR UR8, R2 ;  /* 0x00000000020892ca */ /* 0x000fc600000e0000 */
[----:B------:R-:W-:-:S10]  /*5b10*/  VOTEU.ANY UP0, P0 ;  /* 0x0000000000ff7886 */ /* 0x000fd40000000100 */
[----:B------:R-:W-:Y:S02]  /*5b20*/  UIADD3 UR21, UPT, UPT, UR8, 0x1, URZ ;  /* 0x0000000108157890 */ /* 0x000fe4000fffe0ff */
[----:B------:R-:W-:-:S04]  /*5b30*/  @!UP0 UIADD3 UR21, UPT, UPT, UR8, URZ, URZ ;  /* 0x000000ff08158290 */ /* 0x000fc8000fffe0ff */
[----:B------:R-:W-:-:S04]  /*5b40*/  UIADD3 UR15, UPT, UPT, -UR21, 0xa2, URZ ;  /* 0x000000a2150f7890 */ /* 0x000fc8000fffe1ff */
[----:B------:R-:W-:Y:S01]  /*5b50*/  UISETP.GT.AND UP0, UPT, UR5, UR15, UPT ;  /* 0x0000000f0500728c */ /* 0x000fe2000bf04270 */
[----:B------:R-:W-:Y:S01]  /*5b60*/  UMOV UR11, UR13 ;  /* 0x0000000d000b7c82 */ /* 0x000fe20008000000 */
[----:B------:R-:W-:Y:S01]  /*5b70*/  UMOV UR10, UR12 ;  /* 0x0000000c000a7c82 */ /* 0x000fe20008000000 */
[----:B------:R-:W-:Y:S01]  /*5b80*/  UMOV UR9, UR14 ;  /* 0x0000000e00097c82 */ /* 0x000fe20008000000 */
[----:B------:R-:W-:Y:S01]  /*5b90*/  UMOV UR8, UR20 ;  /* 0x0000001400087c82 */ /* 0x000fe20008000000 */
[----:B------:R-:W-:-:S04]  /*5ba0*/  UMOV UR5, UR15 ;  /* 0x0000000f00057c82 */ /* 0x000fc80008000000 */
[----:B0-----:R-:W-:Y:S05]  /*5bb0*/  BRA.U UP0, `(.L_x_2) ;  /* 0x0000000100b87547 */ /* 0x001fea000b800000 */
[----:B------:R-:W-:Y:S01]  /*5bc0*/  UIADD3 UR6, UPT, UPT, -UR15, UR18, URZ ;  /* 0x000000120f067290 */ /* 0x000fe2000fffe1ff */
[----:B------:R-:W-:Y:S02]  /*5bd0*/  HFMA2 R3, -RZ, RZ, 1.69921875, -19.203125 ;  /* 0x3ecccccdff037431 */ /* 0x000fe400000001ff */
[----:B------:R-:W-:-:S03]  /*5be0*/  IMAD.MOV.U32 R4, RZ, RZ, 0x40200000 ;  /* 0x40200000ff047424 */ /* 0x000fc600078e00ff */
[----:B------:R-:W-:-:S04]  /*5bf0*/  I2FP.F32.S32 R2, UR6 ;  /* 0x0000000600027c45 */ /* 0x000fc80008201400 */
[----:B------:R-:W0:Y:S01]  /*5c00*/  FCHK P0, R2, 0.40000000596046447754 ;  /* 0x3ecccccd02007902 */ /* 0x000e220000000000 */
[----:B------:R-:W-:-:S04]  /*5c10*/  FFMA R3, R4, -R3, 1 ;  /* 0x3f80000004037423 */ /* 0x000fc80000000803 */
[----:B------:R-:W-:-:S04]  /*5c20*/  FFMA R3, R3, R4, 2.5 ;  /* 0x4020000003037423 */ /* 0x000fc80000000004 */
[----:B------:R-:W-:-:S04]  /*5c30*/  FFMA R4, R2, R3, RZ ;  /* 0x0000000302047223 */ /* 0x000fc800000000ff */
[----:B------:R-:W-:-:S04]  /*5c40*/  FFMA R5, R4, -0.40000000596046447754, R2 ;  /* 0xbecccccd04057823 */ /* 0x000fc80000000002 */
[----:B------:R-:W-:Y:S01]  /*5c50*/  FFMA R3, R3, R5, R4 ;  /* 0x0000000503037223 */ /* 0x000fe20000000004 */
[----:B0-----:R-:W-:Y:S06]  /*5c60*/  @!P0 BRA `(.L_x_3) ;  /* 0x00000000000c8947 */ /* 0x001fec0003800000 */
[----:B------:R-:W-:-:S07]  /*5c70*/  MOV R8, 0x5c90 ;  /* 0x00005c9000087802 */ /* 0x000fce0000000f00 */
[----:B------:R-:W-:Y:S05]  /*5c80*/  CALL.REL.NOINC `($__internal_0_$__cuda_sm3x_div_rn_noftz_f32_slowpath) ;  /* 0x0000001400387944 */ /* 0x000fea0003c00000 */
[----:B------:R-:W-:-:S07]  /*5c90*/  IMAD.MOV.U32 R3, RZ, RZ, R4 ;  /* 0x000000ffff037224 */ /* 0x000fce00078e0004 */
.L_x_3:
[----:B------:R-:W-:Y:S01]  /*5ca0*/  IMAD.MOV.U32 R2, RZ, RZ, 0x3bbb989d ;  /* 0x3bbb989dff027424 */ /* 0x000fe200078e00ff */
[----:B------:R-:W-:Y:S01]  /*5cb0*/  USHF.R.U32.HI UR6, URZ, 0x2, UR7 ;  /* 0x00000002ff067899 */ /* 0x000fe20008011607 */
[----:B------:R-:W-:Y:S01]  /*5cc0*/  IMAD.MOV.U32 R5, RZ, RZ, 0x437c0000 ;  /* 0x437c0000ff057424 */ /* 0x000fe200078e00ff */
[----:B------:R-:W-:Y:S01]  /*5cd0*/  MOV R6, 0x2f800000 ;  /* 0x2f80000000067802 */ /* 0x000fe20000000f00 */
[----:B------:R-:W-:Y:S01]  /*5ce0*/  FFMA.SAT R2, R3, R2, 0.5 ;  /* 0x3f00000003027423 */ /* 0x000fe20000002002 */
[----:B------:R-:W-:Y:S02]  /*5cf0*/  ULOP3.LUT UR6, UR6, UR7, URZ, 0x3c, !UPT ;  /* 0x0000000706067292 */ /* 0x000fe4000f8e3cff */
[----:B------:R-:W-:Y:S01]  /*5d00*/  USHF.L.U32 UR7, UR13, 0x4, URZ ;  /* 0x000000040d077899 */ /* 0x000fe200080006ff */
[----:B------:R-:W-:Y:S01]  /*5d10*/  FFMA.RM R2, R2, R5, 12582913 ;  /* 0x4b40000102027423 */ /* 0x000fe20000004005 */
[----:B------:R-:W-:Y:S01]  /*5d20*/  USHF.L.U32 UR8, UR6, 0x1, URZ ;  /* 0x0000000106087899 */ /* 0x000fe200080006ff */
[----:B------:R-:W-:-:S02]  /*5d30*/  UMOV UR10, UR13 ;  /* 0x0000000d000a7c82 */ /* 0x000fc40008000000 */
[C---:B------:R-:W-:Y:S01]  /*5d40*/  FADD R4, R2.reuse, -12583039 ;  /* 0xcb40007f02047421 */ /* 0x040fe20000000000 */
[----:B------:R-:W-:Y:S01]  /*5d50*/  ULOP3.LUT UR7, UR6, UR8, UR7, 0x96, !UPT ;  /* 0x0000000806077292 */ /* 0x000fe2000f8e9607 */
[----:B------:R-:W-:Y:S01]  /*5d60*/  IMAD.SHL.U32 R2, R2, 0x800000, RZ ;  /* 0x0080000002027824 */ /* 0x000fe200078e00ff */
[----:B------:R-:W-:Y:S01]  /*5d70*/  UIADD3 UR6, UPT, UPT, UR19, 0x10974f, URZ ;  /* 0x0010974f13067890 */ /* 0x000fe2000fffe0ff */
[C---:B------:R-:W-:Y:S01]  /*5d80*/  FFMA R4, R3.reuse, 1.4426950216293334961, -R4 ;  /* 0x3fb8aa3b03047823 */ /* 0x040fe20000000804 */
[----:B------:R-:W-:Y:S01]  /*5d90*/  ULOP3.LUT UR11, UR7, UR13, URZ, 0x3c, !UPT ;  /* 0x0000000d070b7292 */ /* 0x000fe2000f8e3cff */
[----:B------:R-:W-:Y:S02]  /*5da0*/  UMOV UR9, UR12 ;  /* 0x0000000c00097c82 */ /* 0x000fe40008000000 */
[----:B------:R-:W-:Y:S01]  /*5db0*/  FFMA R4, R3, 1.925963033500011079e-08, R4 ;  /* 0x32a5706003047823 */ /* 0x000fe20000000004 */
[----:B------:R-:W-:Y:S01]  /*5dc0*/  UIADD3 UR7, UPT, UPT, UR11, UR6, URZ ;  /* 0x000000060b077290 */ /* 0x000fe2000fffe0ff */
[----:B------:R-:W-:-:S02]  /*5dd0*/  UMOV UR8, UR14 ;  /* 0x0000000e00087c82 */ /* 0x000fc40008000000 */
[----:B------:R-:W0:Y:S03]  /*5de0*/  MUFU.EX2 R3, R4 ;  /* 0x0000000400037308 */ /* 0x000e260000000800 */
[----:B------:R-:W-:Y:S01]  /*5df0*/  I2FP.F32.U32 R5, UR7 ;  /* 0x0000000700057c45 */ /* 0x000fe20008201000 */
[----:B------:R-:W-:-:S04]  /*5e00*/  UMOV UR7, UR20 ;  /* 0x0000001400077c82 */ /* 0x000fc80008000000 */
[----:B------:R-:W-:Y:S01]  /*5e10*/  FFMA R5, R5, R6, 1.1641532182693481445e-10 ;  /* 0x2f00000005057423 */ /* 0x000fe20000000006 */
[----:B0-----:R-:W-:-:S05]  /*5e20*/  FMUL R2, R2, R3 ;  /* 0x0000000302027220 */ /* 0x001fca0000400000 */
[----:B------:R-:W-:-:S13]  /*5e30*/  FSETP.GT.AND P0, PT, R2, R5, PT ;  /* 0x000000050200720b */ /* 0x000fda0003f04000 */
[----:B------:R-:W-:Y:S01]  /*5e40*/  VOTEU.ANY UP0, P0 ;  /* 0x0000000000ff7886 */ /* 0x000fe20000000100 */
[----:B------:R-:W-:-:S04]  /*5e50*/  PLOP3.LUT P0, PT, PT, PT, UP0, 0x80, 0x8 ;  /* 0x000000000008781c */ /* 0x000fc80003f0f008 */
[----:B------:R-:W-:-:S09]  /*5e60*/  @!UP0 UMOV UR5, UR18 ;  /* 0x0000001200058c82 */ /* 0x000fd20008000000 */
[----:B------:R-:W0:Y:S04]  /*5e70*/  @!P0 LDS R2, [R48] ;  /* 0x0000000030028984 */ /* 0x000e280000000800 */
[----:B------:R1:W-:Y:S04]  /*5e80*/  @!P0 STS [R48], R49 ;  /* 0x0000003130008388 */ /* 0x0003e80000000800 */
[----:B0-----:R1:W-:Y:S02]  /*5e90*/  @!P0 STS [R11], R2 ;  /* 0x000000020b008388 */ /* 0x0013e40000000800 */
.L_x_2:
[----:B------:R-:W-:Y:S01]  /*5ea0*/  UIADD3 UR4, UPT, UPT, UR4, 0x1, URZ ;  /* 0x0000000104047890 */ /* 0x000fe2000fffe0ff */
[----:B-1----:R-:W-:-:S03]  /*5eb0*/  IMAD.U32 R2, RZ, RZ, UR21 ;  /* 0x00000015ff027e24 */ /* 0x002fc6000f8e00ff */
[----:B------:R-:W-:Y:S02]  /*5ec0*/  UISETP.NE.AND UP0, UPT, UR4, 0x3e8, UPT ;  /* 0x000003e80400788c */ /* 0x000fe4000bf05270 */
[----:B------:R-:W-:-:S04]  /*5ed0*/  ISETP.NE.AND P1, PT, R2, 0xa2, PT ;  /* 0x000000a20200780c */ /* 0x000fc80003f25270 */
[----:B------:R-:W-:-:S13]  /*5ee0*/  PLOP3.LUT P0, PT, PT, PT, UP0, 0x80, 0x8 ;  /* 0x000000000008781c */ /* 0x000fda0003f0f008 */
[----:B------:R-:W-:Y:S05]  /*5ef0*/  @P0 BRA P1, `(.L_x_4) ;  /* 0xffffffa000d00947 */ /* 0x000fea000083ffff */
[----:B------:R-:W-:Y:S01]  /*5f00*/  IMAD.U32 R17, RZ, RZ, UR9 ;  /* 0x00000009ff117e24 */ /* 0x000fe2000f8e00ff */
[----:B------:R-:W-:Y:S01]  /*5f10*/  MOV R16, UR8 ;  /* 0x0000000800107c02 */ /* 0x000fe20008000f00 */
[----:B------:R-:W-:Y:S01]  /*5f20*/  IMAD.U32 R19, RZ, RZ, UR11 ;  /* 0x0000000bff137e24 */ /* 0x000fe2000f8e00ff */
[----:B------:R-:W-:Y:S01]  /*5f30*/  MOV R21, UR7 ;  /* 0x0000000700157c02 */ /* 0x000fe20008000f00 */
[----:B------:R-:W-:Y:S01]  /*5f40*/  IMAD.U32 R18, RZ, RZ, UR10 ;  /* 0x0000000aff127e24 */ /* 0x000fe2000f8e00ff */
[----:B------:R-:W0:Y:S01]  /*5f50*/  LDC.64 R2, c[0x0][0x3a0] ;  /* 0x0000e800ff027b82 */ /* 0x000e220000000a00 */
[----:B------:R-:W-:Y:S01]  /*5f60*/  IMAD.U32 R20, RZ, RZ, UR6 ;  /* 0x00000006ff147e24 */ /* 0x000fe2000f8e00ff */
[----:B------:R1:W-:Y:S01]  /*5f70*/  STG.E.64 desc[UR16][R66.64+0x8], R16 ;  /* 0x0000081042007986 */ /* 0x0003e2000c101b10 */
[----:B------:R-:W-:Y:S01]  /*5f80*/  ISETP.GT.AND P0, PT, R0, 0x2, PT ;  /* 0x000000020000780c */ /* 0x000fe20003f04270 */
[----:B------:R-:W-:Y:S02]  /*5f90*/  IMAD.MOV.U32 R11, RZ, RZ, RZ ;  /* 0x000000ffff0b7224 */ /* 0x000fe400078e00ff */
[----:B------:R1:W-:Y:S02]  /*5fa0*/  STG.E.64 desc[UR16][R66.64+0x10], R18 ;  /* 0x0000101242007986 */ /* 0x0003e4000c101b10 */
[----:B------:R-:W2:Y:S02]  /*5fb0*/  LDC.64 R4, c[0x0][0x3a8] ;  /* 0x0000ea00ff047b82 */ /* 0x000ea40000000a00 */
[----:B------:R1:W-:Y:S06]  /*5fc0*/  STG.E.64 desc[UR16][R66.64], R20 ;  /* 0x0000001442007986 */ /* 0x0003ec000c101b10 */
[----:B------:R-:W3:Y:S08]  /*5fd0*/  LDC.64 R6, c[0x0][0x3b0] ;  /* 0x0000ec00ff067b82 */ /* 0x000ef00000000a00 */
[----:B------:R-:W4:Y:S08]  /*5fe0*/  LDC.64 R8, c[0x0][0x3b8] ;  /* 0x0000ee00ff087b82 */ /* 0x000f300000000a00 */
[----:B------:R-:W0:Y:S08]  /*5ff0*/  LDC.64 R12, c[0x0][0x3c0] ;  /* 0x0000f000ff0c7b82 */ /* 0x000e300000000a00 */
[----:B-1----:R-:W0:Y:S02]  /*6000*/  LDC.64 R14, c[0x0][0x3c8] ;  /* 0x0000f200ff0e7b82 */ /* 0x002e240000000a00 */
.L_x_23:
[C---:B------:R-:W-:Y:S02]  /*6010*/  IMAD R28, R11.reuse, 0x24, R10 ;  /* 0x000000240b1c7824 */ /* 0x040fe400078e020a */
[C---:B0---4-:R-:W-:Y:S02]  /*6020*/  IMAD R27, R11.reuse, 0x9, RZ ;  /* 0x000000090b1b7824 */ /* 0x051fe400078e02ff */
[----:B------:R-:W-:Y:S02]  /*6030*/  VIADD R11, R11, 0x1 ;  /* 0x000000010b0b7836 */ /* 0x000fe40000000000 */
[----:B01-3--:R-:W-:-:S03]  /*6040*/  IMAD.WIDE.U32 R16, R27, 0x4, R2 ;  /* 0x000000041b107825 */ /* 0x00bfc600078e0002 */
[----:B------:R-:W-:Y:S01]  /*6050*/  ISETP.NE.AND P1, PT, R11, 0x9, PT ;  /* 0x000000090b00780c */ /* 0x000fe20003f25270 */
[----:B--2---:R-:W-:-:S04]  /*6060*/  IMAD.WIDE.U32 R18, R27, 0x4, R4 ;  /* 0x000000041b127825 */ /* 0x004fc800078e0004 */
[----:B---3--:R-:W-:-:S04]  /*6070*/  IMAD.WIDE.U32 R20, R27, 0x4, R6 ;  /* 0x000000041b147825 */ /* 0x008fc800078e0006 */
[----:B----4-:R-:W-:-:S04]  /*6080*/  IMAD.WIDE.U32 R22, R27, 0x4, R8 ;  /* 0x000000041b167825 */ /* 0x010fc800078e0008 */
[----:B------:R-:W-:-:S04]  /*6090*/  IMAD.WIDE.U32 R24, R27, 0x4, R12 ;  /* 0x000000041b187825 */ /* 0x000fc800078e000c */
[----:B------:R-:W-:Y:S01]  /*60a0*/  IMAD.WIDE.U32 R26, R27, 0x4, R14 ;  /* 0x000000041b1a7825 */ /* 0x000fe200078e000e */
[----:B------:R-:W-:Y:S06]  /*60b0*/  @P0 BRA `(.L_x_5) ;  /* 0x0000000000380947 */ /* 0x000fec0003800000 */
[----:B------:R-:W-:-:S05]  /*60c0*/  VIMNMX.U32 R29, PT, PT, R0, 0x3, PT ;  /* 0x00000003001d7848 */ /* 0x000fca0003fe0000 */
[----:B------:R-:W-:-:S04]  /*60d0*/  IMAD.SHL.U32 R29, R29, 0x4, RZ ;  /* 0x000000041d1d7824 */ /* 0x000fc800078e00ff */
[----:B------:R-:W0:Y:S02]  /*60e0*/  LDC R30, c[0x2][R29] ;  /* 0x008000001d1e7b82 */ /* 0x000e240000000800 */
[----:B0-----:R-:W-:-:S04]  /*60f0*/  SHF.R.S32.HI R31, RZ, 0x1f, R30 ;  /* 0x0000001fff1f7819 */ /* 0x001fc8000001141e */
.L_x_113:
[----:B------:R-:W-:Y:S05]  /*6100*/  BRX R30 -0x6110                                                         (*"BRANCH_TARGETS .L_x_114,.L_x_115,.L_x_116,.L_x_22"*) ;  /* 0xffffff9c1ebc7949 */ /* 0x000fea000383ffff */
.L_x_116:
[----:B------:R-:W0:Y:S04]  /*6110*/  LDS R29, [R28] ;  /* 0x000000001c1d7984 */ /* 0x000e280000000800 */
[----:B0-----:R4:W-:Y:S01]  /*6120*/  STG.E desc[UR16][R20.64], R29 ;  /* 0x0000001d14007986 */ /* 0x0019e2000c101910 */
[----:B------:R-:W-:Y:S05]  /*6130*/  BRA `(.L_x_6) ;  /* 0x0000000000507947 */ /* 0x000fea0003800000 */
.L_x_114:
[----:B------:R-:W0:Y:S04]  /*6140*/  LDS R29, [R28] ;  /* 0x000000001c1d7984 */ /* 0x000e280000000800 */
[----:B0-----:R0:W-:Y:S01]  /*6150*/  STG.E desc[UR16][R16.64], R29 ;  /* 0x0000001d10007986 */ /* 0x0011e2000c101910 */
[----:B------:R-:W-:Y:S05]  /*6160*/  BRA `(.L_x_6) ;  /* 0x0000000000447947 */ /* 0x000fea0003800000 */
.L_x_115:
[----:B------:R-:W0:Y:S04]  /*6170*/  LDS R29, [R28] ;  /* 0x000000001c1d7984 */ /* 0x000e280000000800 */
[----:B0-----:R3:W-:Y:S01]  /*6180*/  STG.E desc[UR16][R18.64], R29 ;  /* 0x0000001d12007986 */ /* 0x0017e2000c101910 */
[----:B------:R-:W-:Y:S05]  /*6190*/  BRA `(.L_x_6) ;  /* 0x0000000000387947 */ /* 0x000fea0003800000 */
.L_x_5:
[----:B------:R-:W-:-:S04]  /*61a0*/  MOV R29, 0xfffffffd ;  /* 0xfffffffd001d7802 */ /* 0x000fc80000000f00 */
[----:B------:R-:W-:-:S05]  /*61b0*/  VIADDMNMX.U32 R29, R0, R29, 0x3, PT ;  /* 0x00000003001d7446 */ /* 0x000fca000380001d */
[----:B------:R-:W-:-:S04]  /*61c0*/  IMAD.SHL.U32 R29, R29, 0x4, RZ ;  /* 0x000000041d1d7824 */ /* 0x000fc800078e00ff */
[----:B------:R-:W0:Y:S02]  /*61d0*/  LDC R30, c[0x2][R29+0x10] ;  /* 0x008004001d1e7b82 */ /* 0x000e240000000800 */
[----:B0-----:R-:W-:-:S04]  /*61e0*/  SHF.R.S32.HI R31, RZ, 0x1f, R30 ;  /* 0x0000001fff1f7819 */ /* 0x001fc8000001141e */
.L_x_118:
[----:B------:R-:W-:Y:S05]  /*61f0*/  BRX R30 -0x6200                                                         (*"BRANCH_TARGETS .L_x_119,.L_x_120,.L_x_121,.L_x_22"*) ;  /* 0xffffff9c1e807949 */ /* 0x000fea000383ffff */
.L_x_121:
[----:B------:R-:W0:Y:S04]  /*6200*/  LDS R29, [R28] ;  /* 0x000000001c1d7984 */ /* 0x000e280000000800 */
[----:B0-----:R1:W-:Y:S01]  /*6210*/  STG.E desc[UR16][R26.64], R29 ;  /* 0x0000001d1a007986 */ /* 0x0013e2000c101910 */
[----:B------:R-:W-:Y:S05]  /*6220*/  BRA `(.L_x_6) ;  /* 0x0000000000147947 */ /* 0x000fea0003800000 */
.L_x_119:
[----:B------:R-:W0:Y:S04]  /*6230*/  LDS R29, [R28] ;  /* 0x000000001c1d7984 */ /* 0x000e280000000800 */
[----:B0-----:R2:W-:Y:S01]  /*6240*/  STG.E desc[UR16][R22.64], R29 ;  /* 0x0000001d16007986 */ /* 0x0015e2000c101910 */
[----:B------:R-:W-:Y:S05]  /*6250*/  BRA `(.L_x_6) ;  /* 0x0000000000087947 */ /* 0x000fea0003800000 */
.L_x_120:
[----:B------:R-:W0:Y:S04]  /*6260*/  LDS R29, [R28] ;  /* 0x000000001c1d7984 */ /* 0x000e280000000800 */
[----:B0-----:R0:W-:Y:S02]  /*6270*/  STG.E desc[UR16][R24.64], R29 ;  /* 0x0000001d18007986 */ /* 0x0011e4000c101910 */
.L_x_6:
[----:B------:R-:W-:-:S13]  /*6280*/  ISETP.GT.AND P0, PT, R0, 0x2, PT ;  /* 0x000000020000780c */ /* 0x000fda0003f04270 */
[----:B------:R-:W-:Y:S05]  /*6290*/  @P0 BRA `(.L_x_7) ;  /* 0x0000000000380947 */ /* 0x000fea0003800000 */
[----:B01234-:R-:W-:-:S05]  /*62a0*/  VIMNMX.U32 R29, PT, PT, R0, 0x2, PT ;  /* 0x00000002001d7848 */ /* 0x01ffca0003fe0000 */
[----:B------:R-:W-:-:S04]  /*62b0*/  IMAD.SHL.U32 R29, R29, 0x4, RZ ;  /* 0x000000041d1d7824 */ /* 0x000fc800078e00ff */
[----:B------:R-:W0:Y:S02]  /*62c0*/  LDC R30, c[0x2][R29+0x20] ;  /* 0x008008001d1e7b82 */ /* 0x000e240000000800 */
[----:B0-----:R-:W-:-:S04]  /*62d0*/  SHF.R.S32.HI R31, RZ, 0x1f, R30 ;  /* 0x0000001fff1f7819 */ /* 0x001fc8000001141e */
.L_x_123:
[----:B------:R-:W-:Y:S05]  /*62e0*/  BRX R30 -0x62f0                                                         (*"BRANCH_TARGETS .L_x_124,.L_x_125,.L_x_126"*) ;  /* 0xffffff9c1e447949 */ /* 0x000fea000383ffff */
.L_x_126:
[----:B------:R-:W0:Y:S04]  /*62f0*/  LDS R29, [R28+0x4] ;  /* 0x000004001c1d7984 */ /* 0x000e280000000800 */
[----:B0-----:R2:W-:Y:S01]  /*6300*/  STG.E desc[UR16][R20.64+0x4], R29 ;  /* 0x0000041d14007986 */ /* 0x0015e2000c101910 */
[----:B------:R-:W-:Y:S05]  /*6310*/  BRA `(.L_x_8) ;  /* 0x0000000000507947 */ /* 0x000fea0003800000 */
.L_x_125:
[----:B------:R-:W0:Y:S04]  /*6320*/  LDS R29, [R28+0x4] ;  /* 0x000004001c1d7984 */ /* 0x000e280000000800 */
[----:B0-----:R0:W-:Y:S01]  /*6330*/  STG.E desc[UR16][R18.64+0x4], R29 ;  /* 0x0000041d12007986 */ /* 0x0011e2000c101910 */
[----:B------:R-:W-:Y:S05]  /*6340*/  BRA `(.L_x_8) ;  /* 0x0000000000447947 */ /* 0x000fea0003800000 */
.L_x_124:
[----:B------:R-:W0:Y:S04]  /*6350*/  LDS R29, [R28+0x4] ;  /* 0x000004001c1d7984 */ /* 0x000e280000000800 */
[----:B0-----:R1:W-:Y:S01]  /*6360*/  STG.E desc[UR16][R16.64+0x4], R29 ;  /* 0x0000041d10007986 */ /* 0x0013e2000c101910 */
[----:B------:R-:W-:Y:S05]  /*6370*/  BRA `(.L_x_8) ;  /* 0x0000000000387947 */ /* 0x000fea0003800000 */
.L_x_7:
[----:B01234-:R-:W-:-:S05]  /*6380*/  IMAD.MOV.U32 R29, RZ, RZ, -0x3 ;  /* 0xfffffffdff1d7424 */ /* 0x01ffca00078e00ff */
[----:B------:R-:W-:-:S04]  /*6390*/  VIADDMNMX.U32 R29, R0, R29, 0x2, PT ;  /* 0x00000002001d7446 */ /* 0x000fc8000380001d */
[----:B------:R-:W-:-:S04]  /*63a0*/  SHF.L.U32 R29, R29, 0x2, RZ ;  /* 0x000000021d1d7819 */ /* 0x000fc800000006ff */
[----:B------:R-:W0:Y:S02]  /*63b0*/  LDC R30, c[0x2][R29+0x2c] ;  /* 0x00800b001d1e7b82 */ /* 0x000e240000000800 */
[----:B0-----:R-:W-:-:S04]  /*63c0*/  SHF.R.S32.HI R31, RZ, 0x1f, R30 ;  /* 0x0000001fff1f7819 */ /* 0x001fc8000001141e */
.L_x_127:
[----:B------:R-:W-:Y:S05]  /*63d0*/  BRX R30 -0x63e0                                                         (*"BRANCH_TARGETS .L_x_128,.L_x_129,.L_x_130"*) ;  /* 0xffffff9c1e087949 */ /* 0x000fea000383ffff */
.L_x_130:
[----:B------:R-:W0:Y:S04]  /*63e0*/  LDS R29, [R28+0x4] ;  /* 0x000004001c1d7984 */ /* 0x000e280000000800 */
[----:B0-----:R0:W-:Y:S01]  /*63f0*/  STG.E desc[UR16][R26.64+0x4], R29 ;  /* 0x0000041d1a007986 */ /* 0x0011e2000c101910 */
[----:B------:R-:W-:Y:S05]  /*6400*/  BRA `(.L_x_8) ;  /* 0x0000000000147947 */ /* 0x000fea0003800000 */
.L_x_129:
[----:B------:R-:W0:Y:S04]  /*6410*/  LDS R29, [R28+0x4] ;  /* 0x000004001c1d7984 */ /* 0x000e280000000800 */
[----:B0-----:R3:W-:Y:S01]  /*6420*/  STG.E desc[UR16][R24.64+0x4], R29 ;  /* 0x0000041d18007986 */ /* 0x0017e2000c101910 */
[----:B------:R-:W-:Y:S05]  /*6430*/  BRA `(.L_x_8) ;  /* 0x0000000000087947 */ /* 0x000fea0003800000 */
.L_x_128:
[----:B------:R-:W0:Y:S04]  /*6440*/  LDS R29, [R28+0x4] ;  /* 0x000004001c1d7984 */ /* 0x000e280000000800 */
[----:B0-----:R4:W-:Y:S02]  /*6450*/  STG.E desc[UR16][R22.64+0x4], R29 ;  /* 0x0000041d16007986 */ /* 0x0019e4000c101910 */
.L_x_8:
[----:B------:R-:W-:Y:S05]  /*6460*/  @P0 BRA `(.L_x_9) ;  /* 0x0000000000380947 */ /* 0x000fea0003800000 */
[----:B01234-:R-:W-:-:S05]  /*6470*/  VIMNMX.U32 R29, PT, PT, R0, 0x2, PT ;  /* 0x00000002001d7848 */ /* 0x01ffca0003fe0000 */
[----:B------:R-:W-:-:S04]  /*6480*/  IMAD.SHL.U32 R29, R29, 0x4, RZ ;  /* 0x000000041d1d7824 */ /* 0x000fc800078e00ff */
[----:B------:R-:W0:Y:S02]  /*6490*/  LDC R30, c[0x2][R29+0x38] ;  /* 0x00800e001d1e7b82 */ /* 0x000e240000000800 */
[----:B0-----:R-:W-:-:S04]  /*64a0*/  SHF.R.S32.HI R31, RZ, 0x1f, R30 ;  /* 0x0000001fff1f7819 */ /* 0x001fc8000001141e */
.L_x_131:
[----:B------:R-:W-:Y:S05]  /*64b0*/  BRX R30 -0x64c0                                                         (*"BRANCH_TARGETS .L_x_132,.L_x_133,.L_x_134"*) ;  /* 0xffffff981ed07949 */ /* 0x000fea000383ffff */
.L_x_134:
[----:B------:R-:W0:Y:S04]  /*64c0*/  LDS R29, [R28+0x8] ;  /* 0x000008001c1d7984 */ /* 0x000e280000000800 */
[----:B0-----:R0:W-:Y:S01]  /*64d0*/  STG.E desc[UR16][R20.64+0x8], R29 ;  /* 0x0000081d14007986 */ /* 0x0011e2000c101910 */
[----:B------:R-:W-:Y:S05]  /*64e0*/  BRA `(.L_x_10) ;  /* 0x0000000000507947 */ /* 0x000fea0003800000 */
.L_x_133:
[----:B------:R-:W0:Y:S04]  /*64f0*/  LDS R29, [R28+0x8] ;  /* 0x000008001c1d7984 */ /* 0x000e280000000800 */
[----:B0-----:R1:W-:Y:S01]  /*6500*/  STG.E desc[UR16][R18.64+0x8], R29 ;  /* 0x0000081d12007986 */ /* 0x0013e2000c101910 */
[----:B------:R-:W-:Y:S05]  /*6510*/  BRA `(.L_x_10) ;  /* 0x0000000000447947 */ /* 0x000fea0003800000 */
.L_x_132:
[----:B------:R-:W0:Y:S04]  /*6520*/  LDS R29, [R28+0x8] ;  /* 0x000008001c1d7984 */ /* 0x000e280000000800 */
[----:B0-----:R2:W-:Y:S01]  /*6530*/  STG.E desc[UR16][R16.64+0x8], R29 ;  /* 0x0000081d10007986 */ /* 0x0015e2000c101910 */
[----:B------:R-:W-:Y:S05]  /*6540*/  BRA `(.L_x_10) ;  /* 0x0000000000387947 */ /* 0x000fea0003800000 */
.L_x_9:
[----:B01234-:R-:W-:-:S05]  /*6550*/  IMAD.MOV.U32 R29, RZ, RZ, -0x3 ;  /* 0xfffffffdff1d7424 */ /* 0x01ffca00078e00ff */
[----:B------:R-:W-:-:S05]  /*6560*/  VIADDMNMX.U32 R29, R0, R29, 0x2, PT ;  /* 0x00000002001d7446 */ /* 0x000fca000380001d */
[----:B------:R-:W-:-:S04]  /*6570*/  IMAD.SHL.U32 R29, R29, 0x4, RZ ;  /* 0x000000041d1d7824 */ /* 0x000fc800078e00ff */
[----:B------:R-:W0:Y:S02]  /*6580*/  LDC R30, c[0x2][R29+0x44] ;  /* 0x008011001d1e7b82 */ /* 0x000e240000000800 */
[----:B0-----:R-:W-:-:S04]  /*6590*/  SHF.R.S32.HI R31, RZ, 0x1f, R30 ;  /* 0x0000001fff1f7819 */ /* 0x001fc8000001141e */
.L_x_135:
[----:B------:R-:W-:Y:S05]  /*65a0*/  BRX R30 -0x65b0                                                         (*"BRANCH_TARGETS .L_x_136,.L_x_137,.L_x_138"*) ;  /* 0xffffff981e947949 */ /* 0x000fea000383ffff */
.L_x_138:
[----:B------:R-:W0:Y:S04]  /*65b0*/  LDS R29, [R28+0x8] ;  /* 0x000008001c1d7984 */ /* 0x000e280000000800 */
[----:B0-----:R4:W-:Y:S01]  /*65c0*/  STG.E desc[UR16][R26.64+0x8], R29 ;  /* 0x0000081d1a007986 */ /* 0x0019e2000c101910 */
[----:B------:R-:W-:Y:S05]  /*65d0*/  BRA `(.L_x_10) ;  /* 0x0000000000147947 */ /* 0x000fea0003800000 */
.L_x_137:
[----:B------:R-:W0:Y:S04]  /*65e0*/  LDS R29, [R28+0x8] ;  /* 0x000008001c1d7984 */ /* 0x000e280000000800 */
[----:B0-----:R0:W-:Y:S01]  /*65f0*/  STG.E desc[UR16][R24.64+0x8], R29 ;  /* 0x0000081d18007986 */ /* 0x0011e2000c101910 */
[----:B------:R-:W-:Y:S05]  /*6600*/  BRA `(.L_x_10) ;  /* 0x0000000000087947 */ /* 0x000fea0003800000 */
.L_x_136:
[----:B------:R-:W0:Y:S04]  /*6610*/  LDS R29, [R28+0x8] ;  /* 0x000008001c1d7984 */ /* 0x000e280000000800 */
[----:B0-----:R3:W-:Y:S02]  /*6620*/  STG.E desc[UR16][R22.64+0x8], R29 ;  /* 0x0000081d16007986 */ /* 0x0017e4000c101910 */
.L_x_10:
[----:B------:R-:W-:Y:S05]  /*6630*/  @P0 BRA `(.L_x_11) ;  /* 0x0000000000380947 */ /* 0x000fea0003800000 */
[----:B01234-:R-:W-:-:S04]  /*6640*/  VIMNMX.U32 R29, PT, PT, R0, 0x2, PT ;  /* 0x00000002001d7848 */ /* 0x01ffc80003fe0000 */
[----:B------:R-:W-:-:S04]  /*6650*/  SHF.L.U32 R29, R29, 0x2, RZ ;  /* 0x000000021d1d7819 */ /* 0x000fc800000006ff */
[----:B------:R-:W0:Y:S02]  /*6660*/  LDC R30, c[0x2][R29+0x50] ;  /* 0x008014001d1e7b82 */ /* 0x000e240000000800 */
[----:B0-----:R-:W-:-:S04]  /*6670*/  SHF.R.S32.HI R31, RZ, 0x1f, R30 ;  /* 0x0000001fff1f7819 */ /* 0x001fc8000001141e */
.L_x_139:
[----:B------:R-:W-:Y:S05]  /*6680*/  BRX R30 -0x6690                                                         (*"BRANCH_TARGETS .L_x_140,.L_x_141,.L_x_142"*) ;  /* 0xffffff981e5c7949 */ /* 0x000fea000383ffff */
.L_x_142:
[----:B------:R-:W0:Y:S04]  /*6690*/  LDS R29, [R28+0xc] ;  /* 0x00000c001c1d7984 */ /* 0x000e280000000800 */
[----:B0-----:R0:W-:Y:S01]  /*66a0*/  STG.E desc[UR16][R20.64+0xc], R29 ;  /* 0x00000c1d14007986 */ /* 0x0011e2000c101910 */
[----:B------:R-:W-:Y:S05]  /*66b0*/  BRA `(.L_x_12) ;  /* 0x0000000000507947 */ /* 0x000fea0003800000 */
.L_x_141:
[----:B------:R-:W0:Y:S04]  /*66c0*/  LDS R29, [R28+0xc] ;  /* 0x00000c001c1d7984 */ /* 0x000e280000000800 */
[----:B0-----:R1:W-:Y:S01]  /*66d0*/  STG.E desc[UR16][R18.64+0xc], R29 ;  /* 0x00000c1d12007986 */ /* 0x0013e2000c101910 */
[----:B------:R-:W-:Y:S05]  /*66e0*/  BRA `(.L_x_12) ;  /* 0x0000000000447947 */ /* 0x000fea0003800000 */
.L_x_140:
[----:B------:R-:W0:Y:S04]  /*66f0*/  LDS R29, [R28+0xc] ;  /* 0x00000c001c1d7984 */ /* 0x000e280000000800 */
[----:B0-----:R2:W-:Y:S01]  /*6700*/  STG.E desc[UR16][R16.64+0xc], R29 ;  /* 0x00000c1d10007986 */ /* 0x0015e2000c101910 */
[----:B------:R-:W-:Y:S05]  /*6710*/  BRA `(.L_x_12) ;  /* 0x0000000000387947 */ /* 0x000fea0003800000 */
.L_x_11:
[----:B01234-:R-:W-:-:S05]  /*6720*/  IMAD.MOV.U32 R29, RZ, RZ, -0x3 ;  /* 0xfffffffdff1d7424 */ /* 0x01ffca00078e00ff */
[----:B------:R-:W-:-:S05]  /*6730*/  VIADDMNMX.U32 R29, R0, R29, 0x2, PT ;  /* 0x00000002001d7446 */ /* 0x000fca000380001d */
[----:B------:R-:W-:-:S04]  /*6740*/  IMAD.SHL.U32 R29, R29, 0x4, RZ ;  /* 0x000000041d1d7824 */ /* 0x000fc800078e00ff */
[----:B------:R-:W0:Y:S02]  /*6750*/  LDC R30, c[0x2][R29+0x5c] ;  /* 0x008017001d1e7b82 */ /* 0x000e240000000800 */
[----:B0-----:R-:W-:-:S04]  /*6760*/  SHF.R.S32.HI R31, RZ, 0x1f, R30 ;  /* 0x0000001fff1f7819 */ /* 0x001fc8000001141e */
.L_x_143:
[----:B------:R-:W-:Y:S05]  /*6770*/  BRX R30 -0x6780                                                         (*"BRANCH_TARGETS .L_x_144,.L_x_145,.L_x_146"*) ;  /* 0xffffff981e207949 */ /* 0x000fea000383ffff */
.L_x_146:
[----:B------:R-:W0:Y:S04]  /*6780*/  LDS R29, [R28+0xc] ;  /* 0x00000c001c1d7984 */ /* 0x000e280000000800 */
[----:B0-----:R0:W-:Y:S01]  /*6790*/  STG.E desc[UR16][R26.64+0xc], R29 ;  /* 0x00000c1d1a007986 */ /* 0x0011e2000c101910 */
[----:B------:R-:W-:Y:S05]  /*67a0*/  BRA `(.L_x_12) ;  /* 0x0000000000147947 */ /* 0x000fea0003800000 */
.L_x_145:
[----:B------:R-:W0:Y:S04]  /*67b0*/  LDS R29, [R28+0xc] ;  /* 0x00000c001c1d7984 */ /* 0x000e280000000800 */
[----:B0-----:R3:W-:Y:S01]  /*67c0*/  STG.E desc[UR16][R24.64+0xc], R29 ;  /* 0x00000c1d18007986 */ /* 0x0017e2000c101910 */
[----:B------:R-:W-:Y:S05]  /*67d0*/  BRA `(.L_x_12) ;  /* 0x0000000000087947 */ /* 0x000fea0003800000 */
.L_x_144:
[----:B------:R-:W0:Y:S04]  /*67e0*/  LDS R29, [R28+0xc] ;  /* 0x00000c001c1d7984 */ /* 0x000e280000000800 */
[----:B0-----:R4:W-:Y:S02]  /*67f0*/  STG.E desc[UR16][R22.64+0xc], R29 ;  /* 0x00000c1d16007986 */ /* 0x0019e4000c101910 */
.L_x_12:
[----:B------:R-:W-:Y:S05]  /*6800*/  @P0 BRA `(.L_x_13) ;  /* 0x0000000000380947 */ /* 0x000fea0003800000 */
[----:B01234-:R-:W-:-:S05]  /*6810*/  VIMNMX.U32 R29, PT, PT, R0, 0x2, PT ;  /* 0x00000002001d7848 */ /* 0x01ffca0003fe0000 */
[----:B------:R-:W-:-:S04]  /*6820*/  IMAD.SHL.U32 R29, R29, 0x4, RZ ;  /* 0x000000041d1d7824 */ /* 0x000fc800078e00ff */
[----:B------:R-:W0:Y:S02]  /*6830*/  LDC R30, c[0x2][R29+0x68] ;  /* 0x00801a001d1e7b82 */ /* 0x000e240000000800 */
[----:B0-----:R-:W-:-:S04]  /*6840*/  SHF.R.S32.HI R31, RZ, 0x1f, R30 ;  /* 0x0000001fff1f7819 */ /* 0x001fc8000001141e */
.L_x_147:
[----:B------:R-:W-:Y:S05]  /*6850*/  BRX R30 -0x6860                                                         (*"BRANCH_TARGETS .L_x_148,.L_x_149,.L_x_150"*) ;  /* 0xffffff941ee87949 */ /* 0x000fea000383ffff */
.L_x_150:
[----:B------:R-:W0:Y:S04]  /*6860*/  LDS R29, [R28+0x10] ;  /* 0x000010001c1d7984 */ /* 0x000e280000000800 */
[----:B0-----:R1:W-:Y:S01]  /*6870*/  STG.E desc[UR16][R20.64+0x10], R29 ;  /* 0x0000101d14007986 */ /* 0x0013e2000c101910 */
[----:B------:R-:W-:Y:S05]  /*6880*/  BRA `(.L_x_14) ;  /* 0x0000000000507947 */ /* 0x000fea0003800000 */
.L_x_149:
[----:B------:R-:W0:Y:S04]  /*6890*/  LDS R29, [R28+0x10] ;  /* 0x000010001c1d7984 */ /* 0x000e280000000800 */
[----:B0-----:R2:W-:Y:S01]  /*68a0*/  STG.E desc[UR16][R18.64+0x10], R29 ;  /* 0x0000101d12007986 */ /* 0x0015e2000c101910 */
[----:B------:R-:W-:Y:S05]  /*68b0*/  BRA `(.L_x_14) ;  /* 0x0000000000447947 */ /* 0x000fea0003800000 */
.L_x_148:
[----:B------:R-:W0:Y:S04]  /*68c0*/  LDS R29, [R28+0x10] ;  /* 0x000010001c1d7984 */ /* 0x000e280000000800 */
[----:B0-----:R0:W-:Y:S01]  /*68d0*/  STG.E desc[UR16][R16.64+0x10], R29 ;  /* 0x0000101d10007986 */ /* 0x0011e2000c101910 */
[----:B------:R-:W-:Y:S05]  /*68e0*/  BRA `(.L_x_14) ;  /* 0x0000000000387947 */ /* 0x000fea0003800000 */
.L_x_13:
[----:B01234-:R-:W-:-:S04]  /*68f0*/  MOV R29, 0xfffffffd ;  /* 0xfffffffd001d7802 */ /* 0x01ffc80000000f00 */
[----:B------:R-:W-:-:S05]  /*6900*/  VIADDMNMX.U32 R29, R0, R29, 0x2, PT ;  /* 0x00000002001d7446 */ /* 0x000fca000380001d */
[----:B------:R-:W-:-:S04]  /*6910*/  IMAD.SHL.U32 R29, R29, 0x4, RZ ;  /* 0x000000041d1d7824 */ /* 0x000fc800078e00ff */
[----:B------:R-:W0:Y:S02]  /*6920*/  LDC R30, c[0x2][R29+0x74] ;  /* 0x00801d001d1e7b82 */ /* 0x000e240000000800 */
[----:B0-----:R-:W-:-:S04]  /*6930*/  SHF.R.S32.HI R31, RZ, 0x1f, R30 ;  /* 0x0000001fff1f7819 */ /* 0x001fc8000001141e */
.L_x_151:
[----:B------:R-:W-:Y:S05]  /*6940*/  BRX R30 -0x6950                                                         (*"BRANCH_TARGETS .L_x_152,.L_x_153,.L_x_154"*) ;  /* 0xffffff941eac7949 */ /* 0x000fea000383ffff */
.L_x_154:
[----:B------:R-:W0:Y:S04]  /*6950*/  LDS R29, [R28+0x10] ;  /* 0x000010001c1d7984 */ /* 0x000e280000000800 */
[----:B0-----:R4:W-:Y:S01]  /*6960*/  STG.E desc[UR16][R26.64+0x10], R29 ;  /* 0x0000101d1a007986 */ /* 0x0019e2000c101910 */
[----:B------:R-:W-:Y:S05]  /*6970*/  BRA `(.L_x_14) ;  /* 0x0000000000147947 */ /* 0x000fea0003800000 */
.L_x_153:
[----:B------:R-:W0:Y:S04]  /*6980*/  LDS R29, [R28+0x10] ;  /* 0x000010001c1d7984 */ /* 0x000e280000000800 */
[----:B0-----:R0:W-:Y:S01]  /*6990*/  STG.E desc[UR16][R24.64+0x10], R29 ;  /* 0x0000101d18007986 */ /* 0x0011e2000c101910 */
[----:B------:R-:W-:Y:S05]  /*69a0*/  BRA `(.L_x_14) ;  /* 0x0000000000087947 */ /* 0x000fea0003800000 */
.L_x_152:
[----:B------:R-:W0:Y:S04]  /*69b0*/  LDS R29, [R28+0x10] ;  /* 0x000010001c1d7984 */ /* 0x000e280000000800 */
[----:B0-----:R3:W-:Y:S02]  /*69c0*/  STG.E desc[UR16][R22.64+0x10], R29 ;  /* 0x0000101d16007986 */ /* 0x0017e4000c101910 */
.L_x_14:
[----:B------:R-:W-:Y:S05]  /*69d0*/  @P0 BRA `(.L_x_15) ;  /* 0x0000000000380947 */ /* 0x000fea0003800000 */
[----:B01234-:R-:W-:-:S05]  /*69e0*/  VIMNMX.U32 R29, PT, PT, R0, 0x2, PT ;  /* 0x00000002001d7848 */ /* 0x01ffca0003fe0000 */
[----:B------:R-:W-:-:S04]  /*69f0*/  IMAD.SHL.U32 R29, R29, 0x4, RZ ;  /* 0x000000041d1d7824 */ /* 0x000fc800078e00ff */
[----:B------:R-:W0:Y:S02]  /*6a00*/  LDC R30, c[0x2][R29+0x80] ;  /* 0x008020001d1e7b82 */ /* 0x000e240000000800 */
[----:B0-----:R-:W-:-:S04]  /*6a10*/  SHF.R.S32.HI R31, RZ, 0x1f, R30 ;  /* 0x0000001fff1f7819 */ /* 0x001fc8000001141e */
.L_x_155:
[----:B------:R-:W-:Y:S05]  /*6a20*/  BRX R30 -0x6a30                                                         (*"BRANCH_TARGETS .L_x_156,.L_x_157,.L_x_158"*) ;  /* 0xffffff941e747949 */ /* 0x000fea000383ffff */
.L_x_158:
[----:B------:R-:W0:Y:S04]  /*6a30*/  LDS R29, [R28+0x14] ;  /* 0x000014001c1d7984 */ /* 0x000e280000000800 */
[----:B0-----:R0:W-:Y:S01]  /*6a40*/  STG.E desc[UR16][R20.64+0x14], R29 ;  /* 0x0000141d14007986 */ /* 0x0011e2000c101910 */
[----:B------:R-:W-:Y:S05]  /*6a50*/  BRA `(.L_x_16) ;  /* 0x0000000000507947 */ /* 0x000fea0003800000 */
.L_x_157:
[----:B------:R-:W0:Y:S04]  /*6a60*/  LDS R29, [R28+0x14] ;  /* 0x000014001c1d7984 */ /* 0x000e280000000800 */
[----:B0-----:R3:W-:Y:S01]  /*6a70*/  STG.E desc[UR16][R18.64+0x14], R29 ;  /* 0x0000141d12007986 */ /* 0x0017e2000c101910 */
[----:B------:R-:W-:Y:S05]  /*6a80*/  BRA `(.L_x_16) ;  /* 0x0000000000447947 */ /* 0x000fea0003800000 */
.L_x_156:
[----:B------:R-:W0:Y:S04]  /*6a90*/  LDS R29, [R28+0x14] ;  /* 0x000014001c1d7984 */ /* 0x000e280000000800 */
[----:B0-----:R4:W-:Y:S01]  /*6aa0*/  STG.E desc[UR16][R16.64+0x14], R29 ;  /* 0x0000141d10007986 */ /* 0x0019e2000c101910 */
[----:B------:R-:W-:Y:S05]  /*6ab0*/  BRA `(.L_x_16) ;  /* 0x0000000000387947 */ /* 0x000fea0003800000 */
.L_x_15:
[----:B01234-:R-:W-:-:S05]  /*6ac0*/  IMAD.MOV.U32 R29, RZ, RZ, -0x3 ;  /* 0xfffffffdff1d7424 */ /* 0x01ffca00078e00ff */
[----:B------:R-:W-:-:S04]  /*6ad0*/  VIADDMNMX.U32 R29, R0, R29, 0x2, PT ;  /* 0x00000002001d7446 */ /* 0x000fc8000380001d */
[----:B------:R-:W-:-:S04]  /*6ae0*/  SHF.L.U32 R29, R29, 0x2, RZ ;  /* 0x000000021d1d7819 */ /* 0x000fc800000006ff */
[----:B------:R-:W0:Y:S02]  /*6af0*/  LDC R30, c[0x2][R29+0x8c] ;  /* 0x008023001d1e7b82 */ /* 0x000e240000000800 */
[----:B0-----:R-:W-:-:S04]  /*6b00*/  SHF.R.S32.HI R31, RZ, 0x1f, R30 ;  /* 0x0000001fff1f7819 */ /* 0x001fc8000001141e */
.L_x_159:
[----:B------:R-:W-:Y:S05]  /*6b10*/  BRX R30 -0x6b20                                                         (*"BRANCH_TARGETS .L_x_160,.L_x_161,.L_x_162"*) ;  /* 0xffffff941e387949 */ /* 0x000fea000383ffff */
.L_x_162:
[----:B------:R-:W0:Y:S04]  /*6b20*/  LDS R29, [R28+0x14] ;  /* 0x000014001c1d7984 */ /* 0x000e280000000800 */
[----:B0-----:R2:W-:Y:S01]  /*6b30*/  STG.E desc[UR16][R26.64+0x14], R29 ;  /* 0x0000141d1a007986 */ /* 0x0015e2000c101910 */
[----:B------:R-:W-:Y:S05]  /*6b40*/  BRA `(.L_x_16) ;  /* 0x0000000000147947 */ /* 0x000fea0003800000 */
.L_x_161:
[----:B------:R-:W0:Y:S04]  /*6b50*/  LDS R29, [R28+0x14] ;  /* 0x000014001c1d7984 */ /* 0x000e280000000800 */
[----:B0-----:R0:W-:Y:S01]  /*6b60*/  STG.E desc[UR16][R24.64+0x14], R29 ;  /* 0x0000141d18007986 */ /* 0x0011e2000c101910 */
[----:B------:R-:W-:Y:S05]  /*6b70*/  BRA `(.L_x_16) ;  /* 0x0000000000087947 */ /* 0x000fea0003800000 */
.L_x_160:
[----:B------:R-:W0:Y:S04]  /*6b80*/  LDS R29, [R28+0x14] ;  /* 0x000014001c1d7984 */ /* 0x000e280000000800 */
[----:B0-----:R1:W-:Y:S02]  /*6b90*/  STG.E desc[UR16][R22.64+0x14], R29 ;  /* 0x0000141d16007986 */ /* 0x0013e4000c101910 */
.L_x_16:
[----:B------:R-:W-:Y:S05]  /*6ba0*/  @P0 BRA `(.L_x_17) ;  /* 0x0000000000380947 */ /* 0x000fea0003800000 */
[----:B01234-:R-:W-:-:S05]  /*6bb0*/  VIMNMX.U32 R29, PT, PT, R0, 0x2, PT ;  /* 0x00000002001d7848 */ /* 0x01ffca0003fe0000 */
[----:B------:R-:W-:-:S04]  /*6bc0*/  IMAD.SHL.U32 R29, R29, 0x4, RZ ;  /* 0x000000041d1d7824 */ /* 0x000fc800078e00ff */
[----:B------:R-:W0:Y:S02]  /*6bd0*/  LDC R30, c[0x2][R29+0x98] ;  /* 0x008026001d1e7b82 */ /* 0x000e240000000800 */
[----:B0-----:R-:W-:-:S04]  /*6be0*/  SHF.R.S32.HI R31, RZ, 0x1f, R30 ;  /* 0x0000001fff1f7819 */ /* 0x001fc8000001141e */
.L_x_163:
[----:B------:R-:W-:Y:S05]  /*6bf0*/  BRX R30 -0x6c00                                                         (*"BRANCH_TARGETS .L_x_164,.L_x_165,.L_x_166"*) ;  /* 0xffffff941e007949 */ /* 0x000fea000383ffff */
.L_x_166:
[----:B------:R-:W0:Y:S04]  /*6c00*/  LDS R29, [R28+0x18] ;  /* 0x000018001c1d7984 */ /* 0x000e280000000800 */
[----:B0-----:R4:W-:Y:S01]  /*6c10*/  STG.E desc[UR16][R20.64+0x18], R29 ;  /* 0x0000181d14007986 */ /* 0x0019e2000c101910 */
[----:B------:R-:W-:Y:S05]  /*6c20*/  BRA `(.L_x_18) ;  /* 0x0000000000507947 */ /* 0x000fea0003800000 */
.L_x_165:
[----:B------:R-:W0:Y:S04]  /*6c30*/  LDS R29, [R28+0x18] ;  /* 0x000018001c1d7984 */ /* 0x000e280000000800 */
[----:B0-----:R0:W-:Y:S01]  /*6c40*/  STG.E desc[UR16][R18.64+0x18], R29 ;  /* 0x0000181d12007986 */ /* 0x0011e2000c101910 */
[----:B------:R-:W-:Y:S05]  /*6c50*/  BRA `(.L_x_18) ;  /* 0x0000000000447947 */ /* 0x000fea0003800000 */
.L_x_164:
[----:B------:R-:W0:Y:S04]  /*6c60*/  LDS R29, [R28+0x18] ;  /* 0x000018001c1d7984 */ /* 0x000e280000000800 */
[----:B0-----:R3:W-:Y:S01]  /*6c70*/  STG.E desc[UR16][R16.64+0x18], R29 ;  /* 0x0000181d10007986 */ /* 0x0017e2000c101910 */
[----:B------:R-:W-:Y:S05]  /*6c80*/  BRA `(.L_x_18) ;  /* 0x0000000000387947 */ /* 0x000fea0003800000 */
.L_x_17:
[----:B01234-:R-:W-:-:S05]  /*6c90*/  IMAD.MOV.U32 R29, RZ, RZ, -0x3 ;  /* 0xfffffffdff1d7424 */ /* 0x01ffca00078e00ff */
[----:B------:R-:W-:-:S05]  /*6ca0*/  VIADDMNMX.U32 R29, R0, R29, 0x2, PT ;  /* 0x00000002001d7446 */ /* 0x000fca000380001d */
[----:B------:R-:W-:-:S04]  /*6cb0*/  IMAD.SHL.U32 R29, R29, 0x4, RZ ;  /* 0x000000041d1d7824 */ /* 0x000fc800078e00ff */
[----:B------:R-:W0:Y:S02]  /*6cc0*/  LDC R30, c[0x2][R29+0xa4] ;  /* 0x008029001d1e7b82 */ /* 0x000e240000000800 */
[----:B0-----:R-:W-:-:S04]  /*6cd0*/  SHF.R.S32.HI R31, RZ, 0x1f, R30 ;  /* 0x0000001fff1f7819 */ /* 0x001fc8000001141e */
.L_x_167:
[----:B------:R-:W-:Y:S05]  /*6ce0*/  BRX R30 -0x6cf0                                                         (*"BRANCH_TARGETS .L_x_168,.L_x_169,.L_x_170"*) ;  /* 0xffffff901ec47949 */ /* 0x000fea000383ffff */
.L_x_170:
[----:B------:R-:W0:Y:S04]  /*6cf0*/  LDS R29, [R28+0x18] ;  /* 0x000018001c1d7984 */ /* 0x000e280000000800 */
[----:B0-----:R0:W-:Y:S01]  /*6d00*/  STG.E desc[UR16][R26.64+0x18], R29 ;  /* 0x0000181d1a007986 */ /* 0x0011e2000c101910 */
[----:B------:R-:W-:Y:S05]  /*6d10*/  BRA `(.L_x_18) ;  /* 0x0000000000147947 */ /* 0x000fea0003800000 */
.L_x_169:
[----:B------:R-:W0:Y:S04]  /*6d20*/  LDS R29, [R28+0x18] ;  /* 0x000018001c1d7984 */ /* 0x000e280000000800 */
[----:B0-----:R1:W-:Y:S01]  /*6d30*/  STG.E desc[UR16][R24.64+0x18], R29 ;  /* 0x0000181d18007986 */ /* 0x0013e2000c101910 */
[----:B------:R-:W-:Y:S05]  /*6d40*/  BRA `(.L_x_18) ;  /* 0x0000000000087947 */ /* 0x000fea0003800000 */
.L_x_168:
[----:B------:R-:W0:Y:S04]  /*6d50*/  LDS R29, [R28+0x18] ;  /* 0x000018001c1d7984 */ /* 0x000e280000000800 */
[----:B0-----:R2:W-:Y:S02]  /*6d60*/  STG.E desc[UR16][R22.64+0x18], R29 ;  /* 0x0000181d16007986 */ /* 0x0015e4000c101910 */
.L_x_18:
[----:B------:R-:W-:Y:S05]  /*6d70*/  @P0 BRA `(.L_x_19) ;  /* 0x0000000000380947 */ /* 0x000fea0003800000 */
[----:B01234-:R-:W-:-:S04]  /*6d80*/  VIMNMX.U32 R29, PT, PT, R0, 0x2, PT ;  /* 0x00000002001d7848 */ /* 0x01ffc80003fe0000 */
[----:B------:R-:W-:-:S04]  /*6d90*/  SHF.L.U32 R29, R29, 0x2, RZ ;  /* 0x000000021d1d7819 */ /* 0x000fc800000006ff */
[----:B------:R-:W0:Y:S02]  /*6da0*/  LDC R30, c[0x2][R29+0xb0] ;  /* 0x00802c001d1e7b82 */ /* 0x000e240000000800 */
[----:B0-----:R-:W-:-:S04]  /*6db0*/  SHF.R.S32.HI R31, RZ, 0x1f, R30 ;  /* 0x0000001fff1f7819 */ /* 0x001fc8000001141e */
.L_x_171:
[----:B------:R-:W-:Y:S05]  /*6dc0*/  BRX R30 -0x6dd0                                                         (*"BRANCH_TARGETS .L_x_172,.L_x_173,.L_x_174"*) ;  /* 0xffffff901e8c7949 */ /* 0x000fea000383ffff */
.L_x_174:
[----:B------:R-:W0:Y:S04]  /*6dd0*/  LDS R29, [R28+0x1c] ;  /* 0x00001c001c1d7984 */ /* 0x000e280000000800 */
[----:B0-----:R0:W-:Y:S01]  /*6de0*/  STG.E desc[UR16][R20.64+0x1c], R29 ;  /* 0x00001c1d14007986 */ /* 0x0011e2000c101910 */
[----:B------:R-:W-:Y:S05]  /*6df0*/  BRA `(.L_x_20) ;  /* 0x0000000000507947 */ /* 0x000fea0003800000 */
.L_x_173:
[----:B------:R-:W0:Y:S04]  /*6e00*/  LDS R29, [R28+0x1c] ;  /* 0x00001c001c1d7984 */ /* 0x000e280000000800 */
[----:B0-----:R3:W-:Y:S01]  /*6e10*/  STG.E desc[UR16][R18.64+0x1c], R29 ;  /* 0x00001c1d12007986 */ /* 0x0017e2000c101910 */
[----:B------:R-:W-:Y:S05]  /*6e20*/  BRA `(.L_x_20) ;  /* 0x0000000000447947 */ /* 0x000fea0003800000 */
.L_x_172:
[----:B------:R-:W0:Y:S04]  /*6e30*/  LDS R29, [R28+0x1c] ;  /* 0x00001c001c1d7984 */ /* 0x000e280000000800 */
[----:B0-----:R4:W-:Y:S01]  /*6e40*/  STG.E desc[UR16][R16.64+0x1c], R29 ;  /* 0x00001c1d10007986 */ /* 0x0019e2000c101910 */
[----:B------:R-:W-:Y:S05]  /*6e50*/  BRA `(.L_x_20) ;  /* 0x0000000000387947 */ /* 0x000fea0003800000 */
.L_x_19:
[----:B01234-:R-:W-:-:S05]  /*6e60*/  IMAD.MOV.U32 R29, RZ, RZ, -0x3 ;  /* 0xfffffffdff1d7424 */ /* 0x01ffca00078e00ff */
[----:B------:R-:W-:-:S05]  /*6e70*/  VIADDMNMX.U32 R29, R0, R29, 0x2, PT ;  /* 0x00000002001d7446 */ /* 0x000fca000380001d */
[----:B------:R-:W-:-:S04]  /*6e80*/  IMAD.SHL.U32 R29, R29, 0x4, RZ ;  /* 0x000000041d1d7824 */ /* 0x000fc800078e00ff */
[----:B------:R-:W0:Y:S02]  /*6e90*/  LDC R30, c[0x2][R29+0xbc] ;  /* 0x00802f001d1e7b82 */ /* 0x000e240000000800 */
[----:B0-----:R-:W-:-:S04]  /*6ea0*/  SHF.R.S32.HI R31, RZ, 0x1f, R30 ;  /* 0x0000001fff1f7819 */ /* 0x001fc8000001141e */
.L_x_175:
[----:B------:R-:W-:Y:S05]  /*6eb0*/  BRX R30 -0x6ec0                                                         (*"BRANCH_TARGETS .L_x_176,.L_x_177,.L_x_178"*) ;  /* 0xffffff901e507949 */ /* 0x000fea000383ffff */
.L_x_178:
[----:B------:R-:W0:Y:S04]  /*6ec0*/  LDS R29, [R28+0x1c] ;  /* 0x00001c001c1d7984 */ /* 0x000e280000000800 */
[----:B0-----:R0:W-:Y:S01]  /*6ed0*/  STG.E desc[UR16][R26.64+0x1c], R29 ;  /* 0x00001c1d1a007986 */ /* 0x0011e2000c101910 */
[----:B------:R-:W-:Y:S05]  /*6ee0*/  BRA `(.L_x_20) ;  /* 0x0000000000147947 */ /* 0x000fea0003800000 */
.L_x_177:
[----:B------:R-:W0:Y:S04]  /*6ef0*/  LDS R29, [R28+0x1c] ;  /* 0x00001c001c1d7984 */ /* 0x000e280000000800 */
[----:B0-----:R1:W-:Y:S01]  /*6f00*/  STG.E desc[UR16][R24.64+0x1c], R29 ;  /* 0x00001c1d18007986 */ /* 0x0013e2000c101910 */
[----:B------:R-:W-:Y:S05]  /*6f10*/  BRA `(.L_x_20) ;  /* 0x0000000000087947 */ /* 0x000fea0003800000 */
.L_x_176:
[----:B------:R-:W0:Y:S04]  /*6f20*/  LDS R29, [R28+0x1c] ;  /* 0x00001c001c1d7984 */ /* 0x000e280000000800 */
[----:B0-----:R2:W-:Y:S02]  /*6f30*/  STG.E desc[UR16][R22.64+0x1c], R29 ;  /* 0x00001c1d16007986 */ /* 0x0015e4000c101910 */
.L_x_20:
[----:B------:R-:W-:Y:S05]  /*6f40*/  @P0 BRA `(.L_x_21) ;  /* 0x0000000000380947 */ /* 0x000fea0003800000 */
[----:B--2---:R-:W-:-:S05]  /*6f50*/  VIMNMX.U32 R22, PT, PT, R0, 0x2, PT ;  /* 0x0000000200167848 */ /* 0x004fca0003fe0000 */
[----:B-1----:R-:W-:-:S04]  /*6f60*/  IMAD.SHL.U32 R24, R22, 0x4, RZ ;  /* 0x0000000416187824 */ /* 0x002fc800078e00ff */
[----:B------:R-:W1:Y:S02]  /*6f70*/  LDC R22, c[0x2][R24+0xc8] ;  /* 0x0080320018167b82 */ /* 0x000e640000000800 */
[----:B-1----:R-:W-:-:S04]  /*6f80*/  SHF.R.S32.HI R23, RZ, 0x1f, R22 ;  /* 0x0000001fff177819 */ /* 0x002fc80000011416 */
.L_x_179:
[----:B------:R-:W-:Y:S05]  /*6f90*/  BRX R22 -0x6fa0                                                         (*"BRANCH_TARGETS .L_x_180,.L_x_181,.L_x_182"*) ;  /* 0xffffff9016187949 */ /* 0x000fea000383ffff */
.L_x_182:
[----:B----4-:R-:W1:Y:S04]  /*6fa0*/  LDS R17, [R28+0x20] ;  /* 0x000020001c117984 */ /* 0x010e680000000800 */
[----:B-1----:R1:W-:Y:S01]  /*6fb0*/  STG.E desc[UR16][R20.64+0x20], R17 ;  /* 0x0000201114007986 */ /* 0x0023e2000c101910 */
[----:B------:R-:W-:Y:S05]  /*6fc0*/  BRA `(.L_x_22) ;  /* 0x0000000000507947 */ /* 0x000fea0003800000 */
.L_x_181:
[----:B----4-:R-:W1:Y:S04]  /*6fd0*/  LDS R17, [R28+0x20] ;  /* 0x000020001c117984 */ /* 0x010e680000000800 */
[----:B-1----:R1:W-:Y:S01]  /*6fe0*/  STG.E desc[UR16][R18.64+0x20], R17 ;  /* 0x0000201112007986 */ /* 0x0023e2000c101910 */
[----:B------:R-:W-:Y:S05]  /*6ff0*/  BRA `(.L_x_22) ;  /* 0x0000000000447947 */ /* 0x000fea0003800000 */
.L_x_180:
[----:B---3--:R-:W1:Y:S04]  /*7000*/  LDS R19, [R28+0x20] ;  /* 0x000020001c137984 */ /* 0x008e680000000800 */
[----:B-1----:R1:W-:Y:S01]  /*7010*/  STG.E desc[UR16][R16.64+0x20], R19 ;  /* 0x0000201310007986 */ /* 0x0023e2000c101910 */
[----:B------:R-:W-:Y:S05]  /*7020*/  BRA `(.L_x_22) ;  /* 0x0000000000387947 */ /* 0x000fea0003800000 */
.L_x_21:
[----:B----4-:R-:W-:-:S04]  /*7030*/  MOV R17, 0xfffffffd ;  /* 0xfffffffd00117802 */ /* 0x010fc80000000f00 */
[----:B------:R-:W-:-:S05]  /*7040*/  VIADDMNMX.U32 R17, R0, R17, 0x2, PT ;  /* 0x0000000200117446 */ /* 0x000fca0003800011 */
[----:B---3--:R-:W-:-:S04]  /*7050*/  IMAD.SHL.U32 R18, R17, 0x4, RZ ;  /* 0x0000000411127824 */ /* 0x008fc800078e00ff */
[----:B------:R-:W3:Y:S02]  /*7060*/  LDC R16, c[0x2][R18+0xd4] ;  /* 0x0080350012107b82 */ /* 0x000ee40000000800 */
[----:B---3--:R-:W-:-:S04]  /*7070*/  SHF.R.S32.HI R17, RZ, 0x1f, R16 ;  /* 0x0000001fff117819 */ /* 0x008fc80000011410 */
.L_x_183:
[----:B------:R-:W-:Y:S05]  /*7080*/  BRX R16 -0x7090                                                         (*"BRANCH_TARGETS .L_x_184,.L_x_185,.L_x_186"*) ;  /* 0xffffff8c10dc7949 */ /* 0x000fea000383ffff */
.L_x_186:
[----:B------:R-:W3:Y:S04]  /*7090*/  LDS R17, [R28+0x20] ;  /* 0x000020001c117984 */ /* 0x000ee80000000800 */
[----:B---3--:R4:W-:Y:S01]  /*70a0*/  STG.E desc[UR16][R26.64+0x20], R17 ;  /* 0x000020111a007986 */ /* 0x0089e2000c101910 */
[----:B------:R-:W-:Y:S05]  /*70b0*/  BRA `(.L_x_22) ;  /* 0x0000000000147947 */ /* 0x000fea0003800000 */
.L_x_185:
[----:B------:R-:W3:Y:S04]  /*70c0*/  LDS R17, [R28+0x20] ;  /* 0x000020001c117984 */ /* 0x000ee80000000800 */
[----:B---3--:R3:W-:Y:S01]  /*70d0*/  STG.E desc[UR16][R24.64+0x20], R17 ;  /* 0x0000201118007986 */ /* 0x0087e2000c101910 */
[----:B------:R-:W-:Y:S05]  /*70e0*/  BRA `(.L_x_22) ;  /* 0x0000000000087947 */ /* 0x000fea0003800000 */
.L_x_184:
[----:B------:R-:W3:Y:S04]  /*70f0*/  LDS R17, [R28+0x20] ;  /* 0x000020001c117984 */ /* 0x000ee80000000800 */
[----:B---3--:R3:W-:Y:S02]  /*7100*/  STG.E desc[UR16][R22.64+0x20], R17 ;  /* 0x0000201116007986 */ /* 0x0087e4000c101910 */
.L_x_22:
[----:B------:R-:W-:Y:S05]  /*7110*/  @P1 BRA `(.L_x_23) ;  /* 0xffffffec00bc1947 */ /* 0x000fea000383ffff */
[----:B------:R-:W5:Y:S01]  /*7120*/  LDC.64 R2, c[0x0][0x398] ;  /* 0x0000e600ff027b82 */ /* 0x000f620000000a00 */
[----:B------:R-:W-:Y:S02]  /*7130*/  IMAD.U32 R5, RZ, RZ, UR15 ;  /* 0x0000000fff057e24 */ /* 0x000fe4000f8e00ff */
[----:B-----5:R-:W-:-:S05]  /*7140*/  IMAD.WIDE R2, R0, 0x4, R2 ;  /* 0x0000000400027825 */ /* 0x020fca00078e0202 */
[----:B------:R-:W-:Y:S01]  /*7150*/  STG.E desc[UR16][R2.64], R5 ;  /* 0x0000000502007986 */ /* 0x000fe2000c101910 */
[----:B------:R-:W-:Y:S05]  /*7160*/  EXIT ;  /* 0x000000000000794d */ /* 0x000fea0003800000 */
        .weak           $__internal_0_$__cuda_sm3x_div_rn_noftz_f32_slowpath
        .type           $__internal_0_$__cuda_sm3x_div_rn_noftz_f32_slowpath,@function
        .size           $__internal_0_$__cuda_sm3x_div_rn_noftz_f32_slowpath,(.L_x_187 - $__internal_0_$__cuda_sm3x_div_rn_noftz_f32_slowpath)
$__internal_0_$__cuda_sm3x_div_rn_noftz_f32_slowpath:
[----:B------:R-:W-:-:S04]  /*7170*/  SHF.R.U32.HI R3, RZ, 0x17, R2 ;  /* 0x00000017ff037819 */ /* 0x000fc80000011602 */
[----:B------:R-:W-:Y:S02]  /*7180*/  LOP3.LUT R5, R3, 0xff, RZ, 0xc0, !PT ;  /* 0x000000ff03057812 */ /* 0x000fe400078ec0ff */
[----:B------:R-:W-:-:S03]  /*7190*/  MOV R3, R2 ;  /* 0x0000000200037202 */ /* 0x000fc60000000f00 */
[----:B------:R-:W-:-:S05]  /*71a0*/  VIADD R6, R5, 0xffffffff ;  /* 0xffffffff05067836 */ /* 0x000fca0000000000 */
[----:B------:R-:W-:-:S13]  /*71b0*/  ISETP.GT.U32.OR P0, PT, R6, 0xfd, !PT ;  /* 0x000000fd0600780c */ /* 0x000fda0007f04470 */
[----:B------:R-:W-:Y:S01]  /*71c0*/  @!P0 IMAD.MOV.U32 R4, RZ, RZ, RZ ;  /* 0x000000ffff048224 */ /* 0x000fe200078e00ff */
[----:B------:R-:W-:Y:S06]  /*71d0*/  @!P0 BRA `(.L_x_24) ;  /* 0x00000000003c8947 */ /* 0x000fec0003800000 */
[----:B------:R-:W-:-:S13]  /*71e0*/  FSETP.GTU.FTZ.AND P0, PT, |R2|, +INF , PT ;  /* 0x7f8000000200780b */ /* 0x000fda0003f1c200 */
[----:B------:R-:W-:Y:S05]  /*71f0*/  @P0 BRA `(.L_x_25) ;  /* 0x0000000400280947 */ /* 0x000fea0003800000 */
[----:B------:R-:W-:-:S05]  /*7200*/  IMAD.MOV.U32 R4, RZ, RZ, 0x3ecccccd ;  /* 0x3ecccccdff047424 */ /* 0x000fca00078e00ff */
[----:B------:R-:W-:-:S13]  /*7210*/  LOP3.LUT P0, RZ, R4, 0x7fffffff, R3, 0xc8, !PT ;  /* 0x7fffffff04ff7812 */ /* 0x000fda000780c803 */
[----:B------:R-:W-:Y:S05]  /*7220*/  @!P0 BRA `(.L_x_26) ;  /* 0x0000000400148947 */ /* 0x000fea0003800000 */
[----:B------:R-:W-:-:S13]  /*7230*/  LOP3.LUT P0, RZ, R3, 0x7fffffff, RZ, 0xc0, !PT ;  /* 0x7fffffff03ff7812 */ /* 0x000fda000780c0ff */
[----:B------:R-:W-:Y:S05]  /*7240*/  @!P0 BRA `(.L_x_27) ;  /* 0x0000000400048947 */ /* 0x000fea0003800000 */
[----:B------:R-:W-:Y:S02]  /*7250*/  FSETP.NEU.FTZ.AND P1, PT, |R2|, +INF , PT ;  /* 0x7f8000000200780b */ /* 0x000fe40003f3d200 */
[----:B------:R-:W-:-:S04]  /*7260*/  LOP3.LUT P0, RZ, R4, 0x7fffffff, RZ, 0xc0, !PT ;  /* 0x7fffffff04ff7812 */ /* 0x000fc8000780c0ff */
[----:B------:R-:W-:-:S13]  /*7270*/  PLOP3.LUT P0, PT, P1, P0, PT, 0x2f, 0xf2 ;  /* 0x0000000000f2781c */ /* 0x000fda0000f00577 */
[----:B------:R-:W-:Y:S05]  /*7280*/  @P0 BRA `(.L_x_28) ;  /* 0x0000000000e80947 */ /* 0x000fea0003800000 */
[----:B------:R-:W-:-:S13]  /*7290*/  ISETP.GE.AND P0, PT, R6, RZ, PT ;  /* 0x000000ff0600720c */ /* 0x000fda0003f06270 */
[----:B------:R-:W-:Y:S02]  /*72a0*/  @P0 IMAD.MOV.U32 R4, RZ, RZ, RZ ;  /* 0x000000ffff040224 */ /* 0x000fe400078e00ff */
[----:B------:R-:W-:Y:S01]  /*72b0*/  @!P0 FFMA R3, R2, 1.84467440737095516160e+19, RZ ;  /* 0x5f80000002038823 */ /* 0x000fe200000000ff */
[----:B------:R-:W-:-:S07]  /*72c0*/  @!P0 MOV R4, 0xffffffc0 ;  /* 0xffffffc000048802 */ /* 0x000fce0000000f00 */
.L_x_24:
[----:B------:R-:W-:Y:S01]  /*72d0*/  UMOV UR6, 0x3ecccccd ;  /* 0x3ecccccd00067882 */ /* 0x000fe20000000000 */
[----:B------:R-:W-:Y:S01]  /*72e0*/  VIADD R5, R5, 0xffffff81 ;  /* 0xffffff8105057836 */ /* 0x000fe20000000000 */
[----:B------:R-:W-:-:S03]  /*72f0*/  UIADD3 UR6, UPT, UPT, UR6, 0x1000000, URZ ;  /* 0x0100000006067890 */ /* 0x000fc6000fffe0ff */
[----:B------:R-:W-:Y:S01]  /*7300*/  IMAD R2, R5, -0x800000, R3 ;  /* 0xff80000005027824 */ /* 0x000fe200078e0203 */
[----:B------:R-:W-:Y:S02]  /*7310*/  IADD3 R4, PT, PT, R4, 0x2, R5 ;  /* 0x0000000204047810 */ /* 0x000fe40007ffe005 */
[----:B------:R-:W-:-:S03]  /*7320*/  FADD.FTZ R7, -RZ, -UR6 ;  /* 0x80000006ff077e21 */ /* 0x000fc60008010100 */
[----:B------:R-:W0:Y:S02]  /*7330*/  MUFU.RCP R6, UR6 ;  /* 0x0000000600067d08 */ /* 0x000e240008001000 */
[----:B0-----:R-:W-:-:S04]  /*7340*/  FFMA R9, R6, R7, 1 ;  /* 0x3f80000006097423 */ /* 0x001fc80000000007 */
[----:B------:R-:W-:-:S04]  /*7350*/  FFMA R9, R6, R9, R6 ;  /* 0x0000000906097223 */ /* 0x000fc80000000006 */
[----:B------:R-:W-:-:S04]  /*7360*/  FFMA R6, R2, R9, RZ ;  /* 0x0000000902067223 */ /* 0x000fc800000000ff */
[----:B------:R-:W-:-:S04]  /*7370*/  FFMA R3, R7, R6, R2 ;  /* 0x0000000607037223 */ /* 0x000fc80000000002 */
[----:B------:R-:W-:-:S04]  /*7380*/  FFMA R6, R9, R3, R6 ;  /* 0x0000000309067223 */ /* 0x000fc80000000006 */
[----:B------:R-:W-:-:S04]  /*7390*/  FFMA R7, R7, R6, R2 ;  /* 0x0000000607077223 */ /* 0x000fc80000000002 */
[----:B------:R-:W-:-:S05]  /*73a0*/  FFMA R3, R9, R7, R6 ;  /* 0x0000000709037223 */ /* 0x000fca0000000006 */
[----:B------:R-:W-:-:S04]  /*73b0*/  SHF.R.U32.HI R2, RZ, 0x17, R3 ;  /* 0x00000017ff027819 */ /* 0x000fc80000011603 */
[----:B------:R-:W-:-:S05]  /*73c0*/  LOP3.LUT R2, R2, 0xff, RZ, 0xc0, !PT ;  /* 0x000000ff02027812 */ /* 0x000fca00078ec0ff */
[----:B------:R-:W-:-:S04]  /*73d0*/  IMAD.IADD R12, R2, 0x1, R4 ;  /* 0x00000001020c7824 */ /* 0x000fc800078e0204 */
[----:B------:R-:W-:-:S05]  /*73e0*/  VIADD R2, R12, 0xffffffff ;  /* 0xffffffff0c027836 */ /* 0x000fca0000000000 */
[----:B------:R-:W-:-:S13]  /*73f0*/  ISETP.GE.U32.AND P0, PT, R2, 0xfe, PT ;  /* 0x000000fe0200780c */ /* 0x000fda0003f06070 */
[----:B------:R-:W-:Y:S05]  /*7400*/  @!P0 BRA `(.L_x_29) ;  /* 0x0000000000808947 */ /* 0x000fea0003800000 */
[----:B------:R-:W-:-:S13]  /*7410*/  ISETP.GT.AND P0, PT, R12, 0xfe, PT ;  /* 0x000000fe0c00780c */ /* 0x000fda0003f04270 */
[----:B------:R-:W-:Y:S05]  /*7420*/  @P0 BRA `(.L_x_30) ;  /* 0x00000000006c0947 */ /* 0x000fea0003800000 */
[----:B------:R-:W-:-:S13]  /*7430*/  ISETP.GE.AND P0, PT, R12, 0x1, PT ;  /* 0x000000010c00780c */ /* 0x000fda0003f06270 */
[----:B------:R-:W-:Y:S05]  /*7440*/  @P0 BRA `(.L_x_31) ;  /* 0x0000000000980947 */ /* 0x000fea0003800000 */
[----:B------:R-:W-:Y:S02]  /*7450*/  ISETP.GE.AND P0, PT, R12, -0x18, PT ;  /* 0xffffffe80c00780c */ /* 0x000fe40003f06270 */
[----:B------:R-:W-:-:S11]  /*7460*/  LOP3.LUT R3, R3, 0x80000000, RZ, 0xc0, !PT ;  /* 0x8000000003037812 */ /* 0x000fd600078ec0ff */
[----:B------:R-:W-:Y:S05]  /*7470*/  @!P0 BRA `(.L_x_31) ;  /* 0x00000000008c8947 */ /* 0x000fea0003800000 */
[CCC-:B------:R-:W-:Y:S01]  /*7480*/  FFMA.RZ R2, R9.reuse, R7.reuse, R6.reuse ;  /* 0x0000000709027223 */ /* 0x1c0fe2000000c006 */
[C---:B------:R-:W-:Y:S02]  /*7490*/  IADD3 R5, PT, PT, R12.reuse, 0x20, RZ ;  /* 0x000000200c057810 */ /* 0x040fe40007ffe0ff */
[----:B------:R-:W-:Y:S02]  /*74a0*/  ISETP.NE.AND P2, PT, R12, RZ, PT ;  /* 0x000000ff0c00720c */ /* 0x000fe40003f45270 */
[----:B------:R-:W-:Y:S01]  /*74b0*/  LOP3.LUT R4, R2, 0x7fffff, RZ, 0xc0, !PT ;  /* 0x007fffff02047812 */ /* 0x000fe200078ec0ff */
[CCC-:B------:R-:W-:Y:S01]  /*74c0*/  FFMA.RP R2, R9.reuse, R7.reuse, R6.reuse ;  /* 0x0000000709027223 */ /* 0x1c0fe20000008006 */
[----:B------:R-:W-:Y:S01]  /*74d0*/  FFMA.RM R9, R9, R7, R6 ;  /* 0x0000000709097223 */ /* 0x000fe20000004006 */
[----:B------:R-:W-:Y:S01]  /*74e0*/  IMAD.MOV R7, RZ, RZ, -R12 ;  /* 0x000000ffff077224 */ /* 0x000fe200078e0a0c */
[----:B------:R-:W-:Y:S02]  /*74f0*/  LOP3.LUT R4, R4, 0x800000, RZ, 0xfc, !PT ;  /* 0x0080000004047812 */ /* 0x000fe400078efcff */
[----:B------:R-:W-:-:S02]  /*7500*/  ISETP.NE.AND P1, PT, R12, RZ, PT ;  /* 0x000000ff0c00720c */ /* 0x000fc40003f25270 */
[----:B------:R-:W-:Y:S02]  /*7510*/  SHF.L.U32 R5, R4, R5, RZ ;  /* 0x0000000504057219 */ /* 0x000fe400000006ff */
[----:B------:R-:W-:Y:S02]  /*7520*/  FSETP.NEU.FTZ.AND P0, PT, R2, R9, PT ;  /* 0x000000090200720b */ /* 0x000fe40003f1d000 */
[----:B------:R-:W-:Y:S02]  /*7530*/  SEL R7, R7, RZ, P2 ;  /* 0x000000ff07077207 */ /* 0x000fe40001000000 */
[----:B------:R-:W-:Y:S02]  /*7540*/  ISETP.NE.AND P1, PT, R5, RZ, P1 ;  /* 0x000000ff0500720c */ /* 0x000fe40000f25270 */
[----:B------:R-:W-:Y:S02]  /*7550*/  SHF.R.U32.HI R7, RZ, R7, R4 ;  /* 0x00000007ff077219 */ /* 0x000fe40000011604 */
[----:B------:R-:W-:-:S02]  /*7560*/  PLOP3.LUT P0, PT, P0, P1, PT, 0xf8, 0x8f ;  /* 0x00000000008f781c */ /* 0x000fc40000703f70 */
[----:B------:R-:W-:Y:S02]  /*7570*/  SHF.R.U32.HI R5, RZ, 0x1, R7 ;  /* 0x00000001ff057819 */ /* 0x000fe40000011607 */
[----:B------:R-:W-:-:S04]  /*7580*/  SEL R2, RZ, 0x1, !P0 ;  /* 0x00000001ff027807 */ /* 0x000fc80004000000 */
[----:B------:R-:W-:-:S04]  /*7590*/  LOP3.LUT R2, R2, 0x1, R5, 0xf8, !PT ;  /* 0x0000000102027812 */ /* 0x000fc800078ef805 */
[----:B------:R-:W-:-:S05]  /*75a0*/  LOP3.LUT R2, R2, R7, RZ, 0xc0, !PT ;  /* 0x0000000702027212 */ /* 0x000fca00078ec0ff */
[----:B------:R-:W-:-:S05]  /*75b0*/  IMAD.IADD R2, R5, 0x1, R2 ;  /* 0x0000000105027824 */ /* 0x000fca00078e0202 */
[----:B------:R-:W-:Y:S01]  /*75c0*/  LOP3.LUT R3, R2, R3, RZ, 0xfc, !PT ;  /* 0x0000000302037212 */ /* 0x000fe200078efcff */
[----:B------:R-:W-:Y:S06]  /*75d0*/  BRA `(.L_x_31) ;  /* 0x0000000000347947 */ /* 0x000fec0003800000 */
.L_x_30:
[----:B------:R-:W-:-:S04]  /*75e0*/  LOP3.LUT R3, R3, 0x80000000, RZ, 0xc0, !PT ;  /* 0x8000000003037812 */ /* 0x000fc800078ec0ff */
[----:B------:R-:W-:Y:S01]  /*75f0*/  LOP3.LUT R3, R3, 0x7f800000, RZ, 0xfc, !PT ;  /* 0x7f80000003037812 */ /* 0x000fe200078efcff */
[----:B------:R-:W-:Y:S06]  /*7600*/  BRA `(.L_x_31) ;  /* 0x0000000000287947 */ /* 0x000fec0003800000 */
.L_x_29:
[----:B------:R-:W-:Y:S01]  /*7610*/  IMAD R3, R4, 0x800000, R3 ;  /* 0x0080000004037824 */ /* 0x000fe200078e0203 */
[----:B------:R-:W-:Y:S06]  /*7620*/  BRA `(.L_x_31) ;  /* 0x0000000000207947 */ /* 0x000fec0003800000 */
.L_x_28:
[----:B------:R-:W-:-:S04]  /*7630*/  LOP3.LUT R3, R4, 0x80000000, R3, 0x48, !PT ;  /* 0x8000000004037812 */ /* 0x000fc800078e4803 */
[----:B------:R-:W-:Y:S01]  /*7640*/  LOP3.LUT R3, R3, 0x7f800000, RZ, 0xfc, !PT ;  /* 0x7f80000003037812 */ /* 0x000fe200078efcff */
[----:B------:R-:W-:Y:S06]  /*7650*/  BRA `(.L_x_31) ;  /* 0x0000000000147947 */ /* 0x000fec0003800000 */
.L_x_27:
[----:B------:R-:W-:Y:S01]  /*7660*/  LOP3.LUT R3, R4, 0x80000000, R3, 0x48, !PT ;  /* 0x8000000004037812 */ /* 0x000fe200078e4803 */
[----:B------:R-:W-:Y:S06]  /*7670*/  BRA `(.L_x_31) ;  /* 0x00000000000c7947 */ /* 0x000fec0003800000 */
.L_x_26:
[----:B------:R-:W0:Y:S01]  /*7680*/  MUFU.RSQ R3, -QNAN ;  /* 0xffc0000000037908 */ /* 0x000e220000001400 */
[----:B------:R-:W-:Y:S05]  /*7690*/  BRA `(.L_x_31) ;  /* 0x0000000000047947 */ /* 0x000fea0003800000 */
.L_x_25:
[----:B------:R-:W-:-:S07]  /*76a0*/  FADD.FTZ R3, R2, 0.40000000596046447754 ;  /* 0x3ecccccd02037421 */ /* 0x000fce0000010000 */
.L_x_31:
[----:B0-----:R-:W-:Y:S01]  /*76b0*/  MOV R4, R3 ;  /* 0x0000000300047202 */ /* 0x001fe20000000f00 */
[----:B------:R-:W-:Y:S02]  /*76c0*/  IMAD.MOV.U32 R2, RZ, RZ, R8 ;  /* 0x000000ffff027224 */ /* 0x000fe400078e0008 */
[----:B------:R-:W-:-:S04]  /*76d0*/  IMAD.MOV.U32 R3, RZ, RZ, 0x0 ;  /* 0x00000000ff037424 */ /* 0x000fc800078e00ff */
[----:B------:R-:W-:Y:S05]  /*76e0*/  RET.REL.NODEC R2 `(_Z3mosPiP17curandStateXORWOWiS_S_S_S_S_S_S_) ;  /* 0xffffff8802447950 */ /* 0x000fea0003c3ffff */
.L_x_32:
[----:B------:R-:W-:-:S00]  /*76f0*/  BRA `(.L_x_32) ;  /* 0xfffffffc00fc7947 */ /* 0x000fc0000383ffff */
[----:B------:R-:W-:-:S00]  /*7700*/  NOP ;  /* 0x0000000000007918 */ /* 0x000fc00000000000 */
[----:B------:R-:W-:-:S00]  /*7710*/  NOP ;  /* 0x0000000000007918 */ /* 0x000fc00000000000 */
[----:B------:R-:W-:-:S00]  /*7720*/  NOP ;  /* 0x0000000000007918 */ /* 0x000fc00000000000 */
[----:B------:R-:W-:-:S00]  /*7730*/  NOP ;  /* 0x0000000000007918 */ /* 0x000fc00000000000 */
[----:B------:R-:W-:-:S00]  /*7740*/  NOP ;  /* 0x0000000000007918 */ /* 0x000fc00000000000 */
[----:B------:R-:W-:-:S00]  /*7750*/  NOP ;  /* 0x0000000000007918 */ /* 0x000fc00000000000 */
[----:B------:R-:W-:-:S00]  /*7760*/  NOP ;  /* 0x0000000000007918 */ /* 0x000fc00000000000 */
[----:B------:R-:W-:-:S00]  /*7770*/  NOP ;  /* 0x0000000000007918 */ /* 0x000fc00000000000 */
.L_x_187:


//--------------------- .text._Z9crossoverPiS_S_S_ii --------------------------
	.section	.text._Z9crossoverPiS_S_S_ii,"ax",@progbits
	.align	128
        .global         _Z9crossoverPiS_S_S_ii
        .type           _Z9crossoverPiS_S_S_ii,@function
        .size           _Z9crossoverPiS_S_S_ii,(.L_x_189 - _Z9crossoverPiS_S_S_ii)
        .other          _Z9crossoverPiS_S_S_ii,@"STO_CUDA_ENTRY STV_DEFAULT"
_Z9crossoverPiS_S_S_ii:
.text._Z9crossoverPiS_S_S_ii:
[----:B------:R-:W-:Y:S01]  /*0000*/  LDC R1, c[0x0][0x37c] ;  /* 0x0000df00ff017b82 */ /* 0x000fe20000000800 */
[----:B------:R-:W0:Y:S07]  /*0010*/  S2R R9, SR_TID.X ;  /* 0x0000000000097919 */ /* 0x000e2e0000002100 */
[----:B------:R-:W0:Y:S01]  /*0020*/  S2UR UR6, SR_CTAID.X ;  /* 0x00000000000679c3 */ /* 0x000e220000002500 */
[----:B------:R-:W1:Y:S07]  /*0030*/  LDCU.64 UR4, c[0x0][0x358] ;  /* 0x00006b00ff0477ac */ /* 0x000e6e0008000a00 */
[----:B------:R-:W0:Y:S08]  /*0040*/  LDC R0, c[0x0][0x360] ;  /* 0x0000d800ff007b82 */ /* 0x000e300000000800 */
[----:B------:R-:W2:Y:S08]  /*0050*/  LDC.64 R14, c[0x0][0x3a0] ;  /* 0x0000e800ff0e7b82 */ /* 0x000eb00000000a00 */
[----:B------:R-:W3:Y:S01]  /*0060*/  LDC.64 R2, c[0x0][0x380] ;  /* 0x0000e000ff027b82 */ /* 0x000ee20000000a00 */
[----:B0-----:R-:W-:-:S07]  /*0070*/  IMAD R9, R0, UR6, R9 ;  /* 0x0000000600097c24 */ /* 0x001fce000f8e0209 */
[----:B------:R-:W0:Y:S01]  /*0080*/  LDC.64 R4, c[0x0][0x388] ;  /* 0x0000e200ff047b82 */ /* 0x000e220000000a00 */
[----:B--2---:R-:W-:-:S07]  /*0090*/  IMAD R11, R14, 0x1b, R9 ;  /* 0x0000001b0e0b7824 */ /* 0x004fce00078e0209 */
[----:B------:R-:W2:Y:S01]  /*00a0*/  LDC.64 R6, c[0x0][0x390] ;  /* 0x0000e400ff067b82 */ /* 0x000ea20000000a00 */
[----:B---3--:R-:W-:-:S05]  /*00b0*/  IMAD.WIDE R2, R11, 0x4, R2 ;  /* 0x000000040b027825 */ /* 0x008fca00078e0202 */
[----:B-1----:R1:W3:Y:S01]  /*00c0*/  LDG.E R13, desc[UR4][R2.64] ;  /* 0x00000004020d7981 */ /* 0x0022e2000c1e1900 */
[----:B------:R-:W-:-:S04]  /*00d0*/  IMAD.HI R0, R9, 0x55555556, RZ ;  /* 0x5555555609007827 */ /* 0x000fc800078e02ff */
[----:B0-----:R-:W-:Y:S01]  /*00e0*/  IMAD.WIDE R4, R11, 0x4, R4 ;  /* 0x000000040b047825 */ /* 0x001fe200078e0204 */
[----:B------:R-:W-:Y:S01]  /*00f0*/  LEA.HI R0, R0, R0, RZ, 0x1 ;  /* 0x0000000000007211 */ /* 0x000fe200078f08ff */
[----:B-1----:R-:W0:Y:S04]  /*0100*/  LDC.64 R2, c[0x0][0x398] ;  /* 0x0000e600ff027b82 */ /* 0x002e280000000a00 */
[----:B------:R-:W-:-:S04]  /*0110*/  IMAD R0, R0, 0x6, R9 ;  /* 0x0000000600007824 */ /* 0x000fc800078e0209 */
[----:B------:R-:W-:-:S04]  /*0120*/  IMAD R9, R15, 0x3, R0 ;  /* 0x000000030f097824 */ /* 0x000fc800078e0200 */
[C---:B--2---:R-:W-:Y:S01]  /*0130*/  IMAD.WIDE R6, R9.reuse, 0x4, R6 ;  /* 0x0000000409067825 */ /* 0x044fe200078e0206 */
[----:B---3--:R-:W-:Y:S05]  /*0140*/  STG.E desc[UR4][R4.64], R13 ;  /* 0x0000000d04007986 */ /* 0x008fea000c101904 */
[----:B------:R-:W2:Y:S01]  /*0150*/  LDG.E R7, desc[UR4][R6.64] ;  /* 0x0000000406077981 */ /* 0x000ea2000c1e1900 */
[----:B0-----:R-:W-:-:S05]  /*0160*/  IMAD.WIDE R2, R9, 0x4, R2 ;  /* 0x0000000409027825 */ /* 0x001fca00078e0202 */
[----:B--2---:R-:W-:Y:S01]  /*0170*/  STG.E desc[UR4][R2.64], R7 ;  /* 0x0000000702007986 */ /* 0x004fe2000c101904 */
[----:B------:R-:W-:Y:S05]  /*0180*/  EXIT ;  /* 0x000000000000794d */ /* 0x000fea0003800000 */
.L_x_33:
        /* <DEDUP_REMOVED lines=15> */
.L_x_189:


//--------------------- .text._Z13compute_scorePiS_S_ --------------------------
	.section	.text._Z13compute_scorePiS_S_,"ax",@progbits
	.align	128
        .global         _Z13compute_scorePiS_S_
        .type           _Z13compute_scorePiS_S_,@function
        .size           _Z13compute_scorePiS_S_,(.L_x_190 - _Z13compute_scorePiS_S_)
        .other          _Z13compute_scorePiS_S_,@"STO_CUDA_ENTRY STV_DEFAULT"
_Z13compute_scorePiS_S_:
.text._Z13compute_scorePiS_S_:
[----:B------:R-:W0:Y:S01]  /*0000*/  LDC R1, c[0x0][0x37c] ;  /* 0x0000df00ff017b82 */ /* 0x000e220000000800 */
[----:B------:R-:W1:Y:S07]  /*0010*/  S2R R13, SR_TID.X ;  /* 0x00000000000d7919 */ /* 0x000e6e0000002100 */
[----:B------:R-:W1:Y:S01]  /*0020*/  S2UR UR4, SR_CTAID.X ;  /* 0x00000000000479c3 */ /* 0x000e620000002500 */
[----:B0-----:R-:W-:-:S07]  /*0030*/  IADD3 R1, PT, PT, R1, -0x28, RZ ;  /* 0xffffffd801017810 */ /* 0x001fce0007ffe0ff */
[----:B------:R-:W1:Y:S08]  /*0040*/  LDC R0, c[0x0][0x360] ;  /* 0x0000d800ff007b82 */ /* 0x000e700000000800 */
[----:B------:R-:W0:Y:S01]  /*0050*/  LDC.64 R10, c[0x0][0x380] ;  /* 0x0000e000ff0a7b82 */ /* 0x000e220000000a00 */
[----:B-1----:R-:W-:Y:S01]  /*0060*/  IMAD R13, R0, UR4, R13 ;  /* 0x00000004000d7c24 */ /* 0x002fe2000f8e020d */
[----:B------:R-:W1:Y:S03]  /*0070*/  LDCU.64 UR4, c[0x0][0x358] ;  /* 0x00006b00ff0477ac */ /* 0x000e660008000a00 */
[C---:B------:R-:W-:Y:S01]  /*0080*/  IMAD.HI R0, R13.reuse, 0x38e38e39, RZ ;  /* 0x38e38e390d007827 */ /* 0x040fe200078e02ff */
[----:B------:R-:W-:-:S03]  /*0090*/  IADD3 R8, PT, PT, R13, 0x11, RZ ;  /* 0x000000110d087810 */ /* 0x000fc60007ffe0ff */
[----:B------:R-:W-:Y:S01]  /*00a0*/  IMAD R15, R13, 0x9, RZ ;  /* 0x000000090d0f7824 */ /* 0x000fe200078e02ff */
[----:B------:R-:W-:-:S04]  /*00b0*/  SHF.R.S32.HI R3, RZ, 0x1, R0 ;  /* 0x00000001ff037819 */ /* 0x000fc80000011400 */
[----:B------:R-:W-:-:S04]  /*00c0*/  LEA.HI R3, R0, R3, RZ, 0x1 ;  /* 0x0000000300037211 */ /* 0x000fc800078f08ff */
[----:B------:R-:W-:-:S04]  /*00d0*/  LEA.HI R0, R3, R3, RZ, 0x1 ;  /* 0x0000000303007211 */ /* 0x000fc800078f08ff */
[----:B------:R-:W-:-:S05]  /*00e0*/  LOP3.LUT R0, R0, 0xfffffffe, RZ, 0xc0, !PT ;  /* 0xfffffffe00007812 */ /* 0x000fca00078ec0ff */
[----:B------:R-:W-:Y:S01]  /*00f0*/  IMAD.IADD R5, R3, 0x1, -R0 ;  /* 0x0000000103057824 */ /* 0x000fe200078e0a00 */
[----:B------:R2:W-:Y:S01]  /*0100*/  STL.64 [R1], RZ ;  /* 0x000000ff01007387 */ /* 0x0005e20000100a00 */
[----:B------:R-:W3:Y:S03]  /*0110*/  LDC.64 R2, c[0x0][0x388] ;  /* 0x0000e200ff027b82 */ /* 0x000ee60000000a00 */
[----:B------:R-:W-:-:S04]  /*0120*/  ISETP.NE.AND P0, PT, R5, RZ, PT ;  /* 0x000000ff0500720c */ /* 0x000fc80003f05270 */
[----:B------:R-:W-:-:S13]  /*0130*/  ISETP.LT.U32.AND P3, PT, R8, 0x23, !P0 ;  /* 0x000000230800780c */ /* 0x000fda0004761070 */
[----:B0-----:R-:W-:-:S05]  /*0140*/  @P3 IMAD.WIDE R6, R15, 0x4, R10 ;  /* 0x000000040f063825 */ /* 0x001fca00078e020a */
[----:B-1----:R-:W4:Y:S04]  /*0150*/  @P3 LDG.E R0, desc[UR4][R6.64] ;  /* 0x0000000406003981 */ /* 0x002f28000c1e1900 */
[----:B------:R2:W-:Y:S04]  /*0160*/  STL.64 [R1+0x8], RZ ;  /* 0x000008ff01007387 */ /* 0x0005e80000100a00 */
[----:B------:R2:W-:Y:S04]  /*0170*/  STL.64 [R1+0x10], RZ ;  /* 0x000010ff01007387 */ /* 0x0005e80000100a00 */
[----:B------:R2:W-:Y:S04]  /*0180*/  STL.64 [R1+0x18], RZ ;  /* 0x000018ff01007387 */ /* 0x0005e80000100a00 */
[----:B------:R2:W-:Y:S01]  /*0190*/  STL.64 [R1+0x20], RZ ;  /* 0x000020ff01007387 */ /* 0x0005e20000100a00 */
[----:B----4-:R-:W-:-:S05]  /*01a0*/  @P3 IMAD R0, R0, 0x4, R1 ;  /* 0x0000000400003824 */ /* 0x010fca00078e0201 */
[----:B------:R-:W4:Y:S01]  /*01b0*/  @P3 LDL R4, [R0] ;  /* 0x0000000000043983 */ /* 0x000f220000100800 */
[----:B------:R-:W-:Y:S01]  /*01c0*/  ISETP.NE.AND P1, PT, R5, 0x1, PT ;  /* 0x000000010500780c */ /* 0x000fe20003f25270 */
[C---:B------:R-:W-:Y:S01]  /*01d0*/  VIADD R7, R13.reuse, 0xffffffee ;  /* 0xffffffee0d077836 */ /* 0x040fe20000000000 */
[----:B------:R-:W-:Y:S01]  /*01e0*/  BSSY.RECONVERGENT B0, `(.L_x_34) ;  /* 0x000001f000007945 */ /* 0x000fe20003800200 */
[----:B---3--:R-:W-:Y:S01]  /*01f0*/  IMAD.WIDE R16, R13, 0x4, R2 ;  /* 0x000000040d107825 */ /* 0x008fe200078e0202 */
[----:B------:R-:W-:Y:S02]  /*0200*/  ISETP.LT.U32.AND P2, PT, R8, 0x23, !P1 ;  /* 0x000000230800780c */ /* 0x000fe40004f41070 */
[C---:B------:R-:W-:Y:S02]  /*0210*/  ISETP.LT.U32.AND P0, PT, R7.reuse, 0x12, !P0 ;  /* 0x000000120700780c */ /* 0x040fe40004701070 */
[----:B------:R-:W-:Y:S02]  /*0220*/  ISETP.LT.U32.AND P1, PT, R7, 0x12, !P1 ;  /* 0x000000120700780c */ /* 0x000fe40004f21070 */
[----:B----4-:R-:W-:Y:S01]  /*0230*/  @P3 IADD3 R9, PT, PT, R4, 0x1, RZ ;  /* 0x0000000104093810 */ /* 0x010fe20007ffe0ff */
[----:B------:R-:W-:-:S04]  /*0240*/  IMAD.WIDE R4, R13, 0x4, R10 ;  /* 0x000000040d047825 */ /* 0x000fc800078e020a */
[----:B------:R2:W-:Y:S01]  /*0250*/  @P3 STL [R0], R9 ;  /* 0x0000000900003387 */ /* 0x0005e20000100800 */
[----:B------:R-:W-:Y:S05]  /*0260*/  @P3 BRA `(.L_x_35) ;  /* 0x0000000000583947 */ /* 0x000fea0003800000 */
[----:B------:R-:W-:Y:S05]  /*0270*/  @!P2 BRA `(.L_x_36) ;  /* 0x000000000018a947 */ /* 0x000fea0003800000 */
[----:B--2---:R-:W2:Y:S02]  /*0280*/  LDG.E R0, desc[UR4][R4.64+-0x24] ;  /* 0xffffdc0404007981 */ /* 0x004ea4000c1e1900 */
[----:B--2---:R-:W-:-:S05]  /*0290*/  LEA R0, R0, R1, 0x2 ;  /* 0x0000000100007211 */ /* 0x004fca00078e10ff */
[----:B------:R-:W2:Y:S02]  /*02a0*/  LDL R6, [R0] ;  /* 0x0000000000067983 */ /* 0x000ea40000100800 */
[----:B--2---:R-:W-:-:S05]  /*02b0*/  VIADD R9, R6, 0x1 ;  /* 0x0000000106097836 */ /* 0x004fca0000000000 */
[----:B------:R0:W-:Y:S01]  /*02c0*/  STL [R0], R9 ;  /* 0x0000000900007387 */ /* 0x0001e20000100800 */
[----:B------:R-:W-:Y:S05]  /*02d0*/  BRA `(.L_x_35) ;  /* 0x00000000003c7947 */ /* 0x000fea0003800000 */
.L_x_36:
[----:B------:R-:W-:Y:S05]  /*02e0*/  @!P0 BRA `(.L_x_37) ;  /* 0x0000000000208947 */ /* 0x000fea0003800000 */
[----:B--2---:R-:W-:-:S05]  /*02f0*/  IADD3 R9, PT, PT, R15, -0xa2, RZ ;  /* 0xffffff5e0f097810 */ /* 0x004fca0007ffe0ff */
[----:B------:R-:W-:-:S06]  /*0300*/  IMAD.WIDE.U32 R8, R9, 0x4, R2 ;  /* 0x0000000409087825 */ /* 0x000fcc00078e0002 */
[----:B------:R-:W2:Y:S02]  /*0310*/  LDG.E R8, desc[UR4][R8.64] ;  /* 0x0000000408087981 */ /* 0x000ea4000c1e1900 */
[----:B--2---:R-:W-:-:S05]  /*0320*/  IMAD R0, R8, 0x4, R1 ;  /* 0x0000000408007824 */ /* 0x004fca00078e0201 */
[----:B------:R-:W2:Y:S02]  /*0330*/  LDL R6, [R0] ;  /* 0x0000000000067983 */ /* 0x000ea40000100800 */
[----:B--2---:R-:W-:-:S05]  /*0340*/  IADD3 R19, PT, PT, R6, 0x1, RZ ;  /* 0x0000000106137810 */ /* 0x004fca0007ffe0ff */
[----:B------:R1:W-:Y:S01]  /*0350*/  STL [R0], R19 ;  /* 0x0000001300007387 */ /* 0x0003e20000100800 */
[----:B------:R-:W-:Y:S05]  /*0360*/  BRA `(.L_x_35) ;  /* 0x0000000000187947 */ /* 0x000fea0003800000 */
.L_x_37:
[----:B------:R-:W-:Y:S05]  /*0370*/  @!P1 BRA `(.L_x_35) ;  /* 0x0000000000149947 */ /* 0x000fea0003800000 */
[----:B--2---:R-:W2:Y:S02]  /*0380*/  LDG.E R0, desc[UR4][R16.64+-0x6c] ;  /* 0xffff940410007981 */ /* 0x004ea4000c1e1900 */
[----:B--2---:R-:W-:-:S05]  /*0390*/  IMAD R0, R0, 0x4, R1 ;  /* 0x0000000400007824 */ /* 0x004fca00078e0201 */
[----:B------:R-:W2:Y:S02]  /*03a0*/  LDL R6, [R0] ;  /* 0x0000000000067983 */ /* 0x000ea40000100800 */
[----:B--2---:R-:W-:-:S05]  /*03b0*/  IADD3 R9, PT, PT, R6, 0x1, RZ ;  /* 0x0000000106097810 */ /* 0x004fca0007ffe0ff */
[----:B------:R3:W-:Y:S02]  /*03c0*/  STL [R0], R9 ;  /* 0x0000000900007387 */ /* 0x0007e40000100800 */
.L_x_35:
[----:B------:R-:W-:Y:S05]  /*03d0*/  BSYNC.RECONVERGENT B0 ;  /* 0x0000000000007941 */ /* 0x000fea0003800200 */
.L_x_34:
[----:B------:R-:W-:Y:S04]  /*03e0*/  BSSY.RECONVERGENT B0, `(.L_x_38) ;  /* 0x0000020000007945 */ /* 0x000fe80003800200 */
[----:B------:R-:W-:Y:S05]  /*03f0*/  @P3 BRA `(.L_x_39) ;  /* 0x0000000000603947 */ /* 0x000fea0003800000 */
[----:B------:R-:W-:Y:S05]  /*0400*/  @P2 BRA `(.L_x_40) ;  /* 0x0000000000442947 */ /* 0x000fea0003800000 */
[----:B------:R-:W-:Y:S05]  /*0410*/  @P0 BRA `(.L_x_41) ;  /* 0x0000000000200947 */ /* 0x000fea0003800000 */
[----:B------:R-:W-:Y:S05]  /*0420*/  @!P1 BRA `(.L_x_42) ;  /* 0x00000000006c9947 */ /* 0x000fea0003800000 */
[----:B------:R-:W-:-:S06]  /*0430*/  IMAD.WIDE.U32 R6, R7, 0x4, R2 ;  /* 0x0000000407067825 */ /* 0x000fcc00078e0002 */
[----:B------:R-:W0:Y:S02]  /*0440*/  LDG.E R6, desc[UR4][R6.64] ;  /* 0x0000000406067981 */ /* 0x000e24000c1e1900 */
[----:B0123--:R-:W-:-:S05]  /*0450*/  IMAD R0, R6, 0x4, R1 ;  /* 0x0000000406007824 */ /* 0x00ffca00078e0201 */
[----:B------:R-:W2:Y:S02]  /*0460*/  LDL R8, [R0] ;  /* 0x0000000000087983 */ /* 0x000ea40000100800 */
[----:B--2---:R-:W-:-:S05]  /*0470*/  IADD3 R9, PT, PT, R8, 0x1, RZ ;  /* 0x0000000108097810 */ /* 0x004fca0007ffe0ff */
[----:B------:R4:W-:Y:S01]  /*0480*/  STL [R0], R9 ;  /* 0x0000000900007387 */ /* 0x0009e20000100800 */
[----:B------:R-:W-:Y:S05]  /*0490*/  BRA `(.L_x_42) ;  /* 0x0000000000507947 */ /* 0x000fea0003800000 */
.L_x_41:
[----:B------:R-:W-:-:S04]  /*04a0*/  VIADD R7, R15, 0xffffff5f ;  /* 0xffffff5f0f077836 */ /* 0x000fc80000000000 */
[----:B------:R-:W-:-:S06]  /*04b0*/  IMAD.WIDE.U32 R6, R7, 0x4, R2 ;  /* 0x0000000407067825 */ /* 0x000fcc00078e0002 */
[----:B------:R-:W0:Y:S02]  /*04c0*/  LDG.E R6, desc[UR4][R6.64] ;  /* 0x0000000406067981 */ /* 0x000e24000c1e1900 */
[----:B0123--:R-:W-:-:S05]  /*04d0*/  LEA R0, R6, R1, 0x2 ;  /* 0x0000000106007211 */ /* 0x00ffca00078e10ff */
[----:B------:R-:W2:Y:S02]  /*04e0*/  LDL R8, [R0] ;  /* 0x0000000000087983 */ /* 0x000ea40000100800 */
[----:B--2---:R-:W-:-:S05]  /*04f0*/  VIADD R9, R8, 0x1 ;  /* 0x0000000108097836 */ /* 0x004fca0000000000 */
[----:B------:R0:W-:Y:S01]  /*0500*/  STL [R0], R9 ;  /* 0x0000000900007387 */ /* 0x0001e20000100800 */
[----:B------:R-:W-:Y:S05]  /*0510*/  BRA `(.L_x_42) ;  /* 0x0000000000307947 */ /* 0x000fea0003800000 */
.L_x_40:
[----:B0123--:R-:W2:Y:S02]  /*0520*/  LDG.E R0, desc[UR4][R4.64] ;  /* 0x0000000404007981 */ /* 0x00fea4000c1e1900 */
[----:B--2---:R-:W-:-:S05]  /*0530*/  LEA R0, R0, R1, 0x2 ;  /* 0x0000000100007211 */ /* 0x004fca00078e10ff */
[----:B------:R-:W2:Y:S02]  /*0540*/  LDL R6, [R0] ;  /* 0x0000000000067983 */ /* 0x000ea40000100800 */
[----:B--2---:R-:W-:-:S05]  /*0550*/  VIADD R7, R6, 0x1 ;  /* 0x0000000106077836 */ /* 0x004fca0000000000 */
[----:B------:R0:W-:Y:S01]  /*0560*/  STL [R0], R7 ;  /* 0x0000000700007387 */ /* 0x0001e20000100800 */
[----:B------:R-:W-:Y:S05]  /*0570*/  BRA `(.L_x_42) ;  /* 0x0000000000187947 */ /* 0x000fea0003800000 */
.L_x_39:
[----:B------:R-:W-:-:S06]  /*0580*/  IMAD.WIDE R6, R13, 0x20, R4 ;  /* 0x000000200d067825 */ /* 0x000fcc00078e0204 */
[----:B------:R-:W0:Y:S02]  /*0590*/  LDG.E R6, desc[UR4][R6.64+0x4] ;  /* 0x0000040406067981 */ /* 0x000e24000c1e1900 */
[----:B0123--:R-:W-:-:S05]  /*05a0*/  LEA R0, R6, R1, 0x2 ;  /* 0x0000000106007211 */ /* 0x00ffca00078e10ff */
[----:B------:R-:W2:Y:S02]  /*05b0*/  LDL R8, [R0] ;  /* 0x0000000000087983 */ /* 0x000ea40000100800 */
[----:B--2---:R-:W-:-:S05]  /*05c0*/  VIADD R9, R8, 0x1 ;  /* 0x0000000108097836 */ /* 0x004fca0000000000 */
[----:B------:R0:W-:Y:S02]  /*05d0*/  STL [R0], R9 ;  /* 0x0000000900007387 */ /* 0x0001e40000100800 */
.L_x_42:
[----:B------:R-:W-:Y:S05]  /*05e0*/  BSYNC.RECONVERGENT B0 ;  /* 0x0000000000007941 */ /* 0x000fea0003800200 */
.L_x_38:
[----:B------:R-:W-:Y:S04]  /*05f0*/  BSSY.RECONVERGENT B0, `(.L_x_43) ;  /* 0x000001f000007945 */ /* 0x000fe80003800200 */
[----:B------:R-:W-:Y:S05]  /*0600*/  @P3 BRA `(.L_x_44) ;  /* 0x00000000005c3947 */ /* 0x000fea0003800000 */
[----:B------:R-:W-:Y:S05]  /*0610*/  @P2 BRA `(.L_x_45) ;  /* 0x0000000000402947 */ /* 0x000fea0003800000 */
[----:B------:R-:W-:Y:S05]  /*0620*/  @P0 BRA `(.L_x_46) ;  /* 0x00000000001c0947 */ /* 0x000fea0003800000 */
[----:B------:R-:W-:Y:S05]  /*0630*/  @!P1 BRA `(.L_x_47) ;  /* 0x0000000000689947 */ /* 0x000fea0003800000 */
[----:B------:R-:W0:Y:S02]  /*0640*/  LDG.E R16, desc[UR4][R16.64+-0x24] ;  /* 0xffffdc0410107981 */ /* 0x000e24000c1e1900 */
[----:B01234-:R-:W-:-:S05]  /*0650*/  LEA R0, R16, R1, 0x2 ;  /* 0x0000000110007211 */ /* 0x01ffca00078e10ff */
[----:B------:R-:W2:Y:S02]  /*0660*/  LDL R6, [R0] ;  /* 0x0000000000067983 */ /* 0x000ea40000100800 */
[----:B--2---:R-:W-:-:S05]  /*0670*/  VIADD R7, R6, 0x1 ;  /* 0x0000000106077836 */ /* 0x004fca0000000000 */
[----:B------:R0:W-:Y:S01]  /*0680*/  STL [R0], R7 ;  /* 0x0000000700007387 */ /* 0x0001e20000100800 */
[----:B------:R-:W-:Y:S05]  /*0690*/  BRA `(.L_x_47) ;  /* 0x0000000000507947 */ /* 0x000fea0003800000 */
.L_x_46:
[----:B0-----:R-:W-:-:S05]  /*06a0*/  IADD3 R7, PT, PT, R15, -0xa0, RZ ;  /* 0xffffff600f077810 */ /* 0x001fca0007ffe0ff */
[----:B------:R-:W-:-:S06]  /*06b0*/  IMAD.WIDE.U32 R6, R7, 0x4, R2 ;  /* 0x0000000407067825 */ /* 0x000fcc00078e0002 */
[----:B------:R-:W1:Y:S02]  /*06c0*/  LDG.E R6, desc[UR4][R6.64] ;  /* 0x0000000406067981 */ /* 0x000e64000c1e1900 */
[----:B-1234-:R-:W-:-:S05]  /*06d0*/  IMAD R0, R6, 0x4, R1 ;  /* 0x0000000406007824 */ /* 0x01efca00078e0201 */
[----:B------:R-:W2:Y:S02]  /*06e0*/  LDL R8, [R0] ;  /* 0x0000000000087983 */ /* 0x000ea40000100800 */
[----:B--2---:R-:W-:-:S05]  /*06f0*/  IADD3 R9, PT, PT, R8, 0x1, RZ ;  /* 0x0000000108097810 */ /* 0x004fca0007ffe0ff */
[----:B------:R0:W-:Y:S01]  /*0700*/  STL [R0], R9 ;  /* 0x0000000900007387 */ /* 0x0001e20000100800 */
[----:B------:R-:W-:Y:S05]  /*0710*/  BRA `(.L_x_47) ;  /* 0x0000000000307947 */ /* 0x000fea0003800000 */
.L_x_45:
[----:B01234-:R-:W2:Y:S02]  /*0720*/  LDG.E R0, desc[UR4][R4.64+0x24] ;  /* 0x0000240404007981 */ /* 0x01fea4000c1e1900 */
[----:B--2---:R-:W-:-:S05]  /*0730*/  IMAD R0, R0, 0x4, R1 ;  /* 0x0000000400007824 */ /* 0x004fca00078e0201 */
[----:B------:R-:W2:Y:S02]  /*0740*/  LDL R6, [R0] ;  /* 0x0000000000067983 */ /* 0x000ea40000100800 */
[----:B--2---:R-:W-:-:S05]  /*0750*/  IADD3 R7, PT, PT, R6, 0x1, RZ ;  /* 0x0000000106077810 */ /* 0x004fca0007ffe0ff */
[----:B------:R0:W-:Y:S01]  /*0760*/  STL [R0], R7 ;  /* 0x0000000700007387 */ /* 0x0001e20000100800 */
[----:B------:R-:W-:Y:S05]  /*0770*/  BRA `(.L_x_47) ;  /* 0x0000000000187947 */ /* 0x000fea0003800000 */
.L_x_44:
[----:B0-----:R-:W-:-:S06]  /*0780*/  IMAD.WIDE R6, R13, 0x20, R4 ;  /* 0x000000200d067825 */ /* 0x001fcc00078e0204 */
[----:B------:R-:W1:Y:S02]  /*0790*/  LDG.E R6, desc[UR4][R6.64+0x8] ;  /* 0x0000080406067981 */ /* 0x000e64000c1e1900 */
[----:B-1234-:R-:W-:-:S05]  /*07a0*/  IMAD R0, R6, 0x4, R1 ;  /* 0x0000000406007824 */ /* 0x01efca00078e0201 */
[----:B------:R-:W2:Y:S02]  /*07b0*/  LDL R8, [R0] ;  /* 0x0000000000087983 */ /* 0x000ea40000100800 */
[----:B--2---:R-:W-:-:S05]  /*07c0*/  IADD3 R9, PT, PT, R8, 0x1, RZ ;  /* 0x0000000108097810 */ /* 0x004fca0007ffe0ff */
[----:B------:R0:W-:Y:S02]  /*07d0*/  STL [R0], R9 ;  /* 0x0000000900007387 */ /* 0x0001e40000100800 */
.L_x_47:
[----:B------:R-:W-:Y:S05]  /*07e0*/  BSYNC.RECONVERGENT B0 ;  /* 0x0000000000007941 */ /* 0x000fea0003800200 */
.L_x_43:
[----:B------:R-:W-:Y:S01]  /*07f0*/  BSSY.RECONVERGENT B0, `(.L_x_48) ;  /* 0x0000022000007945 */ /* 0x000fe20003800200 */
[----:B0-----:R-:W-:-:S03]  /*0800*/  IMAD.WIDE.U32 R6, R13, 0x4, R2 ;  /* 0x000000040d067825 */ /* 0x001fc600078e0002 */
[----:B------:R-:W-:Y:S05]  /*0810*/  @P3 BRA `(.L_x_49) ;  /* 0x0000000000643947 */ /* 0x000fea0003800000 */
[----:B------:R-:W-:Y:S05]  /*0820*/  @P2 BRA `(.L_x_50) ;  /* 0x0000000000402947 */ /* 0x000fea0003800000 */
[----:B------:R-:W-:Y:S05]  /*0830*/  @P0 BRA `(.L_x_51) ;  /* 0x00000000001c0947 */ /* 0x000fea0003800000 */
[----:B------:R-:W-:Y:S05]  /*0840*/  @!P1 BRA `(.L_x_52) ;  /* 0x0000000000709947 */ /* 0x000fea0003800000 */
[----:B-1234-:R-:W2:Y:S02]  /*0850*/  LDG.E R0, desc[UR4][R6.64] ;  /* 0x0000000406007981 */ /* 0x01eea4000c1e1900 */
[----:B--2---:R-:W-:-:S05]  /*0860*/  IMAD R0, R0, 0x4, R1 ;  /* 0x0000000400007824 */ /* 0x004fca00078e0201 */
[----:B------:R-:W2:Y:S02]  /*0870*/  LDL R8, [R0] ;  /* 0x0000000000087983 */ /* 0x000ea40000100800 */
[----:B--2---:R-:W-:-:S05]  /*0880*/  IADD3 R9, PT, PT, R8, 0x1, RZ ;  /* 0x0000000108097810 */ /* 0x004fca0007ffe0ff */
[----:B------:R0:W-:Y:S01]  /*0890*/  STL [R0], R9 ;  /* 0x0000000900007387 */ /* 0x0001e20000100800 */
[----:B------:R-:W-:Y:S05]  /*08a0*/  BRA `(.L_x_52) ;  /* 0x0000000000587947 */ /* 0x000fea0003800000 */
.L_x_51:
[----:B--234-:R-:W-:-:S04]  /*08b0*/  VIADD R9, R15, 0xffffff61 ;  /* 0xffffff610f097836 */ /* 0x01cfc80000000000 */
[----:B------:R-:W-:-:S06]  /*08c0*/  IMAD.WIDE.U32 R8, R9, 0x4, R2 ;  /* 0x0000000409087825 */ /* 0x000fcc00078e0002 */
[----:B------:R-:W1:Y:S02]  /*08d0*/  LDG.E R8, desc[UR4][R8.64] ;  /* 0x0000000408087981 */ /* 0x000e64000c1e1900 */
[----:B-1----:R-:W-:-:S05]  /*08e0*/  LEA R0, R8, R1, 0x2 ;  /* 0x0000000108007211 */ /* 0x002fca00078e10ff */
[----:B------:R-:W2:Y:S02]  /*08f0*/  LDL R12, [R0] ;  /* 0x00000000000c7983 */ /* 0x000ea40000100800 */
[----:B--2---:R-:W-:-:S05]  /*0900*/  VIADD R17, R12, 0x1 ;  /* 0x000000010c117836 */ /* 0x004fca0000000000 */
[----:B------:R1:W-:Y:S01]  /*0910*/  STL [R0], R17 ;  /* 0x0000001100007387 */ /* 0x0003e20000100800 */
[----:B------:R-:W-:Y:S05]  /*0920*/  BRA `(.L_x_52) ;  /* 0x0000000000387947 */ /* 0x000fea0003800000 */
.L_x_50:
[----:B--234-:R-:W-:-:S05]  /*0930*/  IADD3 R9, PT, PT, R13, 0x12, RZ ;  /* 0x000000120d097810 */ /* 0x01cfca0007ffe0ff */
[----:B------:R-:W-:-:S06]  /*0940*/  IMAD.WIDE.U32 R8, R9, 0x4, R10 ;  /* 0x0000000409087825 */ /* 0x000fcc00078e000a */
[----:B------:R-:W1:Y:S02]  /*0950*/  LDG.E R8, desc[UR4][R8.64] ;  /* 0x0000000408087981 */ /* 0x000e64000c1e1900 */
[----:B-1----:R-:W-:-:S05]  /*0960*/  IMAD R0, R8, 0x4, R1 ;  /* 0x0000000408007824 */ /* 0x002fca00078e0201 */
[----:B------:R-:W2:Y:S02]  /*0970*/  LDL R12, [R0] ;  /* 0x00000000000c7983 */ /* 0x000ea40000100800 */
[----:B--2---:R-:W-:-:S05]  /*0980*/  IADD3 R17, PT, PT, R12, 0x1, RZ ;  /* 0x000000010c117810 */ /* 0x004fca0007ffe0ff */
[----:B------:R0:W-:Y:S01]  /*0990*/  STL [R0], R17 ;  /* 0x0000001100007387 */ /* 0x0001e20000100800 */
[----:B------:R-:W-:Y:S05]  /*09a0*/  BRA `(.L_x_52) ;  /* 0x0000000000187947 */ /* 0x000fea0003800000 */
.L_x_49:
[----:B--234-:R-:W-:-:S06]  /*09b0*/  IMAD.WIDE R8, R13, 0x20, R4 ;  /* 0x000000200d087825 */ /* 0x01cfcc00078e0204 */
[----:B------:R-:W1:Y:S02]  /*09c0*/  LDG.E R8, desc[UR4][R8.64+0xc] ;  /* 0x00000c0408087981 */ /* 0x000e64000c1e1900 */
[----:B-1----:R-:W-:-:S05]  /*09d0*/  IMAD R0, R8, 0x4, R1 ;  /* 0x0000000408007824 */ /* 0x002fca00078e0201 */
[----:B------:R-:W2:Y:S02]  /*09e0*/  LDL R12, [R0] ;  /* 0x00000000000c7983 */ /* 0x000ea40000100800 */
[----:B--2---:R-:W-:-:S05]  /*09f0*/  IADD3 R17, PT, PT, R12, 0x1, RZ ;  /* 0x000000010c117810 */ /* 0x004fca0007ffe0ff */
[----:B------:R0:W-:Y:S02]  /*0a00*/  STL [R0], R17 ;  /* 0x0000001100007387 */ /* 0x0001e40000100800 */
.L_x_52:
[----:B------:R-:W-:Y:S05]  /*0a10*/  BSYNC.RECONVERGENT B0 ;  /* 0x0000000000007941 */ /* 0x000fea0003800200 */
.L_x_48:
[----:B------:R-:W-:Y:S04]  /*0a20*/  BSSY.RECONVERGENT B0, `(.L_x_53) ;  /* 0x0000021000007945 */ /* 0x000fe80003800200 */
[----:B------:R-:W-:Y:S05]  /*0a30*/  @P3 BRA `(.L_x_54) ;  /* 0x0000000000643947 */ /* 0x000fea0003800000 */
[----:B------:R-:W-:Y:S05]  /*0a40*/  @P2 BRA `(.L_x_55) ;  /* 0x0000000000402947 */ /* 0x000fea0003800000 */
[----:B------:R-:W-:Y:S05]  /*0a50*/  @P0 BRA `(.L_x_56) ;  /* 0x00000000001c0947 */ /* 0x000fea0003800000 */
[----:B------:R-:W-:Y:S05]  /*0a60*/  @!P1 BRA `(.L_x_57) ;  /* 0x0000000000709947 */ /* 0x000fea0003800000 */
[----:B01234-:R-:W2:Y:S02]  /*0a70*/  LDG.E R0, desc[UR4][R6.64+0x24] ;  /* 0x0000240406007981 */ /* 0x01fea4000c1e1900 */
[----:B--2---:R-:W-:-:S05]  /*0a80*/  IMAD R0, R0, 0x4, R1 ;  /* 0x0000000400007824 */ /* 0x004fca00078e0201 */
[----:B------:R-:W2:Y:S02]  /*0a90*/  LDL R8, [R0] ;  /* 0x0000000000087983 */ /* 0x000ea40000100800 */
[----:B--2---:R-:W-:-:S05]  /*0aa0*/  IADD3 R9, PT, PT, R8, 0x1, RZ ;  /* 0x0000000108097810 */ /* 0x004fca0007ffe0ff */
[----:B------:R0:W-:Y:S01]  /*0ab0*/  STL [R0], R9 ;  /* 0x0000000900007387 */ /* 0x0001e20000100800 */
[----:B------:R-:W-:Y:S05]  /*0ac0*/  BRA `(.L_x_57) ;  /* 0x0000000000587947 */ /* 0x000fea0003800000 */
.L_x_56:
[----:B0-234-:R-:W-:-:S04]  /*0ad0*/  VIADD R9, R15, 0xffffff62 ;  /* 0xffffff620f097836 */ /* 0x01dfc80000000000 */
[----:B------:R-:W-:-:S06]  /*0ae0*/  IMAD.WIDE.U32 R8, R9, 0x4, R2 ;  /* 0x0000000409087825 */ /* 0x000fcc00078e0002 */
[----:B------:R-:W1:Y:S02]  /*0af0*/  LDG.E R8, desc[UR4][R8.64] ;  /* 0x0000000408087981 */ /* 0x000e64000c1e1900 */
[----:B-1----:R-:W-:-:S05]  /*0b00*/  LEA R0, R8, R1, 0x2 ;  /* 0x0000000108007211 */ /* 0x002fca00078e10ff */
[----:B------:R-:W2:Y:S02]  /*0b10*/  LDL R12, [R0] ;  /* 0x00000000000c7983 */ /* 0x000ea40000100800 */
[----:B--2---:R-:W-:-:S05]  /*0b20*/  VIADD R17, R12, 0x1 ;  /* 0x000000010c117836 */ /* 0x004fca0000000000 */
[----:B------:R2:W-:Y:S01]  /*0b30*/  STL [R0], R17 ;  /* 0x0000001100007387 */ /* 0x0005e20000100800 */
[----:B------:R-:W-:Y:S05]  /*0b40*/  BRA `(.L_x_57) ;  /* 0x0000000000387947 */ /* 0x000fea0003800000 */
.L_x_55:
[----:B0-234-:R-:W-:-:S05]  /*0b50*/  IADD3 R9, PT, PT, R13, 0x1b, RZ ;  /* 0x0000001b0d097810 */ /* 0x01dfca0007ffe0ff */
[----:B------:R-:W-:-:S06]  /*0b60*/  IMAD.WIDE.U32 R8, R9, 0x4, R10 ;  /* 0x0000000409087825 */ /* 0x000fcc00078e000a */
[----:B------:R-:W1:Y:S02]  /*0b70*/  LDG.E R8, desc[UR4][R8.64] ;  /* 0x0000000408087981 */ /* 0x000e64000c1e1900 */
[----:B-1----:R-:W-:-:S05]  /*0b80*/  IMAD R0, R8, 0x4, R1 ;  /* 0x0000000408007824 */ /* 0x002fca00078e0201 */
[----:B------:R-:W2:Y:S02]  /*0b90*/  LDL R12, [R0] ;  /* 0x00000000000c7983 */ /* 0x000ea40000100800 */
[----:B--2---:R-:W-:-:S05]  /*0ba0*/  IADD3 R17, PT, PT, R12, 0x1, RZ ;  /* 0x000000010c117810 */ /* 0x004fca0007ffe0ff */
[----:B------:R1:W-:Y:S01]  /*0bb0*/  STL [R0], R17 ;  /* 0x0000001100007387 */ /* 0x0003e20000100800 */
[----:B------:R-:W-:Y:S05]  /*0bc0*/  BRA `(.L_x_57) ;  /* 0x0000000000187947 */ /* 0x000fea0003800000 */
.L_x_54:
[----:B0-234-:R-:W-:-:S06]  /*0bd0*/  IMAD.WIDE R8, R13, 0x20, R4 ;  /* 0x000000200d087825 */ /* 0x01dfcc00078e0204 */
[----:B------:R-:W1:Y:S02]  /*0be0*/  LDG.E R8, desc[UR4][R8.64+0x10] ;  /* 0x0000100408087981 */ /* 0x000e64000c1e1900 */
[----:B-1----:R-:W-:-:S05]  /*0bf0*/  IMAD R0, R8, 0x4, R1 ;  /* 0x0000000408007824 */ /* 0x002fca00078e0201 */
[----:B------:R-:W2:Y:S02]  /*0c00*/  LDL R12, [R0] ;  /* 0x00000000000c7983 */ /* 0x000ea40000100800 */
[----:B--2---:R-:W-:-:S05]  /*0c10*/  IADD3 R17, PT, PT, R12, 0x1, RZ ;  /* 0x000000010c117810 */ /* 0x004fca0007ffe0ff */
[----:B------:R0:W-:Y:S02]  /*0c20*/  STL [R0], R17 ;  /* 0x0000001100007387 */ /* 0x0001e40000100800 */
.L_x_57:
[----:B------:R-:W-:Y:S05]  /*0c30*/  BSYNC.RECONVERGENT B0 ;  /* 0x0000000000007941 */ /* 0x000fea0003800200 */
.L_x_53:
        /* <DEDUP_REMOVED lines=11> */
.L_x_61:
        /* <DEDUP_REMOVED lines=8> */
.L_x_60:
        /* <DEDUP_REMOVED lines=8> */
.L_x_59:
[----:B0-234-:R-:W-:-:S06]  /*0df0*/  IMAD.WIDE R8, R13, 0x20, R4 ;  /* 0x000000200d087825 */ /* 0x01dfcc00078e0204 */
[----:B------:R-:W1:Y:S02]  /*0e00*/  LDG.E R8, desc[UR4][R8.64+0x14] ;  /* 0x0000140408087981 */ /* 0x000e64000c1e1900 */
[----:B-1----:R-:W-:-:S05]  /*0e10*/  IMAD R0, R8, 0x4, R1 ;  /* 0x0000000408007824 */ /* 0x002fca00078e0201 */
[----:B------:R-:W2:Y:S02]  /*0e20*/  LDL R12, [R0] ;  /* 0x00000000000c7983 */ /* 0x000ea40000100800 */
[----:B--2---:R-:W-:-:S05]  /*0e30*/  IADD3 R17, PT, PT, R12, 0x1, RZ ;  /* 0x000000010c117810 */ /* 0x004fca0007ffe0ff */
[----:B------:R0:W-:Y:S02]  /*0e40*/  STL [R0], R17 ;  /* 0x0000001100007387 */ /* 0x0001e40000100800 */
.L_x_62:
[----:B------:R-:W-:Y:S05]  /*0e50*/  BSYNC.RECONVERGENT B0 ;  /* 0x0000000000007941 */ /* 0x000fea0003800200 */
.L_x_58:
        /* <DEDUP_REMOVED lines=11> */
.L_x_66:
        /* <DEDUP_REMOVED lines=8> */
.L_x_65:
        /* <DEDUP_REMOVED lines=8> */
.L_x_64:
[----:B0-234-:R-:W-:-:S06]  /*1010*/  IMAD.WIDE R8, R13, 0x20, R4 ;  /* 0x000000200d087825 */ /* 0x01dfcc00078e0204 */
[----:B------:R-:W1:Y:S02]  /*1020*/  LDG.E R8, desc[UR4][R8.64+0x18] ;  /* 0x0000180408087981 */ /* 0x000e64000c1e1900 */
[----:B-1----:R-:W-:-:S05]  /*1030*/  IMAD R0, R8, 0x4, R1 ;  /* 0x0000000408007824 */ /* 0x002fca00078e0201 */
[----:B------:R-:W2:Y:S02]  /*1040*/  LDL R12, [R0] ;  /* 0x00000000000c7983 */ /* 0x000ea40000100800 */
[----:B--2---:R-:W-:-:S05]  /*1050*/  IADD3 R17, PT, PT, R12, 0x1, RZ ;  /* 0x000000010c117810 */ /* 0x004fca0007ffe0ff */
[----:B------:R0:W-:Y:S02]  /*1060*/  STL [R0], R17 ;  /* 0x0000001100007387 */ /* 0x0001e40000100800 */
.L_x_67:
[----:B------:R-:W-:Y:S05]  /*1070*/  BSYNC.RECONVERGENT B0 ;  /* 0x0000000000007941 */ /* 0x000fea0003800200 */
.L_x_63:
        /* <DEDUP_REMOVED lines=11> */
.L_x_71:
        /* <DEDUP_REMOVED lines=8> */
.L_x_70:
        /* <DEDUP_REMOVED lines=8> */
.L_x_69:
[----:B0-234-:R-:W-:-:S06]  /*1230*/  IMAD.WIDE R8, R13, 0x20, R4 ;  /* 0x000000200d087825 */ /* 0x01dfcc00078e0204 */
[----:B------:R-:W1:Y:S02]  /*1240*/  LDG.E R8, desc[UR4][R8.64+0x1c] ;  /* 0x00001c0408087981 */ /* 0x000e64000c1e1900 */
[----:B-1----:R-:W-:-:S05]  /*1250*/  LEA R0, R8, R1, 0x2 ;  /* 0x0000000108007211 */ /* 0x002fca00078e10ff */
[----:B------:R-:W2:Y:S02]  /*1260*/  LDL R12, [R0] ;  /* 0x00000000000c7983 */ /* 0x000ea40000100800 */
[----:B--2---:R-:W-:-:S05]  /*1270*/  VIADD R17, R12, 0x1 ;  /* 0x000000010c117836 */ /* 0x004fca0000000000 */
[----:B------:R0:W-:Y:S02]  /*1280*/  STL [R0], R17 ;  /* 0x0000001100007387 */ /* 0x0001e40000100800 */
.L_x_72:
[----:B------:R-:W-:Y:S05]  /*1290*/  BSYNC.RECONVERGENT B0 ;  /* 0x0000000000007941 */ /* 0x000fea0003800200 */
.L_x_68:
        /* <DEDUP_REMOVED lines=8> */
[----:B--2---:R-:W-:-:S05]  /*1320*/  IADD3 R3, PT, PT, R2, 0x1, RZ ;  /* 0x0000000102037810 */ /* 0x004fca0007ffe0ff */
[----:B------:R0:W-:Y:S01]  /*1330*/  STL [R0], R3 ;  /* 0x0000000300007387 */ /* 0x0001e20000100800 */
[----:B------:R-:W-:Y:S05]  /*1340*/  BRA `(.L_x_77) ;  /* 0x0000000000587947 */ /* 0x000fea0003800000 */
.L_x_76:
[----:B------:R-:W-:-:S04]  /*1350*/  VIADD R15, R15, 0xffffff66 ;  /* 0xffffff660f0f7836 */ /* 0x000fc80000000000 */
[----:B------:R-:W-:-:S06]  /*1360*/  IMAD.WIDE.U32 R2, R15, 0x4, R2 ;  /* 0x000000040f027825 */ /* 0x000fcc00078e0002 */
[----:B------:R-:W0:Y:S02]  /*1370*/  LDG.E R2, desc[UR4][R2.64] ;  /* 0x0000000402027981 */ /* 0x000e24000c1e1900 */
[----:B01234-:R-:W-:-:S05]  /*1380*/  LEA R0, R2, R1, 0x2 ;  /* 0x0000000102007211 */ /* 0x01ffca00078e10ff */
[----:B------:R-:W2:Y:S02]  /*1390*/  LDL R4, [R0] ;  /* 0x0000000000047983 */ /* 0x000ea40000100800 */
[----:B--2---:R-:W-:-:S05]  /*13a0*/  IADD3 R5, PT, PT, R4, 0x1, RZ ;  /* 0x0000000104057810 */ /* 0x004fca0007ffe0ff */
[----:B------:R0:W-:Y:S01]  /*13b0*/  STL [R0], R5 ;  /* 0x0000000500007387 */ /* 0x0001e20000100800 */
[----:B------:R-:W-:Y:S05]  /*13c0*/  BRA `(.L_x_77) ;  /* 0x0000000000387947 */ /* 0x000fea0003800000 */
.L_x_75:
        /* <DEDUP_REMOVED lines=8> */
.L_x_74:
[----:B------:R-:W-:-:S06]  /*1450*/  IMAD.WIDE R4, R13, 0x20, R4 ;  /* 0x000000200d047825 */ /* 0x000fcc00078e0204 */
[----:B------:R-:W0:Y:S02]  /*1460*/  LDG.E R4, desc[UR4][R4.64+0x20] ;  /* 0x0000200404047981 */ /* 0x000e24000c1e1900 */
[----:B01234-:R-:W-:-:S05]  /*1470*/  IMAD R0, R4, 0x4, R1 ;  /* 0x0000000404007824 */ /* 0x01ffca00078e0201 */
[----:B------:R-:W2:Y:S02]  /*1480*/  LDL R2, [R0] ;  /* 0x0000000000027983 */ /* 0x000ea40000100800 */
[----:B--2---:R-:W-:-:S05]  /*1490*/  IADD3 R3, PT, PT, R2, 0x1, RZ ;  /* 0x0000000102037810 */ /* 0x004fca0007ffe0ff */
[----:B------:R0:W-:Y:S02]  /*14a0*/  STL [R0], R3 ;  /* 0x0000000300007387 */ /* 0x0001e40000100800 */
.L_x_77:
[----:B------:R-:W-:Y:S05]  /*14b0*/  BSYNC.RECONVERGENT B0 ;  /* 0x0000000000007941 */ /* 0x000fea0003800200 */
.L_x_73:
[----:B0-----:R-:W5:Y:S04]  /*14c0*/  LDL.64 R4, [R1] ;  /* 0x0000000001047983 */ /* 0x001f680000100a00 */
[----:B------:R-:W5:Y:S04]  /*14d0*/  LDL.64 R6, [R1+0x8] ;  /* 0x0000080001067983 */ /* 0x000f680000100a00 */
[----:B--234-:R-:W2:Y:S04]  /*14e0*/  LDL.64 R8, [R1+0x10] ;  /* 0x0000100001087983 */ /* 0x01cea80000100a00 */
[----:B------:R-:W3:Y:S04]  /*14f0*/  LDL.64 R10, [R1+0x18] ;  /* 0x00001800010a7983 */ /* 0x000ee80000100a00 */
[----:B------:R-:W4:Y:S01]  /*1500*/  LDL.64 R2, [R1+0x20] ;  /* 0x0000200001027983 */ /* 0x000f220000100a00 */
[----:B-----5:R-:W-:-:S02]  /*1510*/  ISETP.GT.AND P1, PT, R5, RZ, PT ;  /* 0x000000ff0500720c */ /* 0x020fc40003f24270 */
[----:B------:R-:W-:Y:S01]  /*1520*/  ISETP.GT.AND P0, PT, R4, RZ, PT ;  /* 0x000000ff0400720c */ /* 0x000fe20003f04270 */
[----:B------:R-:W-:Y:S01]  /*1530*/  HFMA2 R4, -RZ, RZ, 0, 1.1920928955078125e-07 ;  /* 0x00000002ff047431 */ /* 0x000fe200000001ff */
[----:B-1----:R-:W-:-:S09]  /*1540*/  SEL R0, RZ, 0x1, !P1 ;  /* 0x00000001ff007807 */ /* 0x002fd20004800000 */
[----:B------:R-:W-:Y:S01]  /*1550*/  @!P1 IMAD.MOV R4, RZ, RZ, 0x1 ;  /* 0x00000001ff049424 */ /* 0x000fe200078e02ff */
[----:B------:R-:W-:Y:S02]  /*1560*/  ISETP.GT.AND P1, PT, R6, RZ, PT ;  /* 0x000000ff0600720c */ /* 0x000fe40003f24270 */
[----:B------:R-:W-:Y:S02]  /*1570*/  @!P0 IADD3 R4, PT, PT, R0, RZ, RZ ;  /* 0x000000ff00048210 */ /* 0x000fe40007ffe0ff */
[----:B------:R-:W-:Y:S02]  /*1580*/  ISETP.GT.AND P0, PT, R7, RZ, PT ;  /* 0x000000ff0700720c */ /* 0x000fe40003f04270 */
[----:B------:R-:W-:-:S07]  /*1590*/  IADD3 R0, PT, PT, R4, 0x1, RZ ;  /* 0x0000000104007810 */ /* 0x000fce0007ffe0ff */
[----:B------:R-:W-:Y:S01]  /*15a0*/  @!P1 IMAD.MOV R0, RZ, RZ, R4 ;  /* 0x000000ffff009224 */ /* 0x000fe200078e0204 */
[----:B--2---:R-:W-:-:S04]  /*15b0*/  ISETP.GT.AND P1, PT, R8, RZ, PT ;  /* 0x000000ff0800720c */ /* 0x004fc80003f24270 */
[C---:B------:R-:W-:Y:S02]  /*15c0*/  IADD3 R4, PT, PT, R0.reuse, 0x1, RZ ;  /* 0x0000000100047810 */ /* 0x040fe40007ffe0ff */
[----:B------:R-:W-:Y:S02]  /*15d0*/  @!P0 IADD3 R4, PT, PT, R0, RZ, RZ ;  /* 0x000000ff00048210 */ /* 0x000fe40007ffe0ff */
[----:B------:R-:W-:-:S03]  /*15e0*/  ISETP.GT.AND P0, PT, R9, RZ, PT ;  /* 0x000000ff0900720c */ /* 0x000fc60003f04270 */
[C---:B------:R-:W-:Y:S02]  /*15f0*/  VIADD R0, R4.reuse, 0x1 ;  /* 0x0000000104007836 */ /* 0x040fe40000000000 */
[----:B------:R-:W-:Y:S02]  /*1600*/  @!P1 IADD3 R0, PT, PT, R4, RZ, RZ ;  /* 0x000000ff04009210 */ /* 0x000fe40007ffe0ff */
[----:B---3--:R-:W-:Y:S01]  /*1610*/  ISETP.GT.AND P1, PT, R10, RZ, PT ;  /* 0x000000ff0a00720c */ /* 0x008fe20003f24270 */
[----:B------:R-:W0:Y:S01]  /*1620*/  LDC.64 R4, c[0x0][0x390] ;  /* 0x0000e400ff047b82 */ /* 0x000e220000000a00 */
[----:B------:R-:W-:-:S04]  /*1630*/  IADD3 R6, PT, PT, R0, 0x1, RZ ;  /* 0x0000000100067810 */ /* 0x000fc80007ffe0ff */
[----:B------:R-:W-:Y:S01]  /*1640*/  @!P0 IMAD.MOV R6, RZ, RZ, R0 ;  /* 0x000000ffff068224 */ /* 0x000fe200078e0200 */
[----:B------:R-:W-:-:S04]  /*1650*/  ISETP.GT.AND P0, PT, R11, RZ, PT ;  /* 0x000000ff0b00720c */ /* 0x000fc80003f04270 */
[C---:B------:R-:W-:Y:S02]  /*1660*/  IADD3 R0, PT, PT, R6.reuse, 0x1, RZ ;  /* 0x0000000106007810 */ /* 0x040fe40007ffe0ff */
[----:B------:R-:W-:Y:S02]  /*1670*/  @!P1 IADD3 R0, PT, PT, R6, RZ, RZ ;  /* 0x000000ff06009210 */ /* 0x000fe40007ffe0ff */
[----:B----4-:R-:W-:-:S03]  /*1680*/  ISETP.GT.AND P1, PT, R2, RZ, PT ;  /* 0x000000ff0200720c */ /* 0x010fc60003f24270 */
[C---:B------:R-:W-:Y:S02]  /*1690*/  VIADD R2, R0.reuse, 0x1 ;  /* 0x0000000100027836 */ /* 0x040fe40000000000 */
[----:B------:R-:W-:Y:S02]  /*16a0*/  @!P0 IADD3 R2, PT, PT, R0, RZ, RZ ;  /* 0x000000ff00028210 */ /* 0x000fe40007ffe0ff */
[----:B------:R-:W-:Y:S02]  /*16b0*/  ISETP.GT.AND P0, PT, R3, RZ, PT ;  /* 0x000000ff0300720c */ /* 0x000fe40003f04270 */
[----:B------:R-:W-:-:S04]  /*16c0*/  IADD3 R0, PT, PT, R2, 0x1, RZ ;  /* 0x0000000102007810 */ /* 0x000fc80007ffe0ff */
[----:B------:R-:W-:Y:S02]  /*16d0*/  @!P1 IMAD.MOV R0, RZ, RZ, R2 ;  /* 0x000000ffff009224 */ /* 0x000fe400078e0202 */
[----:B0-----:R-:W-:-:S03]  /*16e0*/  IMAD.WIDE R2, R13, 0x4, R4 ;  /* 0x000000040d027825 */ /* 0x001fc600078e0204 */
[C---:B------:R-:W-:Y:S02]  /*16f0*/  IADD3 R7, PT, PT, R0.reuse, 0x1, RZ ;  /* 0x0000000100077810 */ /* 0x040fe40007ffe0ff */
[----:B------:R-:W-:-:S05]  /*1700*/  @!P0 IADD3 R7, PT, PT, R0, RZ, RZ ;  /* 0x000000ff00078210 */ /* 0x000fca0007ffe0ff */
[----:B------:R-:W-:Y:S01]  /*1710*/  STG.E desc[UR4][R2.64], R7 ;  /* 0x0000000702007986 */ /* 0x000fe2000c101904 */
[----:B------:R-:W-:Y:S05]  /*1720*/  EXIT ;  /* 0x000000000000794d */ /* 0x000fea0003800000 */
.L_x_78:
        /* <DEDUP_REMOVED lines=13> */
.L_x_190:


//--------------------- .text._Z12init_rsudokuP17curandStateXORWOWS0_PiS1_ --------------------------
	.section	.text._Z12init_rsudokuP17curandStateXORWOWS0_PiS1_,"ax",@progbits
	.align	128
        .global         _Z12init_rsudokuP17curandStateXORWOWS0_PiS1_
        .type           _Z12init_rsudokuP17curandStateXORWOWS0_PiS1_,@function
        .size           _Z12init_rsudokuP17curandStateXORWOWS0_PiS1_,(.L_x_191 - _Z12init_rsudokuP17curandStateXORWOWS0_PiS1_)
        .other          _Z12init_rsudokuP17curandStateXORWOWS0_PiS1_,@"STO_CUDA_ENTRY STV_DEFAULT"
_Z12init_rsudokuP17curandStateXORWOWS0_PiS1_:
.text._Z12init_rsudokuP17curandStateXORWOWS0_PiS1_:
        /* <DEDUP_REMOVED lines=9> */
[----:B------:R-:W0:Y:S01]  /*0090*/  S2UR UR5, SR_CgaCtaId ;  /* 0x00000000000579c3 */ /* 0x000e220000008800 */
[----:B------:R-:W-:Y:S01]  /*00a0*/  UMOV UR4, 0x400 ;  /* 0x0000040000047882 */ /* 0x000fe20000000000 */
[----:B------:R-:W-:Y:S01]  /*00b0*/  IMAD.MOV.U32 R5, RZ, RZ, 0x24 ;  /* 0x00000024ff057424 */ /* 0x000fe200078e00ff */
[----:B------:R-:W-:Y:S01]  /*00c0*/  R2UR UR10, R1 ;  /* 0x00000000010a72ca */ /* 0x000fe200000e0000 */
[----:B------:R-:W-:Y:S01]  /*00d0*/  BSSY.RECONVERGENT B0, `(.L_x_79) ;  /* 0x0001064000007945 */ /* 0x000fe20003800200 */
[----:B0-----:R-:W-:Y:S01]  /*00e0*/  ULEA UR4, UR5, UR4, 0x18 ;  /* 0x0000000405047291 */ /* 0x001fe2000f8ec0ff */
[----:B------:R-:W0:Y:S05]  /*00f0*/  LDCU UR5, c[0x0][0x360] ;  /* 0x00006c00ff0577ac */ /* 0x000e2a0008000800 */
[----:B------:R-:W-:-:S04]  /*0100*/  IMAD R0, R4, R5, UR4 ;  /* 0x0000000404007e24 */ /* 0x000fc8000f8e0205 */
[----:B------:R-:W-:Y:S02]  /*0110*/  IMAD R5, R7, 0x4, R0 ;  /* 0x0000000407057824 */ /* 0x000fe400078e0200 */
[----:B0-----:R-:W-:-:S05]  /*0120*/  IMAD R0, R4, UR5, RZ ;  /* 0x0000000504007c24 */ /* 0x001fca000f8e02ff */
[----:B------:R-:W-:Y:S01]  /*0130*/  LOP3.LUT P0, RZ, R0, R7, RZ, 0xfc, !PT ;  /* 0x0000000700ff7212 */ /* 0x000fe2000780fcff */
[----:B--2---:R0:W-:-:S12]  /*0140*/  STS [R5], R2 ;  /* 0x0000000205007388 */ /* 0x0041d80000000800 */
[----:B------:R-:W-:Y:S05]  /*0150*/  @P0 BRA `(.L_x_80) ;  /* 0x00000104006c0947 */ /* 0x000fea0003800000 */
[----:B------:R-:W1:Y:S04]  /*0160*/  LDS.128 R12, [UR4] ;  /* 0x00000004ff0c7984 */ /* 0x000e680008000c00 */
[----:B------:R-:W-:Y:S04]  /*0170*/  STL.64 [R1+0x28], RZ ;  /* 0x000028ff01007387 */ /* 0x000fe80000100a00 */
[----:B------:R-:W-:Y:S04]  /*0180*/  STL.64 [R1+0x30], RZ ;  /* 0x000030ff01007387 */ /* 0x000fe80000100a00 */
[----:B------:R-:W-:Y:S04]  /*0190*/  STL.64 [R1+0x38], RZ ;  /* 0x000038ff01007387 */ /* 0x000fe80000100a00 */
[----:B------:R-:W-:Y:S04]  /*01a0*/  STL.64 [R1+0x40], RZ ;  /* 0x000040ff01007387 */ /* 0x000fe80000100a00 */
[----:B------:R-:W-:Y:S04]  /*01b0*/  STL.64 [R1+0x48], RZ ;  /* 0x000048ff01007387 */ /* 0x000fe80000100a00 */
[----:B------:R-:W-:Y:S04]  /*01c0*/  STL.64 [R1], RZ ;  /* 0x000000ff01007387 */ /* 0x000fe80000100a00 */
[----:B------:R-:W-:Y:S04]  /*01d0*/  STL.64 [R1+0x8], RZ ;  /* 0x000008ff01007387 */ /* 0x000fe80000100a00 */
[----:B------:R-:W-:Y:S04]  /*01e0*/  STL.64 [R1+0x10], RZ ;  /* 0x000010ff01007387 */ /* 0x000fe80000100a00 */
[----:B------:R-:W-:Y:S01]  /*01f0*/  STL.64 [R1+0x18], RZ ;  /* 0x000018ff01007387 */ /* 0x000fe20000100a00 */
[----:B-1----:R-:W-:-:S03]  /*0200*/  LEA R9, R12, UR10, 0x2 ;  /* 0x0000000a0c097c11 */ /* 0x002fc6000f8e10ff */
[----:B------:R-:W-:Y:S04]  /*0210*/  STL.64 [R1+0x20], RZ ;  /* 0x000020ff01007387 */ /* 0x000fe80000100a00 */
[----:B------:R-:W2:Y:S04]  /*0220*/  LDL R0, [R9+0x28] ;  /* 0x0000280009007983 */ /* 0x000ea80000100800 */
[----:B0-----:R-:W3:Y:S01]  /*0230*/  LDL R2, [R9] ;  /* 0x0000000009027983 */ /* 0x001ee20000100800 */
[----:B------:R-:W-:-:S03]  /*0240*/  LEA R48, R13, UR10, 0x2 ;  /* 0x0000000a0d307c11 */ /* 0x000fc6000f8e10ff */
[----:B------:R-:W0:Y:S04]  /*0250*/  LDS.128 R4, [UR4+0x20] ;  /* 0x00002004ff047984 */ /* 0x000e280008000c00 */
[----:B------:R-:W1:Y:S04]  /*0260*/  LDS.128 R28, [UR4+0x40] ;  /* 0x00004004ff1c7984 */ /* 0x000e680008000c00 */
[----:B------:R-:W4:Y:S04]  /*0270*/  LDS.128 R40, [UR4+0x60] ;  /* 0x00006004ff287984 */ /* 0x000f280008000c00 */
[----:B------:R-:W-:Y:S04]  /*0280*/  LDS.128 R24, [UR4+0x90] ;  /* 0x00009004ff187984 */ /* 0x000fe80008000c00 */
[----:B------:R-:W-:Y:S04]  /*0290*/  LDS.128 R36, [UR4+0xb0] ;  /* 0x0000b004ff247984 */ /* 0x000fe80008000c00 */
[----:B------:R-:W-:Y:S04]  /*02a0*/  LDS.128 R32, [UR4+0xd0] ;  /* 0x0000d004ff207984 */ /* 0x000fe80008000c00 */
[----:B------:R-:W-:Y:S04]  /*02b0*/  LDS.128 R44, [UR4+0xf0] ;  /* 0x0000f004ff2c7984 */ /* 0x000fe80008000c00 */
[----:B------:R-:W-:Y:S01]  /*02c0*/  LDS.128 R20, [UR4+0x120] ;  /* 0x00012004ff147984 */ /* 0x000fe20008000c00 */
[----:B--2---:R-:W-:Y:S01]  /*02d0*/  VIADD R0, R0, 0x1 ;  /* 0x0000000100007836 */ /* 0x004fe20000000000 */
[----:B---3--:R-:W-:-:S04]  /*02e0*/  IADD3 R2, PT, PT, R2, 0x1, RZ ;  /* 0x0000000102027810 */ /* 0x008fc80007ffe0ff */
[----:B------:R2:W-:Y:S04]  /*02f0*/  STL [R9+0x28], R0 ;  /* 0x0000280009007387 */ /* 0x0005e80000100800 */
[----:B------:R3:W-:Y:S04]  /*0300*/  STL [R9], R2 ;  /* 0x0000000209007387 */ /* 0x0007e80000100800 */
[----:B------:R-:W5:Y:S01]  /*0310*/  LDL R3, [R48+0x28] ;  /* 0x0000280030037983 */ /* 0x000f620000100800 */
[----:B0-----:R-:W-:Y:S01]  /*0320*/  LEA R49, R5, UR10, 0x2 ;  /* 0x0000000a05317c11 */ /* 0x001fe2000f8e10ff */
[----:B-----5:R-:W-:-:S05]  /*0330*/  VIADD R3, R3, 0x1 ;  /* 0x0000000103037836 */ /* 0x020fca0000000000 */
[----:B------:R0:W-:Y:S04]  /*0340*/  STL [R48+0x28], R3 ;  /* 0x0000280330007387 */ /* 0x0001e80000100800 */
[----:B------:R-:W5:Y:S01]  /*0350*/  LDL R5, [R49] ;  /* 0x0000000031057983 */ /* 0x000f620000100800 */
[----:B------:R-:W-:Y:S01]  /*0360*/  LEA R65, R14, UR10, 0x2 ;  /* 0x0000000a0e417c11 */ /* 0x000fe2000f8e10ff */
[----:B-----5:R-:W-:-:S05]  /*0370*/  VIADD R8, R5, 0x1 ;  /* 0x0000000105087836 */ /* 0x020fca0000000000 */
[----:B------:R-:W-:Y:S04]  /*0380*/  STL [R49], R8 ;  /* 0x0000000831007387 */ /* 0x000fe80000100800 */
[----:B--2---:R-:W2:Y:S01]  /*0390*/  LDL R0, [R65+0x28] ;  /* 0x0000280041007983 */ /* 0x004ea20000100800 */
[----:B-1----:R-:W-:Y:S02]  /*03a0*/  LEA R68, R30, UR10, 0x2 ;  /* 0x0000000a1e447c11 */ /* 0x002fe4000f8e10ff */
[----:B------:R-:W-:Y:S01]  /*03b0*/  LEA R66, R15, UR10, 0x2 ;  /* 0x0000000a0f427c11 */ /* 0x000fe2000f8e10ff */
[----:B------:R-:W1:Y:S01]  /*03c0*/  LDS.128 R8, [UR4+0x10] ;  /* 0x00001004ff087984 */ /* 0x000e620008000c00 */
[----:B--2---:R-:W-:-:S05]  /*03d0*/  VIADD R0, R0, 0x1 ;  /* 0x0000000100007836 */ /* 0x004fca0000000000 */
[----:B------:R1:W-:Y:S04]  /*03e0*/  STL [R65+0x28], R0 ;  /* 0x0000280041007387 */ /* 0x0003e80000100800 */
[----:B---3--:R-:W0:Y:S02]  /*03f0*/  LDL R2, [R68] ;  /* 0x0000000044027983 */ /* 0x008e240000100800 */
[----:B0-----:R-:W-:-:S05]  /*0400*/  VIADD R3, R2, 0x1 ;  /* 0x0000000102037836 */ /* 0x001fca0000000000 */
[----:B------:R0:W-:Y:S04]  /*0410*/  STL [R68], R3 ;  /* 0x0000000344007387 */ /* 0x0001e80000100800 */
[----:B------:R-:W2:Y:S01]  /*0420*/  LDL R2, [R66+0x28] ;  /* 0x0000280042027983 */ /* 0x000ea20000100800 */
[----:B----4-:R-:W-:Y:S02]  /*0430*/  LEA R67, R43, UR10, 0x2 ;  /* 0x0000000a2b437c11 */ /* 0x010fe4000f8e10ff */
[----:B--2---:R-:W-:-:S05]  /*0440*/  IADD3 R5, PT, PT, R2, 0x1, RZ ;  /* 0x0000000102057810 */ /* 0x004fca0007ffe0ff */
[----:B------:R2:W-:Y:S04]  /*0450*/  STL [R66+0x28], R5 ;  /* 0x0000280542007387 */ /* 0x0005e80000100800 */
[----:B------:R-:W3:Y:S01]  /*0460*/  LDL R2, [R67] ;  /* 0x0000000043027983 */ /* 0x000ee20000100800 */
[----:B-1----:R-:W-:Y:S01]  /*0470*/  LEA R0, R8, UR10, 0x2 ;  /* 0x0000000a08007c11 */ /* 0x002fe2000f8e10ff */
[----:B---3--:R-:W-:-:S05]  /*0480*/  VIADD R2, R2, 0x1 ;  /* 0x0000000102027836 */ /* 0x008fca0000000000 */
[----:B------:R1:W-:Y:S04]  /*0490*/  STL [R67], R2 ;  /* 0x0000000243007387 */ /* 0x0003e80000100800 */
[----:B0-----:R-:W3:Y:S01]  /*04a0*/  LDL R3, [R0+0x28] ;  /* 0x0000280000037983 */ /* 0x001ee20000100800 */
[----:B------:R-:W-:Y:S01]  /*04b0*/  LEA R24, R24, UR10, 0x2 ;  /* 0x0000000a18187c11 */ /* 0x000fe2000f8e10ff */
[----:B---3--:R-:W-:-:S05]  /*04c0*/  VIADD R3, R3, 0x1 ;  /* 0x0000000103037836 */ /* 0x008fca0000000000 */
[----:B------:R0:W-:Y:S04]  /*04d0*/  STL [R0+0x28], R3 ;  /* 0x0000280300007387 */ /* 0x0001e80000100800 */
[----:B--2---:R-:W2:Y:S01]  /*04e0*/  LDL R5, [R24] ;  /* 0x0000000018057983 */ /* 0x004ea20000100800 */
[----:B------:R-:W-:Y:S01]  /*04f0*/  LEA R30, R9, UR10, 0x2 ;  /* 0x0000000a091e7c11 */ /* 0x000fe2000f8e10ff */
[----:B--2---:R-:W-:-:S05]  /*0500*/  VIADD R5, R5, 0x1 ;  /* 0x0000000105057836 */ /* 0x004fca0000000000 */
[----:B------:R2:W-:Y:S04]  /*0510*/  STL [R24], R5 ;  /* 0x0000000518007387 */ /* 0x0005e80000100800 */
[----:B------:R-:W3:Y:S01]  /*0520*/  LDL R8, [R30+0x28] ;  /* 0x000028001e087983 */ /* 0x000ee20000100800 */
[----:B------:R-:W-:Y:S01]  /*0530*/  LEA R43, R37, UR10, 0x2 ;  /* 0x0000000a252b7c11 */ /* 0x000fe2000f8e10ff */
[----:B---3--:R-:W-:-:S05]  /*0540*/  VIADD R9, R8, 0x1 ;  /* 0x0000000108097836 */ /* 0x008fca0000000000 */
[----:B------:R-:W-:Y:S04]  /*0550*/  STL [R30+0x28], R9 ;  /* 0x000028091e007387 */ /* 0x000fe80000100800 */
[----:B-1----:R-:W3:Y:S01]  /*0560*/  LDL R2, [R43] ;  /* 0x000000002b027983 */ /* 0x002ee20000100800 */
[----:B------:R-:W-:Y:S02]  /*0570*/  LEA R37, R10, UR10, 0x2 ;  /* 0x0000000a0a257c11 */ /* 0x000fe4000f8e10ff */
[----:B---3--:R-:W-:-:S05]  /*0580*/  IADD3 R2, PT, PT, R2, 0x1, RZ ;  /* 0x0000000102027810 */ /* 0x008fca0007ffe0ff */
[----:B------:R1:W-:Y:S04]  /*0590*/  STL [R43], R2 ;  /* 0x000000022b007387 */ /* 0x0003e80000100800 */
[----:B0-----:R-:W3:Y:S01]  /*05a0*/  LDL R3, [R37+0x28] ;  /* 0x0000280025037983 */ /* 0x001ee20000100800 */
[----:B------:R-:W-:Y:S01]  /*05b0*/  LEA R60, R34, UR10, 0x2 ;  /* 0x0000000a223c7c11 */ /* 0x000fe2000f8e10ff */
[----:B---3--:R-:W-:-:S05]  /*05c0*/  VIADD R8, R3, 0x1 ;  /* 0x0000000103087836 */ /* 0x008fca0000000000 */
[----:B------:R-:W-:Y:S04]  /*05d0*/  STL [R37+0x28], R8 ;  /* 0x0000280825007387 */ /* 0x000fe80000100800 */
[----:B------:R-:W3:Y:S01]  /*05e0*/  LDL R3, [R60] ;  /* 0x000000003c037983 */ /* 0x000ee20000100800 */
[----:B------:R-:W-:Y:S01]  /*05f0*/  LEA R34, R11, UR10, 0x2 ;  /* 0x0000000a0b227c11 */ /* 0x000fe2000f8e10ff */
[----:B---3--:R-:W-:-:S05]  /*0600*/  VIADD R3, R3, 0x1 ;  /* 0x0000000103037836 */ /* 0x008fca0000000000 */
[----:B------:R0:W-:Y:S04]  /*0610*/  STL [R60], R3 ;  /* 0x000000033c007387 */ /* 0x0001e80000100800 */
[----:B--2---:R-:W2:Y:S01]  /*0620*/  LDL R5, [R34+0x28] ;  /* 0x0000280022057983 */ /* 0x004ea20000100800 */
[----:B------:R-:W-:Y:S01]  /*0630*/  LEA R47, R47, UR10, 0x2 ;  /* 0x0000000a2f2f7c11 */ /* 0x000fe2000f8e10ff */
[----:B--2---:R-:W-:-:S05]  /*0640*/  VIADD R5, R5, 0x1 ;  /* 0x0000000105057836 */ /* 0x004fca0000000000 */
[----:B------:R-:W-:Y:S04]  /*0650*/  STL [R34+0x28], R5 ;  /* 0x0000280522007387 */ /* 0x000fe80000100800 */
[----:B-1----:R-:W2:Y:S01]  /*0660*/  LDL R2, [R47] ;  /* 0x000000002f027983 */ /* 0x002ea20000100800 */
[----:B------:R-:W-:Y:S01]  /*0670*/  LEA R61, R4, UR10, 0x2 ;  /* 0x0000000a043d7c11 */ /* 0x000fe2000f8e10ff */
[----:B--2---:R-:W-:-:S05]  /*0680*/  VIADD R2, R2, 0x1 ;  /* 0x0000000102027836 */ /* 0x004fca0000000000 */
[----:B------:R1:W-:Y:S04]  /*0690*/  STL [R47], R2 ;  /* 0x000000022f007387 */ /* 0x0003e80000100800 */
[----:B------:R-:W2:Y:S01]  /*06a0*/  LDL R4, [R61+0x28] ;  /* 0x000028003d047983 */ /* 0x000ea20000100800 */
[----:B------:R-:W-:Y:S02]  /*06b0*/  LEA R20, R20, UR10, 0x2 ;  /* 0x0000000a14147c11 */ /* 0x000fe4000f8e10ff */
[----:B--2---:R-:W-:-:S05]  /*06c0*/  IADD3 R14, PT, PT, R4, 0x1, RZ ;  /* 0x00000001040e7810 */ /* 0x004fca0007ffe0ff */
[----:B------:R2:W-:Y:S04]  /*06d0*/  STL [R61+0x28], R14 ;  /* 0x0000280e3d007387 */ /* 0x0005e80000100800 */
[----:B0-----:R-:W3:Y:S02]  /*06e0*/  LDL R3, [R20] ;  /* 0x0000000014037983 */ /* 0x001ee40000100800 */
[----:B---3--:R-:W-:-:S05]  /*06f0*/  VIADD R51, R3, 0x1 ;  /* 0x0000000103337836 */ /* 0x008fca0000000000 */
[----:B------:R0:W-:Y:S04]  /*0700*/  STL [R20], R51 ;  /* 0x0000003314007387 */ /* 0x0001e80000100800 */
[----:B------:R-:W3:Y:S04]  /*0710*/  LDL.64 R58, [R1] ;  /* 0x00000000013a7983 */ /* 0x000ee80000100a00 */
[----:B------:R-:W4:Y:S04]  /*0720*/  LDL.64 R56, [R1+0x28] ;  /* 0x0000280001387983 */ /* 0x000f280000100a00 */
[----:B-1----:R-:W5:Y:S04]  /*0730*/  LDL.64 R2, [R1+0x30] ;  /* 0x0000300001027983 */ /* 0x002f680000100a00 */
[----:B------:R-:W5:Y:S04]  /*0740*/  LDL.64 R4, [R1+0x8] ;  /* 0x0000080001047983 */ /* 0x000f680000100a00 */
[----:B------:R-:W5:Y:S04]  /*0750*/  LDL.64 R8, [R1+0x38] ;  /* 0x0000380001087983 */ /* 0x000f680000100a00 */
[----:B------:R-:W5:Y:S04]  /*0760*/  LDL.64 R10, [R1+0x10] ;  /* 0x00001000010a7983 */ /* 0x000f680000100a00 */
[----:B------:R-:W5:Y:S04]  /*0770*/  LDL.64 R12, [R1+0x40] ;  /* 0x00004000010c7983 */ /* 0x000f680000100a00 */
[----:B--2---:R-:W2:Y:S04]  /*0780*/  LDL.64 R14, [R1+0x18] ;  /* 0x00001800010e7983 */ /* 0x004ea80000100a00 */
[----:B------:R-:W2:Y:S04]  /*0790*/  LDL.64 R16, [R1+0x48] ;  /* 0x0000480001107983 */ /* 0x000ea80000100a00 */
[----:B------:R-:W2:Y:S04]  /*07a0*/  LDL.64 R18, [R1+0x20] ;  /* 0x0000200001127983 */ /* 0x000ea80000100a00 */
        /* <DEDUP_REMOVED lines=10> */
[----:B------:R-:W3:Y:S02]  /*0850*/  LDL R50, [R49+0x28] ;  /* 0x0000280031327983 */ /* 0x000ee40000100800 */
[----:B---3--:R-:W-:-:S05]  /*0860*/  VIADD R50, R50, 0x1 ;  /* 0x0000000132327836 */ /* 0x008fca0000000000 */
[----:B------:R-:W-:Y:S04]  /*0870*/  STL [R49+0x28], R50 ;  /* 0x0000283231007387 */ /* 0x000fe80000100800 */
[----:B0-----:R-:W3:Y:S01]  /*0880*/  LDL R51, [R48] ;  /* 0x0000000030337983 */ /* 0x001ee20000100800 */
[----:B------:R-:W-:Y:S01]  /*0890*/  LEA R63, R6, UR10, 0x2 ;  /* 0x0000000a063f7c11 */ /* 0x000fe2000f8e10ff */
[----:B---3--:R-:W-:-:S05]  /*08a0*/  VIADD R51, R51, 0x1 ;  /* 0x0000000133337836 */ /* 0x008fca0000000000 */
[----:B------:R-:W-:Y:S04]  /*08b0*/  STL [R48], R51 ;  /* 0x0000003330007387 */ /* 0x000fe80000100800 */
[----:B------:R-:W3:Y:S04]  /*08c0*/  LDL R6, [R63+0x28] ;  /* 0x000028003f067983 */ /* 0x000ee80000100800 */
[----:B------:R-:W4:Y:S01]  /*08d0*/  LDL R52, [R63] ;  /* 0x000000003f347983 */ /* 0x000f220000100800 */
[----:B------:R-:W-:Y:S02]  /*08e0*/  LEA R71, R7, UR10, 0x2 ;  /* 0x0000000a07477c11 */ /* 0x000fe4000f8e10ff */
[----:B------:R-:W-:Y:S01]  /*08f0*/  LEA R72, R31, UR10, 0x2 ;  /* 0x0000000a1f487c11 */ /* 0x000fe2000f8e10ff */
[----:B------:R-:W-:Y:S01]  /*0900*/  LDS.128 R48, [UR4+0x70] ;  /* 0x00007004ff307984 */ /* 0x000fe20008000c00 */
[----:B---3--:R-:W-:Y:S01]  /*0910*/  VIADD R6, R6, 0x1 ;  /* 0x0000000106067836 */ /* 0x008fe20000000000 */
[----:B----4-:R-:W-:-:S04]  /*0920*/  IADD3 R62, PT, PT, R52, 0x1, RZ ;  /* 0x00000001343e7810 */ /* 0x010fc80007ffe0ff */
[----:B------:R-:W-:Y:S04]  /*0930*/  STL [R63+0x28], R6 ;  /* 0x000028063f007387 */ /* 0x000fe80000100800 */
[----:B------:R-:W-:Y:S04]  /*0940*/  STL [R63], R62 ;  /* 0x0000003e3f007387 */ /* 0x000fe80000100800 */
[----:B------:R-:W3:Y:S04]  /*0950*/  LDL R7, [R71+0x28] ;  /* 0x0000280047077983 */ /* 0x000ee80000100800 */
[----:B------:R-:W0:Y:S01]  /*0960*/  LDS.128 R52, [UR4+0x30] ;  /* 0x00003004ff347984 */ /* 0x000e220008000c00 */
        /* <DEDUP_REMOVED lines=15> */
[----:B-1----:R-:W-:Y:S02]  /*0a60*/  LEA R64, R25, UR10, 0x2 ;  /* 0x0000000a19407c11 */ /* 0x002fe4000f8e10ff */
[----:B-----5:R-:W-:-:S05]  /*0a70*/  IADD3 R48, PT, PT, R48, 0x1, RZ ;  /* 0x0000000130307810 */ /* 0x020fca0007ffe0ff */
[----:B------:R1:W-:Y:S04]  /*0a80*/  STL [R63+0x28], R48 ;  /* 0x000028303f007387 */ /* 0x0003e80000100800 */
[----:B0-----:R-:W5:Y:S01]  /*0a90*/  LDL R7, [R64] ;  /* 0x0000000040077983 */ /* 0x001f620000100800 */
[----:B------:R-:W-:Y:S01]  /*0aa0*/  LEA R25, R54, UR10, 0x2 ;  /* 0x0000000a36197c11 */ /* 0x000fe2000f8e10ff */
[----:B-----5:R-:W-:-:S05]  /*0ab0*/  VIADD R7, R7, 0x1 ;  /* 0x0000000107077836 */ /* 0x020fca0000000000 */
[----:B------:R0:W-:Y:S04]  /*0ac0*/  STL [R64], R7 ;  /* 0x0000000740007387 */ /* 0x0001e80000100800 */
[----:B---3--:R-:W3:Y:S01]  /*0ad0*/  LDL R6, [R25+0x28] ;  /* 0x0000280019067983 */ /* 0x008ee20000100800 */
[----:B------:R-:W-:Y:S01]  /*0ae0*/  LEA R38, R38, UR10, 0x2 ;  /* 0x0000000a26267c11 */ /* 0x000fe2000f8e10ff */
[----:B---3--:R-:W-:-:S05]  /*0af0*/  VIADD R6, R6, 0x1 ;  /* 0x0000000106067836 */ /* 0x008fca0000000000 */
[----:B------:R3:W-:Y:S04]  /*0b00*/  STL [R25+0x28], R6 ;  /* 0x0000280619007387 */ /* 0x0007e80000100800 */
[----:B----4-:R-:W4:Y:S02]  /*0b10*/  LDL R31, [R38] ;  /* 0x00000000261f7983 */ /* 0x010f240000100800 */
[----:B----4-:R-:W-:Y:S01]  /*0b20*/  VIADD R53, R31, 0x1 ;  /* 0x000000011f357836 */ /* 0x010fe20000000000 */
[----:B------:R-:W-:-:S04]  /*0b30*/  LEA R31, R55, UR10, 0x2 ;  /* 0x0000000a371f7c11 */ /* 0x000fc8000f8e10ff */
[----:B------:R-:W-:Y:S04]  /*0b40*/  STL [R38], R53 ;  /* 0x0000003526007387 */ /* 0x000fe80000100800 */
[----:B-1----:R-:W4:Y:S01]  /*0b50*/  LDL R48, [R31+0x28] ;  /* 0x000028001f307983 */ /* 0x002f220000100800 */
[----:B------:R-:W-:Y:S01]  /*0b60*/  LEA R35, R35, UR10, 0x2 ;  /* 0x0000000a23237c11 */ /* 0x000fe2000f8e10ff */
[----:B----4-:R-:W-:-:S05]  /*0b70*/  VIADD R48, R48, 0x1 ;  /* 0x0000000130307836 */ /* 0x010fca0000000000 */
[----:B------:R-:W-:Y:S04]  /*0b80*/  STL [R31+0x28], R48 ;  /* 0x000028301f007387 */ /* 0x000fe80000100800 */
[----:B0-----:R-:W4:Y:S01]  /*0b90*/  LDL R7, [R35] ;  /* 0x0000000023077983 */ /* 0x001f220000100800 */
[----:B------:R-:W-:Y:S02]  /*0ba0*/  LEA R62, R28, UR10, 0x2 ;  /* 0x0000000a1c3e7c11 */ /* 0x000fe4000f8e10ff */
[----:B------:R-:W-:Y:S02]  /*0bb0*/  ISETP.GT.AND P2, PT, R58, RZ, PT ;  /* 0x000000ff3a00720c */ /* 0x000fe40003f44270 */
[----:B------:R-:W-:Y:S02]  /*0bc0*/  ISETP.GT.AND P1, PT, R56, RZ, PT ;  /* 0x000000ff3800720c */ /* 0x000fe40003f24270 */
[----:B------:R-:W-:Y:S01]  /*0bd0*/  ISETP.GT.AND P0, PT, R57, RZ, PT ;  /* 0x000000ff3900720c */ /* 0x000fe20003f04270 */
[----:B------:R-:W-:Y:S01]  /*0be0*/  IMAD.MOV.U32 R28, RZ, RZ, 0x2 ;  /* 0x00000002ff1c7424 */ /* 0x000fe200078e00ff */
[----:B----4-:R-:W-:-:S05]  /*0bf0*/  IADD3 R52, PT, PT, R7, 0x1, RZ ;  /* 0x0000000107347810 */ /* 0x010fca0007ffe0ff */
[----:B------:R-:W-:Y:S04]  /*0c00*/  STL [R35], R52 ;  /* 0x0000003423007387 */ /* 0x000fe80000100800 */
[----:B---3--:R-:W3:Y:S01]  /*0c10*/  LDL R6, [R62+0x28] ;  /* 0x000028003e067983 */ /* 0x008ee20000100800 */
[----:B------:R-:W-:Y:S01]  /*0c20*/  SEL R7, RZ, 0x1, !P2 ;  /* 0x00000001ff077807 */ /* 0x000fe20005000000 */
[----:B------:R-:W-:Y:S01]  /*0c30*/  @!P2 IMAD.MOV R28, RZ, RZ, 0x1 ;  /* 0x00000001ff1ca424 */ /* 0x000fe200078e02ff */
[----:B------:R-:W-:Y:S01]  /*0c40*/  ISETP.GT.AND P2, PT, R2, RZ, PT ;  /* 0x000000ff0200720c */ /* 0x000fe20003f44270 */
[----:B------:R-:W0:Y:S02]  /*0c50*/  LDS.128 R52, [UR4+0x100] ;  /* 0x00010004ff347984 */ /* 0x000e240008000c00 */
[----:B------:R-:W-:Y:S01]  /*0c60*/  @!P1 IMAD.MOV R28, RZ, RZ, R7 ;  /* 0x000000ffff1c9224 */ /* 0x000fe200078e0207 */
[----:B------:R-:W-:-:S03]  /*0c70*/  ISETP.GT.AND P1, PT, R59, RZ, PT ;  /* 0x000000ff3b00720c */ /* 0x000fc60003f24270 */
[C---:B------:R-:W-:Y:S01]  /*0c80*/  VIADD R7, R28.reuse, 0x1 ;  /* 0x000000011c077836 */ /* 0x040fe20000000000 */
[----:B------:R-:W-:-:S05]  /*0c90*/  @!P0 IADD3 R7, PT, PT, R28, RZ, RZ ;  /* 0x000000ff1c078210 */ /* 0x000fca0007ffe0ff */
[----:B------:R-:W-:-:S04]  /*0ca0*/  VIADD R2, R7, 0x1 ;  /* 0x0000000107027836 */ /* 0x000fc80000000000 */
[----:B------:R-:W-:Y:S01]  /*0cb0*/  @!P1 IMAD.MOV R2, RZ, RZ, R7 ;  /* 0x000000ffff029224 */ /* 0x000fe200078e0207 */
[----:B0-----:R-:W-:Y:S01]  /*0cc0*/  LEA R52, R52, UR10, 0x2 ;  /* 0x0000000a34347c11 */ /* 0x001fe2000f8e10ff */
[----:B---3--:R-:W-:-:S05]  /*0cd0*/  VIADD R7, R6, 0x1 ;  /* 0x0000000106077836 */ /* 0x008fca0000000000 */
[----:B------:R0:W-:Y:S04]  /*0ce0*/  STL [R62+0x28], R7 ;  /* 0x000028073e007387 */ /* 0x0001e80000100800 */
[----:B------:R-:W3:Y:S01]  /*0cf0*/  LDL R6, [R52] ;  /* 0x0000000034067983 */ /* 0x000ee20000100800 */
[----:B------:R-:W-:Y:S01]  /*0d00*/  LEA R56, R29, UR10, 0x2 ;  /* 0x0000000a1d387c11 */ /* 0x000fe2000f8e10ff */
[----:B---3--:R-:W-:-:S05]  /*0d10*/  VIADD R57, R6, 0x1 ;  /* 0x0000000106397836 */ /* 0x008fca0000000000 */
[----:B------:R-:W-:Y:S04]  /*0d20*/  STL [R52], R57 ;  /* 0x0000003934007387 */ /* 0x000fe80000100800 */
[----:B------:R-:W3:Y:S01]  /*0d30*/  LDL R6, [R56+0x28] ;  /* 0x0000280038067983 */ /* 0x000ee20000100800 */
[----:B------:R-:W-:Y:S02]  /*0d40*/  LEA R21, R21, UR10, 0x2 ;  /* 0x0000000a15157c11 */ /* 0x000fe4000f8e10ff */
[----:B---3--:R-:W-:-:S05]  /*0d50*/  IADD3 R29, PT, PT, R6, 0x1, RZ ;  /* 0x00000001061d7810 */ /* 0x008fca0007ffe0ff */
[----:B------:R-:W-:Y:S04]  /*0d60*/  STL [R56+0x28], R29 ;  /* 0x0000281d38007387 */ /* 0x000fe80000100800 */
[----:B------:R-:W3:Y:S01]  /*0d70*/  LDL R6, [R21] ;  /* 0x0000000015067983 */ /* 0x000ee20000100800 */
[----:B------:R-:W-:Y:S01]  /*0d80*/  ISETP.GT.AND P0, PT, R4, RZ, PT ;  /* 0x000000ff0400720c */ /* 0x000fe20003f04270 */
[----:B------:R-:W-:Y:S01]  /*0d90*/  VIADD R4, R2, 0x1 ;  /* 0x0000000102047836 */ /* 0x000fe20000000000 */
[----:B------:R-:W-:Y:S01]  /*0da0*/  ISETP.GT.AND P1, PT, R5, RZ, PT ;  /* 0x000000ff0500720c */ /* 0x000fe20003f24270 */
[----:B------:R-:W-:Y:S01]  /*0db0*/  @!P2 IMAD.MOV R4, RZ, RZ, R2 ;  /* 0x000000ffff04a224 */ /* 0x000fe200078e0202 */
[----:B------:R-:W-:-:S04]  /*0dc0*/  ISETP.GT.AND P2, PT, R3, RZ, PT ;  /* 0x000000ff0300720c */ /* 0x000fc80003f44270 */
[----:B------:R-:W-:-:S05]  /*0dd0*/  IADD3 R3, PT, PT, R4, 0x1, RZ ;  /* 0x0000000104037810 */ /* 0x000fca0007ffe0ff */
[----:B------:R-:W-:Y:S01]  /*0de0*/  @!P0 IMAD.MOV R3, RZ, RZ, R4 ;  /* 0x000000ffff038224 */ /* 0x000fe200078e0204 */
[----:B------:R-:W-:-:S03]  /*0df0*/  ISETP.GT.AND P0, PT, R8, RZ, PT ;  /* 0x000000ff0800720c */ /* 0x000fc60003f04270 */
[----:B------:R-:W-:Y:S02]  /*0e00*/  VIADD R2, R3, 0x1 ;  /* 0x0000000103027836 */ /* 0x000fe40000000000 */
[----:B------:R-:W-:-:S05]  /*0e10*/  @!P2 IMAD.MOV R2, RZ, RZ, R3 ;  /* 0x000000ffff02a224 */ /* 0x000fca00078e0203 */
[----:B------:R-:W-:Y:S01]  /*0e20*/  IADD3 R3, PT, PT, R2, 0x1, RZ ;  /* 0x0000000102037810 */ /* 0x000fe20007ffe0ff */
[----:B------:R-:W-:-:S04]  /*0e30*/  @!P1 IMAD.MOV R3, RZ, RZ, R2 ;  /* 0x000000ffff039224 */ /* 0x000fc800078e0202 */
[----:B------:R-:W-:Y:S02]  /*0e40*/  VIADD R8, R3, 0x1 ;  /* 0x0000000103087836 */ /* 0x000fe40000000000 */
[----:B------:R-:W-:Y:S01]  /*0e50*/  @!P0 IMAD.MOV R8, RZ, RZ, R3 ;  /* 0x000000ffff088224 */ /* 0x000fe200078e0203 */
[----:B------:R-:W-:Y:S02]  /*0e60*/  ISETP.GT.AND P0, PT, R10, RZ, PT ;  /* 0x000000ff0a00720c */ /* 0x000fe40003f04270 */
[----:B------:R-:W-:Y:S02]  /*0e70*/  ISETP.GT.AND P1, PT, R9, RZ, PT ;  /* 0x000000ff0900720c */ /* 0x000fe40003f24270 */
[----:B------:R-:W-:-:S09]  /*0e80*/  IADD3 R9, PT, PT, R8, 0x1, RZ ;  /* 0x0000000108097810 */ /* 0x000fd20007ffe0ff */
[----:B------:R-:W-:Y:S01]  /*0e90*/  @!P0 IMAD.MOV R9, RZ, RZ, R8 ;  /* 0x000000ffff098224 */ /* 0x000fe200078e0208 */
[----:B------:R-:W-:-:S03]  /*0ea0*/  ISETP.GT.AND P0, PT, R11, RZ, PT ;  /* 0x000000ff0b00720c */ /* 0x000fc60003f04270 */
[----:B------:R-:W-:Y:S02]  /*0eb0*/  VIADD R8, R9, 0x1 ;  /* 0x0000000109087836 */ /* 0x000fe40000000000 */
[----:B---3--:R-:W-:-:S05]  /*0ec0*/  VIADD R28, R6, 0x1 ;  /* 0x00000001061c7836 */ /* 0x008fca0000000000 */
[----:B------:R1:W-:Y:S04]  /*0ed0*/  STL [R21], R28 ;  /* 0x0000001c15007387 */ /* 0x0003e80000100800 */
[----:B0-----:R-:W3:Y:S04]  /*0ee0*/  LDL.64 R6, [R1+0x28] ;  /* 0x0000280001067983 */ /* 0x001ee80000100a00 */
[----:B------:R-:W4:Y:S04]  /*0ef0*/  LDL.64 R4, [R1] ;  /* 0x0000000001047983 */ /* 0x000f280000100a00 */
[----:B------:R-:W5:Y:S01]  /*0f00*/  LDL.64 R2, [R1+0x30] ;  /* 0x0000300001027983 */ /* 0x000f620000100a00 */
[----:B------:R-:W-:Y:S01]  /*0f10*/  @!P1 IMAD.MOV R8, RZ, RZ, R9 ;  /* 0x000000ffff089224 */ /* 0x000fe200078e0209 */
[----:B------:R-:W-:-:S02]  /*0f20*/  ISETP.GT.AND P1, PT, R12, RZ, PT ;  /* 0x000000ff0c00720c */ /* 0x000fc40003f24270 */
[----:B-1----:R-:W5:Y:S02]  /*0f30*/  LDL.64 R28, [R1+0x8] ;  /* 0x00000800011c7983 */ /* 0x002f640000100a00 */
[----:B------:R-:W-:Y:S01]  /*0f40*/  IADD3 R9, PT, PT, R8, 0x1, RZ ;  /* 0x0000000108097810 */ /* 0x000fe20007ffe0ff */
[----:B------:R-:W-:Y:S01]  /*0f50*/  @!P0 IMAD.MOV R9, RZ, RZ, R8 ;  /* 0x000000ffff098224 */ /* 0x000fe200078e0208 */
[----:B--2---:R-:W-:Y:S01]  /*0f60*/  ISETP.GT.AND P0, PT, R14, RZ, PT ;  /* 0x000000ff0e00720c */ /* 0x004fe20003f04270 */
[----:B------:R-:W2:Y:S02]  /*0f70*/  LDL.64 R10, [R1+0x10] ;  /* 0x00001000010a7983 */ /* 0x000ea40000100a00 */
[----:B------:R-:W-:-:S04]  /*0f80*/  VIADD R8, R9, 0x1 ;  /* 0x0000000109087836 */ /* 0x000fc80000000000 */
[----:B------:R-:W-:Y:S01]  /*0f90*/  @!P1 IMAD.MOV R8, RZ, RZ, R9 ;  /* 0x000000ffff089224 */ /* 0x000fe200078e0209 */
[----:B------:R-:W-:Y:S01]  /*0fa0*/  ISETP.GT.AND P1, PT, R13, RZ, PT ;  /* 0x000000ff0d00720c */ /* 0x000fe20003f24270 */
[----:B------:R-:W-:Y:S03]  /*0fb0*/  STL.64 [R1+0x28], RZ ;  /* 0x000028ff01007387 */ /* 0x000fe60000100a00 */
[----:B------:R-:W-:Y:S01]  /*0fc0*/  IADD3 R9, PT, PT, R8, 0x1, RZ ;  /* 0x0000000108097810 */ /* 0x000fe20007ffe0ff */
[----:B------:R-:W-:Y:S01]  /*0fd0*/  @!P0 IMAD.MOV R9, RZ, RZ, R8 ;  /* 0x000000ffff098224 */ /* 0x000fe200078e0208 */
[----:B------:R-:W-:Y:S01]  /*0fe0*/  ISETP.GT.AND P0, PT, R15, RZ, PT ;  /* 0x000000ff0f00720c */ /* 0x000fe20003f04270 */
[----:B------:R-:W2:Y:S02]  /*0ff0*/  LDL.64 R12, [R1+0x40] ;  /* 0x00004000010c7983 */ /* 0x000ea40000100a00 */
[----:B------:R-:W-:-:S02]  /*1000*/  VIADD R8, R9, 0x1 ;  /* 0x0000000109087836 */ /* 0x000fc40000000000 */
[----:B------:R-:W2:Y:S02]  /*1010*/  LDL.64 R14, [R1+0x18] ;  /* 0x00001800010e7983 */ /* 0x000ea40000100a00 */
[----:B------:R-:W-:Y:S01]  /*1020*/  @!P1 IMAD.MOV R8, RZ, RZ, R9 ;  /* 0x000000ffff089224 */ /* 0x000fe200078e0209 */
[----:B------:R-:W-:-:S04]  /*1030*/  ISETP.GT.AND P1, PT, R16, RZ, PT ;  /* 0x000000ff1000720c */ /* 0x000fc80003f24270 */
[----:B------:R-:W-:Y:S01]  /*1040*/  IADD3 R9, PT, PT, R8, 0x1, RZ ;  /* 0x0000000108097810 */ /* 0x000fe20007ffe0ff */
[----:B------:R-:W-:Y:S01]  /*1050*/  @!P0 IMAD.MOV R9, RZ, RZ, R8 ;  /* 0x000000ffff098224 */ /* 0x000fe200078e0208 */
[----:B------:R-:W-:-:S03]  /*1060*/  ISETP.GT.AND P0, PT, R18, RZ, PT ;  /* 0x000000ff1200720c */ /* 0x000fc60003f04270 */
[----:B------:R-:W-:-:S04]  /*1070*/  VIADD R8, R9, 0x1 ;  /* 0x0000000109087836 */ /* 0x000fc80000000000 */
[----:B------:R-:W-:Y:S01]  /*1080*/  @!P1 IMAD.MOV R8, RZ, RZ, R9 ;  /* 0x000000ffff089224 */ /* 0x000fe200078e0209 */
[----:B------:R-:W-:Y:S01]  /*1090*/  ISETP.GT.AND P1, PT, R17, RZ, PT ;  /* 0x000000ff1100720c */ /* 0x000fe20003f24270 */
[----:B------:R-:W-:Y:S03]  /*10a0*/  STL.64 [R1], RZ ;  /* 0x000000ff01007387 */ /* 0x000fe60000100a00 */
[----:B------:R-:W-:Y:S01]  /*10b0*/  IADD3 R9, PT, PT, R8, 0x1, RZ ;  /* 0x0000000108097810 */ /* 0x000fe20007ffe0ff */
[----:B------:R-:W-:Y:S01]  /*10c0*/  @!P0 IMAD.MOV R9, RZ, RZ, R8 ;  /* 0x000000ffff098224 */ /* 0x000fe200078e0208 */
[----:B------:R-:W-:Y:S01]  /*10d0*/  ISETP.GT.AND P0, PT, R19, RZ, PT ;  /* 0x000000ff1300720c */ /* 0x000fe20003f04270 */
[----:B------:R-:W2:Y:S02]  /*10e0*/  LDL.64 R16, [R1+0x48] ;  /* 0x0000480001107983 */ /* 0x000ea40000100a00 */
[----:B------:R-:W-:-:S02]  /*10f0*/  VIADD R8, R9, 0x1 ;  /* 0x0000000109087836 */ /* 0x000fc40000000000 */
[----:B------:R-:W2:Y:S02]  /*1100*/  LDL.64 R18, [R1+0x20] ;  /* 0x0000200001127983 */ /* 0x000ea40000100a00 */
[----:B------:R-:W-:Y:S02]  /*1110*/  @!P1 IMAD.MOV R8, RZ, RZ, R9 ;  /* 0x000000ffff089224 */ /* 0x000fe400078e0209 */
[----:B------:R-:W-:Y:S04]  /*1120*/  STL.64 [R1+0x30], RZ ;  /* 0x000030ff01007387 */ /* 0x000fe80000100a00 */
[----:B------:R-:W-:Y:S04]  /*1130*/  STL.64 [R1+0x8], RZ ;  /* 0x000008ff01007387 */ /* 0x000fe80000100a00 */
[----:B------:R-:W-:Y:S04]  /*1140*/  STL.64 [R1+0x10], RZ ;  /* 0x000010ff01007387 */ /* 0x000fe80000100a00 */
[----:B------:R-:W-:Y:S04]  /*1150*/  STL.64 [R1+0x40], RZ ;  /* 0x000040ff01007387 */ /* 0x000fe80000100a00 */
[----:B------:R-:W-:Y:S04]  /*1160*/  STL.64 [R1+0x18], RZ ;  /* 0x000018ff01007387 */ /* 0x000fe80000100a00 */
[----:B------:R-:W-:Y:S04]  /*1170*/  STL.64 [R1+0x48], RZ ;  /* 0x000048ff01007387 */ /* 0x000fe80000100a00 */
[----:B------:R-:W-:Y:S01]  /*1180*/  STL.64 [R1+0x20], RZ ;  /* 0x000020ff01007387 */ /* 0x000fe20000100a00 */
[----:B---3--:R-:W-:-:S02]  /*1190*/  ISETP.GT.AND P1, PT, R6, RZ, PT ;  /* 0x000000ff0600720c */ /* 0x008fc40003f24270 */
[----:B------:R-:W-:Y:S01]  /*11a0*/  IADD3 R6, PT, PT, R8, 0x1, RZ ;  /* 0x0000000108067810 */ /* 0x000fe20007ffe0ff */
[----:B------:R-:W-:Y:S01]  /*11b0*/  @!P0 IMAD.MOV R6, RZ, RZ, R8 ;  /* 0x000000ffff068224 */ /* 0x000fe200078e0208 */
[----:B----4-:R-:W-:Y:S01]  /*11c0*/  ISETP.GT.AND P0, PT, R4, RZ, PT ;  /* 0x000000ff0400720c */ /* 0x010fe20003f04270 */
[----:B------:R-:W3:Y:S02]  /*11d0*/  LDL.64 R8, [R1+0x38] ;  /* 0x0000380001087983 */ /* 0x000ee40000100a00 */
[----:B------:R-:W-:-:S06]  /*11e0*/  VIADD R4, R6, 0x1 ;  /* 0x0000000106047836 */ /* 0x000fcc0000000000 */
[----:B------:R-:W-:Y:S01]  /*11f0*/  @!P1 IMAD.MOV R4, RZ, RZ, R6 ;  /* 0x000000ffff049224 */ /* 0x000fe200078e0206 */
[----:B------:R-:W-:-:S04]  /*1200*/  ISETP.GT.AND P1, PT, R7, RZ, PT ;  /* 0x000000ff0700720c */ /* 0x000fc80003f24270 */
[----:B------:R-:W-:Y:S01]  /*1210*/  IADD3 R6, PT, PT, R4, 0x1, RZ ;  /* 0x0000000104067810 */ /* 0x000fe20007ffe0ff */
[----:B------:R-:W-:Y:S01]  /*1220*/  @!P0 IMAD.MOV R6, RZ, RZ, R4 ;  /* 0x000000ffff068224 */ /* 0x000fe200078e0204 */
[----:B------:R-:W-:Y:S01]  /*1230*/  STL.64 [R1+0x38], RZ ;  /* 0x000038ff01007387 */ /* 0x000fe20000100a00 */
[----:B------:R-:W-:Y:S02]  /*1240*/  ISETP.GT.AND P0, PT, R5, RZ, PT ;  /* 0x000000ff0500720c */ /* 0x000fe40003f04270 */
[----:B------:R-:W-:-:S04]  /*1250*/  VIADD R4, R6, 0x1 ;  /* 0x0000000106047836 */ /* 0x000fc80000000000 */
[----:B------:R-:W-:Y:S01]  /*1260*/  @!P1 IMAD.MOV R4, RZ, RZ, R6 ;  /* 0x000000ffff049224 */ /* 0x000fe200078e0206 */
[----:B-----5:R-:W-:Y:S02]  /*1270*/  ISETP.GT.AND P1, PT, R2, RZ, PT ;  /* 0x000000ff0200720c */ /* 0x020fe40003f24270 */
[----:B------:R-:W4:Y:S02]  /*1280*/  LDL R2, [R68+0x28] ;  /* 0x0000280044027983 */ /* 0x000f240000100800 */
[----:B------:R-:W-:Y:S01]  /*1290*/  IADD3 R48, PT, PT, R4, 0x1, RZ ;  /* 0x0000000104307810 */ /* 0x000fe20007ffe0ff */
[----:B----4-:R-:W-:-:S05]  /*12a0*/  VIADD R57, R2, 0x1 ;  /* 0x0000000102397836 */ /* 0x010fca0000000000 */
[----:B------:R-:W-:Y:S04]  /*12b0*/  STL [R68+0x28], R57 ;  /* 0x0000283944007387 */ /* 0x000fe80000100800 */
[----:B------:R-:W4:Y:S01]  /*12c0*/  LDL R2, [R65] ;  /* 0x0000000041027983 */ /* 0x000f220000100800 */
[----:B------:R-:W-:Y:S02]  /*12d0*/  @!P0 IMAD.MOV R48, RZ, RZ, R4 ;  /* 0x000000ffff308224 */ /* 0x000fe400078e0204 */
[----:B----4-:R-:W-:-:S05]  /*12e0*/  VIADD R2, R2, 0x1 ;  /* 0x0000000102027836 */ /* 0x010fca0000000000 */
[----:B------:R-:W-:Y:S04]  /*12f0*/  STL [R65], R2 ;  /* 0x0000000241007387 */ /* 0x000fe80000100800 */
[----:B------:R-:W4:Y:S02]  /*1300*/  LDL R4, [R72+0x28] ;  /* 0x0000280048047983 */ /* 0x000f240000100800 */
[----:B----4-:R-:W-:-:S05]  /*1310*/  IADD3 R59, PT, PT, R4, 0x1, RZ ;  /* 0x00000001043b7810 */ /* 0x010fca0007ffe0ff */
[----:B------:R-:W-:Y:S04]  /*1320*/  STL [R72+0x28], R59 ;  /* 0x0000283b48007387 */ /* 0x000fe80000100800 */
[----:B------:R-:W4:Y:S02]  /*1330*/  LDL R4, [R71] ;  /* 0x0000000047047983 */ /* 0x000f240000100800 */
[----:B----4-:R-:W-:Y:S02]  /*1340*/  VIADD R58, R4, 0x1 ;  /* 0x00000001043a7836 */ /* 0x010fe40000000000 */
[----:B------:R-:W0:Y:S04]  /*1350*/  LDS.128 R4, [UR4+0x50] ;  /* 0x00005004ff047984 */ /* 0x000e280008000c00 */
[----:B------:R1:W-:Y:S01]  /*1360*/  STL [R71], R58 ;  /* 0x0000003a47007387 */ /* 0x0003e20000100800 */
[----:B0-----:R-:W-:-:S05]  /*1370*/  LEA R68, R4, UR10, 0x2 ;  /* 0x0000000a04447c11 */ /* 0x001fca000f8e10ff */
[----:B------:R-:W4:Y:S04]  /*1380*/  LDL R4, [R68+0x28] ;  /* 0x0000280044047983 */ /* 0x000f280000100800 */
[----:B------:R-:W5:Y:S01]  /*1390*/  LDL R57, [R68] ;  /* 0x0000000044397983 */ /* 0x000f620000100800 */
[----:B------:R-:W-:Y:S01]  /*13a0*/  LEA R74, R5, UR10, 0x2 ;  /* 0x0000000a054a7c11 */ /* 0x000fe2000f8e10ff */
[----:B----4-:R-:W-:Y:S02]  /*13b0*/  VIADD R4, R4, 0x1 ;  /* 0x0000000104047836 */ /* 0x010fe40000000000 */
[----:B-----5:R-:W-:-:S03]  /*13c0*/  VIADD R57, R57, 0x1 ;  /* 0x0000000139397836 */ /* 0x020fc60000000000 */
[----:B------:R0:W-:Y:S04]  /*13d0*/  STL [R68+0x28], R4 ;  /* 0x0000280444007387 */ /* 0x0001e80000100800 */
[----:B------:R4:W-:Y:S04]  /*13e0*/  STL [R68], R57 ;  /* 0x0000003944007387 */ /* 0x0009e80000100800 */
[----:B------:R-:W5:Y:S01]  /*13f0*/  LDL R2, [R74+0x28] ;  /* 0x000028004a027983 */ /* 0x000f620000100800 */
[----:B------:R-:W-:Y:S02]  /*1400*/  LEA R75, R49, UR10, 0x2 ;  /* 0x0000000a314b7c11 */ /* 0x000fe4000f8e10ff */
[----:B-----5:R-:W-:-:S05]  /*1410*/  IADD3 R5, PT, PT, R2, 0x1, RZ ;  /* 0x0000000102057810 */ /* 0x020fca0007ffe0ff */
[----:B------:R5:W-:Y:S04]  /*1420*/  STL [R74+0x28], R5 ;  /* 0x000028054a007387 */ /* 0x000be80000100800 */
[----:B------:R-:W2:Y:S01]  /*1430*/  LDL R2, [R75] ;  /* 0x000000004b027983 */ /* 0x000ea20000100800 */
[----:B-1----:R-:W-:Y:S01]  /*1440*/  LEA R71, R6, UR10, 0x2 ;  /* 0x0000000a06477c11 */ /* 0x002fe2000f8e10ff */
[----:B--2---:R-:W-:-:S05]  /*1450*/  VIADD R2, R2, 0x1 ;  /* 0x0000000102027836 */ /* 0x004fca0000000000 */
[----:B------:R1:W-:Y:S04]  /*1460*/  STL [R75], R2 ;  /* 0x000000024b007387 */ /* 0x0003e80000100800 */
[----:B0-----:R-:W2:Y:S01]  /*1470*/  LDL R4, [R71+0x28] ;  /* 0x0000280047047983 */ /* 0x001ea20000100800 */
[----:B------:R-:W-:Y:S01]  /*1480*/  LEA R72, R26, UR10, 0x2 ;  /* 0x0000000a1a487c11 */ /* 0x000fe2000f8e10ff */
[----:B--2---:R-:W-:-:S05]  /*1490*/  VIADD R4, R4, 0x1 ;  /* 0x0000000104047836 */ /* 0x004fca0000000000 */
[----:B------:R-:W-:Y:S04]  /*14a0*/  STL [R71+0x28], R4 ;  /* 0x0000280447007387 */ /* 0x000fe80000100800 */
[----:B------:R-:W2:Y:S01]  /*14b0*/  LDL R6, [R72] ;  /* 0x0000000048067983 */ /* 0x000ea20000100800 */
[----:B----4-:R-:W-:Y:S01]  /*14c0*/  LEA R57, R7, UR10, 0x2 ;  /* 0x0000000a07397c11 */ /* 0x010fe2000f8e10ff */
[----:B--2---:R-:W-:-:S05]  /*14d0*/  VIADD R49, R6, 0x1 ;  /* 0x0000000106317836 */ /* 0x004fca0000000000 */
[----:B------:R-:W-:Y:S04]  /*14e0*/  STL [R72], R49 ;  /* 0x0000003148007387 */ /* 0x000fe80000100800 */
[----:B-----5:R-:W2:Y:S01]  /*14f0*/  LDL R5, [R57+0x28] ;  /* 0x0000280039057983 */ /* 0x020ea20000100800 */
[----:B------:R-:W-:Y:S02]  /*1500*/  LEA R58, R39, UR10, 0x2 ;  /* 0x0000000a273a7c11 */ /* 0x000fe4000f8e10ff */
[----:B--2---:R-:W-:-:S05]  /*1510*/  IADD3 R6, PT, PT, R5, 0x1, RZ ;  /* 0x0000000105067810 */ /* 0x004fca0007ffe0ff */
[----:B------:R-:W-:Y:S04]  /*1520*/  STL [R57+0x28], R6 ;  /* 0x0000280639007387 */ /* 0x000fe80000100800 */
[----:B-1----:R-:W2:Y:S01]  /*1530*/  LDL R2, [R58] ;  /* 0x000000003a027983 */ /* 0x002ea20000100800 */
[----:B------:R-:W-:Y:S02]  /*1540*/  LEA R39, R40, UR10, 0x2 ;  /* 0x0000000a28277c11 */ /* 0x000fe4000f8e10ff */
[----:B------:R-:W-:Y:S01]  /*1550*/  ISETP.GT.AND P0, PT, R28, RZ, PT ;  /* 0x000000ff1c00720c */ /* 0x000fe20003f04270 */
[----:B--2---:R-:W-:-:S05]  /*1560*/  VIADD R5, R2, 0x1 ;  /* 0x0000000102057836 */ /* 0x004fca0000000000 */
[----:B------:R-:W-:Y:S04]  /*1570*/  STL [R58], R5 ;  /* 0x000000053a007387 */ /* 0x000fe80000100800 */
[----:B------:R-:W2:Y:S04]  /*1580*/  LDL R26, [R39+0x28] ;  /* 0x00002800271a7983 */ /* 0x000ea80000100800 */
[----:B------:R-:W0:Y:S01]  /*1590*/  LDS.128 R4, [UR4+0xe0] ;  /* 0x0000e004ff047984 */ /* 0x000e220008000c00 */
[----:B------:R-:W-:Y:S02]  /*15a0*/  VIADD R2, R48, 0x1 ;  /* 0x0000000130027836 */ /* 0x000fe40000000000 */
[----:B------:R-:W-:Y:S01]  /*15b0*/  @!P1 IMAD.MOV R2, RZ, RZ, R48 ;  /* 0x000000ffff029224 */ /* 0x000fe200078e0230 */
[----:B------:R-:W-:-:S04]  /*15c0*/  ISETP.GT.AND P1, PT, R3, RZ, PT ;  /* 0x000000ff0300720c */ /* 0x000fc80003f24270 */
[----:B------:R-:W-:Y:S01]  /*15d0*/  IADD3 R3, PT, PT, R2, 0x1, RZ ;  /* 0x0000000102037810 */ /* 0x000fe20007ffe0ff */
[----:B------:R-:W-:-:S04]  /*15e0*/  @!P0 IMAD.MOV R3, RZ, RZ, R2 ;  /* 0x000000ffff038224 */ /* 0x000fc800078e0202 */
[----:B------:R-:W-:-:S04]  /*15f0*/  VIADD R2, R3, 0x1 ;  /* 0x0000000103027836 */ /* 0x000fc80000000000 */
[----:B------:R-:W-:Y:S01]  /*1600*/  @!P1 IMAD.MOV R2, RZ, RZ, R3 ;  /* 0x000000ffff029224 */ /* 0x000fe200078e0203 */
[----:B0-----:R-:W-:Y:S02]  /*1610*/  LEA R59, R4, UR10, 0x2 ;  /* 0x0000000a043b7c11 */ /* 0x001fe4000f8e10ff */
[----:B--2---:R-:W-:-:S05]  /*1620*/  IADD3 R26, PT, PT, R26, 0x1, RZ ;  /* 0x000000011a1a7810 */ /* 0x004fca0007ffe0ff */
[----:B------:R-:W-:Y:S04]  /*1630*/  STL [R39+0x28], R26 ;  /* 0x0000281a27007387 */ /* 0x000fe80000100800 */
[----:B------:R-:W2:Y:S01]  /*1640*/  LDL R3, [R59] ;  /* 0x000000003b037983 */ /* 0x000ea20000100800 */
[----:B------:R-:W-:Y:S01]  /*1650*/  LEA R65, R41, UR10, 0x2 ;  /* 0x0000000a29417c11 */ /* 0x000fe2000f8e10ff */
[----:B--2---:R-:W-:-:S05]  /*1660*/  VIADD R4, R3, 0x1 ;  /* 0x0000000103047836 */ /* 0x004fca0000000000 */
[----:B------:R0:W-:Y:S04]  /*1670*/  STL [R59], R4 ;  /* 0x000000043b007387 */ /* 0x0001e80000100800 */
        /* <DEDUP_REMOVED lines=9> */
[----:B------:R-:W-:Y:S02]  /*1710*/  ISETP.GT.AND P0, PT, R29, RZ, PT ;  /* 0x000000ff1d00720c */ /* 0x000fe40003f04270 */
[----:B------:R-:W-:Y:S02]  /*1720*/  LEA R68, R22, UR10, 0x2 ;  /* 0x0000000a16447c11 */ /* 0x000fe4000f8e10ff */
[----:B--2---:R-:W-:-:S05]  /*1730*/  IADD3 R29, PT, PT, R3, 0x1, RZ ;  /* 0x00000001031d7810 */ /* 0x004fca0007ffe0ff */
[----:B------:R1:W-:Y:S04]  /*1740*/  STL [R42+0x28], R29 ;  /* 0x0000281d2a007387 */ /* 0x0003e80000100800 */
[----:B0-----:R-:W2:Y:S01]  /*1750*/  LDL R4, [R68] ;  /* 0x0000000044047983 */ /* 0x001ea20000100800 */
[----:B---3--:R-:W-:Y:S01]  /*1760*/  ISETP.GT.AND P2, PT, R8, RZ, PT ;  /* 0x000000ff0800720c */ /* 0x008fe20003f44270 */
[----:B------:R-:W-:Y:S02]  /*1770*/  VIADD R3, R2, 0x1 ;  /* 0x0000000102037836 */ /* 0x000fe40000000000 */
[----:B------:R-:W-:Y:S01]  /*1780*/  @!P0 IMAD.MOV R3, RZ, RZ, R2 ;  /* 0x000000ffff038224 */ /* 0x000fe200078e0202 */
[----:B------:R-:W-:Y:S02]  /*1790*/  ISETP.GT.AND P0, PT, R9, RZ, PT ;  /* 0x000000ff0900720c */ /* 0x000fe40003f04270 */
[----:B------:R-:W-:-:S02]  /*17a0*/  ISETP.GT.AND P1, PT, R10, RZ, PT ;  /* 0x000000ff0a00720c */ /* 0x000fc40003f24270 */
[----:B------:R-:W-:-:S05]  /*17b0*/  IADD3 R2, PT, PT, R3, 0x1, RZ ;  /* 0x0000000103027810 */ /* 0x000fca0007ffe0ff */
[----:B------:R-:W-:Y:S01]  /*17c0*/  @!P2 IMAD.MOV R2, RZ, RZ, R3 ;  /* 0x000000ffff02a224 */ /* 0x000fe200078e0203 */
[----:B------:R-:W-:Y:S01]  /*17d0*/  ISETP.GT.AND P2, PT, R11, RZ, PT ;  /* 0x000000ff0b00720c */ /* 0x000fe20003f44270 */
[----:B--2---:R-:W-:-:S05]  /*17e0*/  VIADD R9, R4, 0x1 ;  /* 0x0000000104097836 */ /* 0x004fca0000000000 */
[----:B------:R0:W-:Y:S04]  /*17f0*/  STL [R68], R9 ;  /* 0x0000000944007387 */ /* 0x0001e80000100800 */
[----:B------:R-:W2:Y:S01]  /*1800*/  LDL.64 R10, [R1+0x28] ;  /* 0x00002800010a7983 */ /* 0x000ea20000100a00 */
[----:B------:R-:W-:Y:S02]  /*1810*/  VIADD R4, R2, 0x1 ;  /* 0x0000000102047836 */ /* 0x000fe40000000000 */
[----:B------:R-:W-:Y:S01]  /*1820*/  @!P1 IMAD.MOV R4, RZ, RZ, R2 ;  /* 0x000000ffff049224 */ /* 0x000fe200078e0202 */
[----:B------:R-:W3:Y:S04]  /*1830*/  LDL.64 R48, [R1+0x38] ;  /* 0x0000380001307983 */ /* 0x000ee80000100a00 */
[----:B------:R-:W4:Y:S01]  /*1840*/  LDL.64 R2, [R1] ;  /* 0x0000000001027983 */ /* 0x000f220000100a00 */
[----:B------:R-:W-:Y:S01]  /*1850*/  IADD3 R8, PT, PT, R4, 0x1, RZ ;  /* 0x0000000104087810 */ /* 0x000fe20007ffe0ff */
[----:B------:R-:W-:Y:S01]  /*1860*/  @!P0 IMAD.MOV R8, RZ, RZ, R4 ;  /* 0x000000ffff088224 */ /* 0x000fe200078e0204 */
[----:B------:R-:W-:Y:S01]  /*1870*/  ISETP.GT.AND P0, PT, R12, RZ, PT ;  /* 0x000000ff0c00720c */ /* 0x000fe20003f04270 */
[----:B-1----:R-:W5:Y:S02]  /*1880*/  LDL.64 R28, [R1+0x48] ;  /* 0x00004800011c7983 */ /* 0x002f640000100a00 */
[----:B------:R-:W-:-:S02]  /*1890*/  VIADD R4, R8, 0x1 ;  /* 0x0000000108047836 */ /* 0x000fc40000000000 */
[----:B------:R-:W-:Y:S01]  /*18a0*/  @!P2 IMAD.MOV R4, RZ, RZ, R8 ;  /* 0x000000ffff04a224 */ /* 0x000fe200078e0208 */
[----:B------:R-:W-:Y:S01]  /*18b0*/  ISETP.GT.AND P2, PT, R14, RZ, PT ;  /* 0x000000ff0e00720c */ /* 0x000fe20003f44270 */
[----:B0-----:R-:W3:Y:S03]  /*18c0*/  LDL.64 R8, [R1+0x30] ;  /* 0x0000300001087983 */ /* 0x001ee60000100a00 */
[----:B------:R-:W-:Y:S01]  /*18d0*/  IADD3 R12, PT, PT, R4, 0x1, RZ ;  /* 0x00000001040c7810 */ /* 0x000fe20007ffe0ff */
[----:B------:R-:W5:Y:S02]  /*18e0*/  LDL.64 R40, [R1+0x20] ;  /* 0x0000200001287983 */ /* 0x000f640000100a00 */
[----:B------:R-:W-:Y:S01]  /*18f0*/  @!P0 IMAD.MOV R12, RZ, RZ, R4 ;  /* 0x000000ffff0c8224 */ /* 0x000fe200078e0204 */
[----:B------:R-:W-:-:S03]  /*1900*/  ISETP.GT.AND P1, PT, R13, RZ, PT ;  /* 0x000000ff0d00720c */ /* 0x000fc60003f24270 */
[----:B------:R-:W-:Y:S02]  /*1910*/  VIADD R4, R12, 0x1 ;  /* 0x000000010c047836 */ /* 0x000fe40000000000 */
[----:B------:R-:W-:Y:S02]  /*1920*/  @!P2 IMAD.MOV R4, RZ, RZ, R12 ;  /* 0x000000ffff04a224 */ /* 0x000fe400078e020c */
[----:B------:R-:W5:Y:S01]  /*1930*/  LDL.64 R12, [R1+0x8] ;  /* 0x00000800010c7983 */ /* 0x000f620000100a00 */
[----:B------:R-:W-:Y:S02]  /*1940*/  ISETP.GT.AND P0, PT, R15, RZ, PT ;  /* 0x000000ff0f00720c */ /* 0x000fe40003f04270 */
[----:B------:R-:W-:-:S03]  /*1950*/  IADD3 R14, PT, PT, R4, 0x1, RZ ;  /* 0x00000001040e7810 */ /* 0x000fc60007ffe0ff */
[----:B------:R-:W-:Y:S01]  /*1960*/  @!P1 IMAD.MOV R14, RZ, RZ, R4 ;  /* 0x000000ffff0e9224 */ /* 0x000fe200078e0204 */
[----:B------:R-:W-:-:S03]  /*1970*/  ISETP.GT.AND P1, PT, R16, RZ, PT ;  /* 0x000000ff1000720c */ /* 0x000fc60003f24270 */
[----:B------:R-:W-:-:S04]  /*1980*/  VIADD R4, R14, 0x1 ;  /* 0x000000010e047836 */ /* 0x000fc80000000000 */
[----:B------:R-:W-:Y:S01]  /*1990*/  @!P0 IMAD.MOV R4, RZ, RZ, R14 ;  /* 0x000000ffff048224 */ /* 0x000fe200078e020e */
[----:B------:R-:W-:-:S04]  /*19a0*/  ISETP.GT.AND P0, PT, R18, RZ, PT ;  /* 0x000000ff1200720c */ /* 0x000fc80003f04270 */
[----:B------:R-:W-:Y:S01]  /*19b0*/  IADD3 R14, PT, PT, R4, 0x1, RZ ;  /* 0x00000001040e7810 */ /* 0x000fe20007ffe0ff */
[----:B------:R-:W-:Y:S01]  /*19c0*/  @!P1 IMAD.MOV R14, RZ, RZ, R4 ;  /* 0x000000ffff0e9224 */ /* 0x000fe200078e0204 */
[----:B------:R-:W-:Y:S01]  /*19d0*/  ISETP.GT.AND P1, PT, R17, RZ, PT ;  /* 0x000000ff1100720c */ /* 0x000fe20003f24270 */
[----:B------:R-:W-:Y:S02]  /*19e0*/  STL.64 [R1+0x28], RZ ;  /* 0x000028ff01007387 */ /* 0x000fe40000100a00 */
[----:B------:R-:W-:Y:S02]  /*19f0*/  VIADD R4, R14, 0x1 ;  /* 0x000000010e047836 */ /* 0x000fe40000000000 */
[----:B------:R-:W5:Y:S02]  /*1a00*/  LDL.64 R16, [R1+0x40] ;  /* 0x0000400001107983 */ /* 0x000f640000100a00 */
[----:B------:R-:W-:Y:S01]  /*1a10*/  @!P0 IMAD.MOV R4, RZ, RZ, R14 ;  /* 0x000000ffff048224 */ /* 0x000fe200078e020e */
[----:B------:R-:W-:Y:S01]  /*1a20*/  ISETP.GT.AND P0, PT, R19, RZ, PT ;  /* 0x000000ff1300720c */ /* 0x000fe20003f04270 */
[----:B------:R-:W-:Y:S03]  /*1a30*/  STL.64 [R1], RZ ;  /* 0x000000ff01007387 */ /* 0x000fe60000100a00 */
[----:B------:R-:W-:Y:S01]  /*1a40*/  IADD3 R14, PT, PT, R4, 0x1, RZ ;  /* 0x00000001040e7810 */ /* 0x000fe20007ffe0ff */
[----:B------:R-:W-:Y:S01]  /*1a50*/  @!P1 IMAD.MOV R14, RZ, RZ, R4 ;  /* 0x000000ffff0e9224 */ /* 0x000fe200078e0204 */
[----:B------:R-:W5:Y:S03]  /*1a60*/  LDL.64 R18, [R1+0x18] ;  /* 0x0000180001127983 */ /* 0x000f660000100a00 */
[----:B------:R-:W-:-:S04]  /*1a70*/  VIADD R4, R14, 0x1 ;  /* 0x000000010e047836 */ /* 0x000fc80000000000 */
[----:B------:R-:W-:Y:S01]  /*1a80*/  @!P0 IMAD.MOV R4, RZ, RZ, R14 ;  /* 0x000000ffff048224 */ /* 0x000fe200078e020e */
        /* <DEDUP_REMOVED lines=8> */
[----:B----4-:R-:W-:Y:S02]  /*1b10*/  ISETP.GT.AND P0, PT, R2, RZ, PT ;  /* 0x000000ff0200720c */ /* 0x010fe40003f04270 */
[----:B------:R-:W-:-:S09]  /*1b20*/  IADD3 R2, PT, PT, R4, 0x1, RZ ;  /* 0x0000000104027810 */ /* 0x000fd20007ffe0ff */
[----:B------:R-:W-:Y:S01]  /*1b30*/  @!P1 IMAD.MOV R2, RZ, RZ, R4 ;  /* 0x000000ffff029224 */ /* 0x000fe200078e0204 */
[----:B------:R-:W-:-:S03]  /*1b40*/  ISETP.GT.AND P1, PT, R11, RZ, PT ;  /* 0x000000ff0b00720c */ /* 0x000fc60003f24270 */
[----:B------:R-:W-:Y:S02]  /*1b50*/  VIADD R4, R2, 0x1 ;  /* 0x0000000102047836 */ /* 0x000fe40000000000 */
[----:B------:R-:W-:Y:S01]  /*1b60*/  @!P0 IMAD.MOV R4, RZ, RZ, R2 ;  /* 0x000000ffff048224 */ /* 0x000fe200078e0202 */
[----:B------:R-:W-:-:S04]  /*1b70*/  ISETP.GT.AND P0, PT, R3, RZ, PT ;  /* 0x000000ff0300720c */ /* 0x000fc80003f04270 */
[----:B------:R-:W-:-:S03]  /*1b80*/  IADD3 R2, PT, PT, R4, 0x1, RZ ;  /* 0x0000000104027810 */ /* 0x000fc60007ffe0ff */
[----:B------:R-:W-:Y:S01]  /*1b90*/  @!P1 IMAD.MOV R2, RZ, RZ, R4 ;  /* 0x000000ffff029224 */ /* 0x000fe200078e0204 */
[----:B---3--:R-:W-:-:S03]  /*1ba0*/  ISETP.GT.AND P1, PT, R8, RZ, PT ;  /* 0x000000ff0800720c */ /* 0x008fc60003f24270 */
[----:B------:R-:W-:Y:S02]  /*1bb0*/  VIADD R3, R2, 0x1 ;  /* 0x0000000102037836 */ /* 0x000fe40000000000 */
[----:B------:R-:W-:Y:S01]  /*1bc0*/  @!P0 IMAD.MOV R3, RZ, RZ, R2 ;  /* 0x000000ffff038224 */ /* 0x000fe200078e0202 */
[----:B-----5:R-:W-:-:S04]  /*1bd0*/  ISETP.GT.AND P0, PT, R12, RZ, PT ;  /* 0x000000ff0c00720c */ /* 0x020fc80003f04270 */
[----:B------:R-:W-:-:S03]  /*1be0*/  IADD3 R2, PT, PT, R3, 0x1, RZ ;  /* 0x0000000103027810 */ /* 0x000fc60007ffe0ff */
[----:B------:R-:W-:Y:S01]  /*1bf0*/  @!P1 IMAD.MOV R2, RZ, RZ, R3 ;  /* 0x000000ffff029224 */ /* 0x000fe200078e0203 */
[----:B------:R-:W-:-:S03]  /*1c00*/  ISETP.GT.AND P1, PT, R9, RZ, PT ;  /* 0x000000ff0900720c */ /* 0x000fc60003f24270 */
[----:B------:R-:W-:Y:S02]  /*1c10*/  VIADD R3, R2, 0x1 ;  /* 0x0000000102037836 */ /* 0x000fe40000000000 */
[----:B------:R-:W-:-:S05]  /*1c20*/  @!P0 IMAD.MOV R3, RZ, RZ, R2 ;  /* 0x000000ffff038224 */ /* 0x000fca00078e0202 */
[----:B------:R-:W-:-:S03]  /*1c30*/  IADD3 R4, PT, PT, R3, 0x1, RZ ;  /* 0x0000000103047810 */ /* 0x000fc60007ffe0ff */
[----:B------:R-:W-:Y:S02]  /*1c40*/  @!P1 IMAD.MOV R4, RZ, RZ, R3 ;  /* 0x000000ffff049224 */ /* 0x000fe400078e0203 */
[----:B------:R-:W2:Y:S04]  /*1c50*/  LDL.64 R2, [R1+0x10] ;  /* 0x0000100001027983 */ /* 0x000ea80000100a00 */
[----:B------:R-:W-:Y:S04]  /*1c60*/  STL.64 [R1+0x10], RZ ;  /* 0x000010ff01007387 */ /* 0x000fe80000100a00 */
[----:B------:R-:W3:Y:S02]  /*1c70*/  LDL R8, [R67+0x28] ;  /* 0x0000280043087983 */ /* 0x000ee40000100800 */
[----:B---3--:R-:W-:-:S05]  /*1c80*/  VIADD R8, R8, 0x1 ;  /* 0x0000000108087836 */ /* 0x008fca0000000000 */
[----:B------:R0:W-:Y:S04]  /*1c90*/  STL [R67+0x28], R8 ;  /* 0x0000280843007387 */ /* 0x0001e80000100800 */
[----:B------:R-:W3:Y:S02]  /*1ca0*/  LDL R9, [R66] ;  /* 0x0000000042097983 */ /* 0x000ee40000100800 */
[----:B---3--:R-:W-:-:S05]  /*1cb0*/  VIADD R9, R9, 0x1 ;  /* 0x0000000109097836 */ /* 0x008fca0000000000 */
[----:B------:R1:W-:Y:S04]  /*1cc0*/  STL [R66], R9 ;  /* 0x0000000942007387 */ /* 0x0003e80000100800 */
[----:B------:R-:W3:Y:S02]  /*1cd0*/  LDL R10, [R70+0x28] ;  /* 0x00002800460a7983 */ /* 0x000ee40000100800 */
[----:B---3--:R-:W-:-:S05]  /*1ce0*/  IADD3 R11, PT, PT, R10, 0x1, RZ ;  /* 0x000000010a0b7810 */ /* 0x008fca0007ffe0ff */
[----:B------:R3:W-:Y:S04]  /*1cf0*/  STL [R70+0x28], R11 ;  /* 0x0000280b46007387 */ /* 0x0007e80000100800 */
[----:B------:R-:W4:Y:S02]  /*1d00*/  LDL R10, [R69] ;  /* 0x00000000450a7983 */ /* 0x000f240000100800 */
[----:B----4-:R-:W-:-:S05]  /*1d10*/  VIADD R10, R10, 0x1 ;  /* 0x000000010a0a7836 */ /* 0x010fca0000000000 */
[----:B------:R-:W-:Y:S04]  /*1d20*/  STL [R69], R10 ;  /* 0x0000000a45007387 */ /* 0x000fe80000100800 */
[----:B------:R-:W4:Y:S02]  /*1d30*/  LDL R12, [R75+0x28] ;  /* 0x000028004b0c7983 */ /* 0x000f240000100800 */
[----:B----4-:R-:W-:-:S05]  /*1d40*/  VIADD R12, R12, 0x1 ;  /* 0x000000010c0c7836 */ /* 0x010fca0000000000 */
[----:B------:R4:W-:Y:S04]  /*1d50*/  STL [R75+0x28], R12 ;  /* 0x0000280c4b007387 */ /* 0x0009e80000100800 */
[----:B0-----:R-:W1:Y:S01]  /*1d60*/  LDL R8, [R74] ;  /* 0x000000004a087983 */ /* 0x001e620000100800 */
[----:B------:R-:W-:Y:S01]  /*1d70*/  LEA R50, R50, UR10, 0x2 ;  /* 0x0000000a32327c11 */ /* 0x000fe2000f8e10ff */
[----:B-1----:R-:W-:-:S05]  /*1d80*/  VIADD R9, R8, 0x1 ;  /* 0x0000000108097836 */ /* 0x002fca0000000000 */
[----:B------:R-:W-:Y:S04]  /*1d90*/  STL [R74], R9 ;  /* 0x000000094a007387 */ /* 0x000fe80000100800 */
[----:B------:R-:W5:Y:S04]  /*1da0*/  LDL R8, [R50+0x28] ;  /* 0x0000280032087983 */ /* 0x000f680000100800 */
[----:B---3--:R-:W3:Y:S01]  /*1db0*/  LDL R11, [R50] ;  /* 0x00000000320b7983 */ /* 0x008ee20000100800 */
[----:B------:R-:W-:Y:S02]  /*1dc0*/  ISETP.GT.AND P0, PT, R13, RZ, PT ;  /* 0x000000ff0d00720c */ /* 0x000fe40003f04270 */
[----:B------:R-:W-:-:S02]  /*1dd0*/  LEA R73, R51, UR10, 0x2 ;  /* 0x0000000a33497c11 */ /* 0x000fc4000f8e10ff */
[----:B-----5:R-:W-:Y:S01]  /*1de0*/  IADD3 R13, PT, PT, R8, 0x1, RZ ;  /* 0x00000001080d7810 */ /* 0x020fe20007ffe0ff */
[----:B---3--:R-:W-:-:S04]  /*1df0*/  VIADD R14, R11, 0x1 ;  /* 0x000000010b0e7836 */ /* 0x008fc80000000000 */
[----:B------:R-:W-:Y:S04]  /*1e00*/  STL [R50+0x28], R13 ;  /* 0x0000280d32007387 */ /* 0x000fe80000100800 */
[----:B------:R-:W-:Y:S04]  /*1e10*/  STL [R50], R14 ;  /* 0x0000000e32007387 */ /* 0x000fe80000100800 */
[----:B------:R-:W3:Y:S01]  /*1e20*/  LDL R8, [R73+0x28] ;  /* 0x0000280049087983 */ /* 0x000ee20000100800 */
[----:B----4-:R-:W-:Y:S01]  /*1e30*/  LEA R75, R27, UR10, 0x2 ;  /* 0x0000000a1b4b7c11 */ /* 0x010fe2000f8e10ff */
[----:B---3--:R-:W-:-:S02]  /*1e40*/  VIADD R22, R8, 0x1 ;  /* 0x0000000108167836 */ /* 0x008fc40000000000 */
[----:B------:R-:W0:Y:S04]  /*1e50*/  LDS.128 R8, [UR4+0x80] ;  /* 0x00008004ff087984 */ /* 0x000e280008000c00 */
[----:B------:R-:W-:Y:S04]  /*1e60*/  STL [R73+0x28], R22 ;  /* 0x0000281649007387 */ /* 0x000fe80000100800 */
[----:B------:R-:W3:Y:S01]  /*1e70*/  LDL R12, [R75] ;  /* 0x000000004b0c7983 */ /* 0x000ee20000100800 */
[----:B0-----:R-:W-:Y:S01]  /*1e80*/  LEA R69, R8, UR10, 0x2 ;  /* 0x0000000a08457c11 */ /* 0x001fe2000f8e10ff */
[----:B---3--:R-:W-:-:S02]  /*1e90*/  VIADD R26, R12, 0x1 ;  /* 0x000000010c1a7836 */ /* 0x008fc40000000000 */
[----:B------:R-:W0:Y:S04]  /*1ea0*/  LDS.128 R12, [UR4+0xc0] ;  /* 0x0000c004ff0c7984 */ /* 0x000e280008000c00 */
[----:B------:R-:W-:Y:S04]  /*1eb0*/  STL [R75], R26 ;  /* 0x0000001a4b007387 */ /* 0x000fe80000100800 */
[----:B------:R-:W3:Y:S01]  /*1ec0*/  LDL R27, [R69+0x28] ;  /* 0x00002800451b7983 */ /* 0x000ee20000100800 */
[----:B------:R-:W-:Y:S01]  /*1ed0*/  IADD3 R8, PT, PT, R4, 0x1, RZ ;  /* 0x0000000104087810 */ /* 0x000fe20007ffe0ff */
[----:B------:R-:W-:Y:S01]  /*1ee0*/  @!P0 IMAD.MOV R8, RZ, RZ, R4 ;  /* 0x000000ffff088224 */ /* 0x000fe200078e0204 */
[----:B0-----:R-:W-:Y:S01]  /*1ef0*/  LEA R70, R12, UR10, 0x2 ;  /* 0x0000000a0c467c11 */ /* 0x001fe2000f8e10ff */
[----:B---3--:R-:W-:-:S05]  /*1f00*/  VIADD R4, R27, 0x1 ;  /* 0x000000011b047836 */ /* 0x008fca0000000000 */
[----:B------:R0:W-:Y:S04]  /*1f10*/  STL [R69+0x28], R4 ;  /* 0x0000280445007387 */ /* 0x0001e80000100800 */
[----:B------:R-:W3:Y:S01]  /*1f20*/  LDL R12, [R70] ;  /* 0x00000000460c7983 */ /* 0x000ee20000100800 */
[----:B------:R-:W-:Y:S02]  /*1f30*/  ISETP.GT.AND P1, PT, R48, RZ, PT ;  /* 0x000000ff3000720c */ /* 0x000fe40003f24270 */
[----:B------:R-:W-:Y:S01]  /*1f40*/  LEA R48, R9, UR10, 0x2 ;  /* 0x0000000a09307c11 */ /* 0x000fe2000f8e10ff */
[----:B---3--:R-:W-:-:S05]  /*1f50*/  VIADD R27, R12, 0x1 ;  /* 0x000000010c1b7836 */ /* 0x008fca0000000000 */
[----:B------:R1:W-:Y:S04]  /*1f60*/  STL [R70], R27 ;  /* 0x0000001b46007387 */ /* 0x0003e80000100800 */
[----:B------:R-:W3:Y:S01]  /*1f70*/  LDL R9, [R48+0x28] ;  /* 0x0000280030097983 */ /* 0x000ee20000100800 */
[----:B------:R-:W-:Y:S02]  /*1f80*/  LEA R50, R5, UR10, 0x2 ;  /* 0x0000000a05327c11 */ /* 0x000fe4000f8e10ff */
[----:B---3--:R-:W-:-:S05]  /*1f90*/  IADD3 R9, PT, PT, R9, 0x1, RZ ;  /* 0x0000000109097810 */ /* 0x008fca0007ffe0ff */
[----:B------:R3:W-:Y:S04]  /*1fa0*/  STL [R48+0x28], R9 ;  /* 0x0000280930007387 */ /* 0x0007e80000100800 */
[----:B------:R-:W4:Y:S01]  /*1fb0*/  LDL R5, [R50] ;  /* 0x0000000032057983 */ /* 0x000f220000100800 */
[----:B------:R-:W-:Y:S01]  /*1fc0*/  LEA R51, R10, UR10, 0x2 ;  /* 0x0000000a0a337c11 */ /* 0x000fe2000f8e10ff */
[----:B----4-:R-:W-:-:S05]  /*1fd0*/  VIADD R5, R5, 0x1 ;  /* 0x0000000105057836 */ /* 0x010fca0000000000 */
[----:B------:R4:W-:Y:S04]  /*1fe0*/  STL [R50], R5 ;  /* 0x0000000532007387 */ /* 0x0009e80000100800 */
[----:B0-----:R-:W5:Y:S01]  /*1ff0*/  LDL R4, [R51+0x28] ;  /* 0x0000280033047983 */ /* 0x001f620000100800 */
[----:B------:R-:W-:Y:S01]  /*2000*/  LEA R54, R54, UR10, 0x2 ;  /* 0x0000000a36367c11 */ /* 0x000fe2000f8e10ff */
[----:B-----5:R-:W-:-:S05]  /*2010*/  VIADD R4, R4, 0x1 ;  /* 0x0000000104047836 */ /* 0x020fca0000000000 */
[----:B------:R0:W-:Y:S04]  /*2020*/  STL [R51+0x28], R4 ;  /* 0x0000280433007387 */ /* 0x0001e80000100800 */
[----:B------:R-:W1:Y:S01]  /*2030*/  LDL R10, [R54] ;  /* 0x00000000360a7983 */ /* 0x000e620000100800 */
[----:B------:R-:W-:Y:S01]  /*2040*/  LEA R66, R11, UR10, 0x2 ;  /* 0x0000000a0b427c11 */ /* 0x000fe2000f8e10ff */
[----:B-1----:R-:W-:-:S05]  /*2050*/  VIADD R27, R10, 0x1 ;  /* 0x000000010a1b7836 */ /* 0x002fca0000000000 */
[----:B------:R-:W-:Y:S04]  /*2060*/  STL [R54], R27 ;  /* 0x0000001b36007387 */ /* 0x000fe80000100800 */
[----:B---3--:R-:W3:Y:S01]  /*2070*/  LDL R9, [R66+0x28] ;  /* 0x0000280042097983 */ /* 0x008ee20000100800 */
[----:B------:R-:W-:Y:S02]  /*2080*/  LEA R67, R23, UR10, 0x2 ;  /* 0x0000000a17437c11 */ /* 0x000fe4000f8e10ff */
[----:B---3--:R-:W-:-:S05]  /*2090*/  IADD3 R9, PT, PT, R9, 0x1, RZ ;  /* 0x0000000109097810 */ /* 0x008fca0007ffe0ff */
[----:B------:R1:W-:Y:S04]  /*20a0*/  STL [R66+0x28], R9 ;  /* 0x0000280942007387 */ /* 0x0003e80000100800 */
[----:B----4-:R-:W3:Y:S01]  /*20b0*/  LDL R5, [R67] ;  /* 0x0000000043057983 */ /* 0x010ee20000100800 */
[----:B--2---:R-:W-:Y:S01]  /*20c0*/  ISETP.GT.AND P0, PT, R2, RZ, PT ;  /* 0x000000ff0200720c */ /* 0x004fe20003f04270 */
[----:B------:R-:W-:Y:S02]  /*20d0*/  VIADD R2, R8, 0x1 ;  /* 0x0000000108027836 */ /* 0x000fe40000000000 */
[----:B------:R-:W-:Y:S01]  /*20e0*/  @!P1 IMAD.MOV R2, RZ, RZ, R8 ;  /* 0x000000ffff029224 */ /* 0x000fe200078e0208 */
[----:B------:R-:W-:-:S03]  /*20f0*/  ISETP.GT.AND P1, PT, R49, RZ, PT ;  /* 0x000000ff3100720c */ /* 0x000fc60003f24270 */
[----:B0-----:R-:W-:-:S06]  /*2100*/  VIADD R4, R2, 0x1 ;  /* 0x0000000102047836 */ /* 0x001fcc0000000000 */
[----:B------:R-:W-:Y:S02]  /*2110*/  @!P0 IADD3 R4, PT, PT, R2, RZ, RZ ;  /* 0x000000ff02048210 */ /* 0x000fe40007ffe0ff */
[----:B------:R-:W-:-:S03]  /*2120*/  ISETP.GT.AND P0, PT, R3, RZ, PT ;  /* 0x000000ff0300720c */ /* 0x000fc60003f04270 */
[----:B------:R-:W-:Y:S02]  /*2130*/  VIADD R3, R4, 0x1 ;  /* 0x0000000104037836 */ /* 0x000fe40000000000 */
[----:B------:R-:W-:Y:S01]  /*2140*/  @!P1 IMAD.MOV R3, RZ, RZ, R4 ;  /* 0x000000ffff039224 */ /* 0x000fe200078e0204 */
[----:B------:R-:W-:Y:S02]  /*2150*/  ISETP.GT.AND P1, PT, R16, RZ, PT ;  /* 0x000000ff1000720c */ /* 0x000fe40003f24270 */
[----:B------:R-:W-:Y:S02]  /*2160*/  ISETP.GT.AND P2, PT, R17, RZ, PT ;  /* 0x000000ff1100720c */ /* 0x000fe40003f44270 */
[----:B------:R-:W-:-:S03]  /*2170*/  IADD3 R2, PT, PT, R3, 0x1, RZ ;  /* 0x0000000103027810 */ /* 0x000fc60007ffe0ff */
[----:B------:R-:W-:Y:S01]  /*2180*/  @!P0 IMAD.MOV R2, RZ, RZ, R3 ;  /* 0x000000ffff028224 */ /* 0x000fe200078e0203 */
[----:B------:R-:W-:-:S03]  /*2190*/  ISETP.GT.AND P0, PT, R18, RZ, PT ;  /* 0x000000ff1200720c */ /* 0x000fc60003f04270 */
[----:B------:R-:W-:Y:S02]  /*21a0*/  VIADD R3, R2, 0x1 ;  /* 0x0000000102037836 */ /* 0x000fe40000000000 */
[----:B------:R-:W-:Y:S01]  /*21b0*/  @!P1 IMAD.MOV R3, RZ, RZ, R2 ;  /* 0x000000ffff039224 */ /* 0x000fe200078e0202 */
[----:B------:R-:W-:-:S04]  /*21c0*/  ISETP.GT.AND P1, PT, R19, RZ, PT ;  /* 0x000000ff1300720c */ /* 0x000fc80003f24270 */
[----:B------:R-:W-:-:S03]  /*21d0*/  IADD3 R2, PT, PT, R3, 0x1, RZ ;  /* 0x0000000103027810 */ /* 0x000fc60007ffe0ff */
[----:B------:R-:W-:Y:S01]  /*21e0*/  @!P0 IMAD.MOV R2, RZ, RZ, R3 ;  /* 0x000000ffff028224 */ /* 0x000fe200078e0203 */
[----:B------:R-:W-:-:S03]  /*21f0*/  ISETP.GT.AND P0, PT, R28, RZ, PT ;  /* 0x000000ff1c00720c */ /* 0x000fc60003f04270 */
[----:B------:R-:W-:Y:S02]  /*2200*/  VIADD R3, R2, 0x1 ;  /* 0x0000000102037836 */ /* 0x000fe40000000000 */
[----:B------:R-:W-:-:S05]  /*2210*/  @!P2 IMAD.MOV R3, RZ, RZ, R2 ;  /* 0x000000ffff03a224 */ /* 0x000fca00078e0202 */
[----:B------:R-:W-:Y:S01]  /*2220*/  IADD3 R2, PT, PT, R3, 0x1, RZ ;  /* 0x0000000103027810 */ /* 0x000fe20007ffe0ff */
[----:B------:R-:W-:-:S04]  /*2230*/  @!P1 IMAD.MOV R2, RZ, RZ, R3 ;  /* 0x000000ffff029224 */ /* 0x000fc800078e0203 */
[----:B------:R-:W-:Y:S02]  /*2240*/  VIADD R12, R2, 0x1 ;  /* 0x00000001020c7836 */ /* 0x000fe40000000000 */
[----:B------:R-:W-:Y:S02]  /*2250*/  @!P0 IMAD.MOV R12, RZ, RZ, R2 ;  /* 0x000000ffff0c8224 */ /* 0x000fe400078e0202 */
[----:B---3--:R-:W-:-:S05]  /*2260*/  VIADD R10, R5, 0x1 ;  /* 0x00000001050a7836 */ /* 0x008fca0000000000 */
[----:B------:R0:W-:Y:S04]  /*2270*/  STL [R67], R10 ;  /* 0x0000000a43007387 */ /* 0x0001e80000100800 */
[----:B-1----:R-:W2:Y:S04]  /*2280*/  LDL.64 R8, [R1+0x28] ;  /* 0x0000280001087983 */ /* 0x002ea80000100a00 */
[----:B------:R-:W3:Y:S04]  /*2290*/  LDL.64 R4, [R1] ;  /* 0x0000000001047983 */ /* 0x000ee80000100a00 */
[----:B0-----:R-:W4:Y:S04]  /*22a0*/  LDL.64 R10, [R1+0x30] ;  /* 0x00003000010a7983 */ /* 0x001f280000100a00 */
[----:B------:R-:W5:Y:S04]  /*22b0*/  LDL.64 R16, [R1+0x8] ;  /* 0x0000080001107983 */ /* 0x000f680000100a00 */
[----:B------:R-:W5:Y:S01]  /*22c0*/  LDL.64 R2, [R1+0x38] ;  /* 0x0000380001027983 */ /* 0x000f620000100a00 */
[----:B------:R-:W-:-:S02]  /*22d0*/  ISETP.GT.AND P0, PT, R40, RZ, PT ;  /* 0x000000ff2800720c */ /* 0x000fc40003f04270 */
[----:B------:R-:W-:Y:S01]  /*22e0*/  ISETP.GT.AND P1, PT, R29, RZ, PT ;  /* 0x000000ff1d00720c */ /* 0x000fe20003f24270 */
[----:B------:R-:W5:Y:S01]  /*22f0*/  LDL.64 R26, [R1+0x10] ;  /* 0x00001000011a7983 */ /* 0x000f620000100a00 */
[----:B------:R-:W-:-:S03]  /*2300*/  IADD3 R18, PT, PT, R12, 0x1, RZ ;  /* 0x000000010c127810 */ /* 0x000fc60007ffe0ff */
[----:B------:R-:W5:Y:S06]  /*2310*/  LDL.64 R22, [R1+0x20] ;  /* 0x0000200001167983 */ /* 0x000f6c0000100a00 */
[----:B------:R-:W-:Y:S01]  /*2320*/  @!P0 IMAD.MOV R18, RZ, RZ, R12 ;  /* 0x000000ffff128224 */ /* 0x000fe200078e020c */
[----:B------:R-:W-:-:S03]  /*2330*/  ISETP.GT.AND P0, PT, R41, RZ, PT ;  /* 0x000000ff2900720c */ /* 0x000fc60003f04270 */
[----:B------:R-:W-:Y:S02]  /*2340*/  VIADD R12, R18, 0x1 ;  /* 0x00000001120c7836 */ /* 0x000fe40000000000 */
[----:B------:R-:W-:Y:S01]  /*2350*/  @!P1 IMAD.MOV R12, RZ, RZ, R18 ;  /* 0x000000ffff0c9224 */ /* 0x000fe200078e0212 */
[----:B------:R-:W-:Y:S04]  /*2360*/  STL.64 [R1+0x28], RZ ;  /* 0x000028ff01007387 */ /* 0x000fe80000100a00 */
[----:B------:R-:W5:Y:S04]  /*2370*/  LDL.64 R18, [R1+0x48] ;  /* 0x0000480001127983 */ /* 0x000f680000100a00 */
[----:B------:R-:W-:Y:S04]  /*2380*/  STL.64 [R1], RZ ;  /* 0x000000ff01007387 */ /* 0x000fe80000100a00 */
[----:B------:R-:W-:Y:S04]  /*2390*/  STL.64 [R1+0x30], RZ ;  /* 0x000030ff01007387 */ /* 0x000fe80000100a00 */
[----:B------:R-:W-:Y:S04]  /*23a0*/  STL.64 [R1+0x8], RZ ;  /* 0x000008ff01007387 */ /* 0x000fe80000100a00 */
[----:B------:R-:W-:Y:S04]  /*23b0*/  STL.64 [R1+0x38], RZ ;  /* 0x000038ff01007387 */ /* 0x000fe80000100a00 */
[----:B------:R-:W-:Y:S04]  /*23c0*/  STL.64 [R1+0x10], RZ ;  /* 0x000010ff01007387 */ /* 0x000fe80000100a00 */
[----:B------:R-:W-:Y:S04]  /*23d0*/  STL.64 [R1+0x48], RZ ;  /* 0x000048ff01007387 */ /* 0x000fe80000100a00 */
[----:B------:R-:W-:Y:S01]  /*23e0*/  STL.64 [R1+0x20], RZ ;  /* 0x000020ff01007387 */ /* 0x000fe20000100a00 */
[----:B--2---:R-:W-:-:S02]  /*23f0*/  ISETP.GT.AND P1, PT, R8, RZ, PT ;  /* 0x000000ff0800720c */ /* 0x004fc40003f24270 */
[----:B------:R-:W-:Y:S01]  /*2400*/  IADD3 R8, PT, PT, R12, 0x1, RZ ;  /* 0x000000010c087810 */ /* 0x000fe20007ffe0ff */
[----:B------:R-:W-:Y:S01]  /*2410*/  @!P0 IMAD.MOV R8, RZ, RZ, R12 ;  /* 0x000000ffff088224 */ /* 0x000fe200078e020c */
[----:B---3--:R-:W-:-:S03]  /*2420*/  ISETP.GT.AND P0, PT, R4, RZ, PT ;  /* 0x000000ff0400720c */ /* 0x008fc60003f04270 */
[----:B------:R-:W-:-:S06]  /*2430*/  VIADD R4, R8, 0x1 ;  /* 0x0000000108047836 */ /* 0x000fcc0000000000 */
[----:B------:R-:W-:Y:S01]  /*2440*/  @!P1 IMAD.MOV R4, RZ, RZ, R8 ;  /* 0x000000ffff049224 */ /* 0x000fe200078e0208 */
[----:B------:R-:W-:-:S04]  /*2450*/  ISETP.GT.AND P1, PT, R9, RZ, PT ;  /* 0x000000ff0900720c */ /* 0x000fc80003f24270 */
[----:B------:R-:W-:Y:S01]  /*2460*/  IADD3 R8, PT, PT, R4, 0x1, RZ ;  /* 0x0000000104087810 */ /* 0x000fe20007ffe0ff */
[----:B------:R-:W-:Y:S01]  /*2470*/  @!P0 IMAD.MOV R8, RZ, RZ, R4 ;  /* 0x000000ffff088224 */ /* 0x000fe200078e0204 */
[----:B------:R-:W-:-:S03]  /*2480*/  ISETP.GT.AND P0, PT, R5, RZ, PT ;  /* 0x000000ff0500720c */ /* 0x000fc60003f04270 */
[----:B------:R-:W-:-:S04]  /*2490*/  VIADD R4, R8, 0x1 ;  /* 0x0000000108047836 */ /* 0x000fc80000000000 */
[----:B------:R-:W-:Y:S01]  /*24a0*/  @!P1 IMAD.MOV R4, RZ, RZ, R8 ;  /* 0x000000ffff049224 */ /* 0x000fe200078e0208 */
[----:B----4-:R-:W-:-:S04]  /*24b0*/  ISETP.GT.AND P1, PT, R10, RZ, PT ;  /* 0x000000ff0a00720c */ /* 0x010fc80003f24270 */
[----:B------:R-:W-:Y:S01]  /*24c0*/  IADD3 R5, PT, PT, R4, 0x1, RZ ;  /* 0x0000000104057810 */ /* 0x000fe20007ffe0ff */
[----:B------:R-:W-:Y:S01]  /*24d0*/  @!P0 IMAD.MOV R5, RZ, RZ, R4 ;  /* 0x000000ffff058224 */ /* 0x000fe200078e0204 */
[----:B-----5:R-:W-:-:S03]  /*24e0*/  ISETP.GT.AND P0, PT, R16, RZ, PT ;  /* 0x000000ff1000720c */ /* 0x020fc60003f04270 */
[----:B------:R-:W-:-:S04]  /*24f0*/  VIADD R4, R5, 0x1 ;  /* 0x0000000105047836 */ /* 0x000fc80000000000 */
[----:B------:R-:W-:Y:S01]  /*2500*/  @!P1 IMAD.MOV R4, RZ, RZ, R5 ;  /* 0x000000ffff049224 */ /* 0x000fe200078e0205 */
[----:B------:R-:W-:-:S04]  /*2510*/  ISETP.GT.AND P1, PT, R11, RZ, PT ;  /* 0x000000ff0b00720c */ /* 0x000fc80003f24270 */
[----:B------:R-:W-:Y:S01]  /*2520*/  IADD3 R5, PT, PT, R4, 0x1, RZ ;  /* 0x0000000104057810 */ /* 0x000fe20007ffe0ff */
[----:B------:R-:W-:Y:S01]  /*2530*/  @!P0 IMAD.MOV R5, RZ, RZ, R4 ;  /* 0x000000ffff058224 */ /* 0x000fe200078e0204 */
[----:B------:R-:W-:Y:S02]  /*2540*/  ISETP.GT.AND P0, PT, R17, RZ, PT ;  /* 0x000000ff1100720c */ /* 0x000fe40003f04270 */
[----:B------:R-:W2:Y:S01]  /*2550*/  LDL.64 R16, [R1+0x18] ;  /* 0x0000180001107983 */ /* 0x000ea20000100a00 */
[----:B------:R-:W-:-:S04]  /*2560*/  VIADD R4, R5, 0x1 ;  /* 0x0000000105047836 */ /* 0x000fc80000000000 */
[----:B------:R-:W-:Y:S01]  /*2570*/  @!P1 IMAD.MOV R4, RZ, RZ, R5 ;  /* 0x000000ffff049224 */ /* 0x000fe200078e0205 */
[----:B------:R-:W-:Y:S01]  /*2580*/  ISETP.GT.AND P2, PT, R2, RZ, PT ;  /* 0x000000ff0200720c */ /* 0x000fe20003f44270 */
[----:B------:R-:W-:Y:S03]  /*2590*/  STL.64 [R1+0x18], RZ ;  /* 0x000018ff01007387 */ /* 0x000fe60000100a00 */
[----:B------:R-:W-:Y:S01]  /*25a0*/  IADD3 R12, PT, PT, R4, 0x1, RZ ;  /* 0x00000001040c7810 */ /* 0x000fe20007ffe0ff */
[----:B------:R-:W-:Y:S02]  /*25b0*/  @!P0 IMAD.MOV R12, RZ, RZ, R4 ;  /* 0x000000ffff0c8224 */ /* 0x000fe400078e0204 */
[----:B------:R-:W3:Y:S04]  /*25c0*/  LDL.64 R4, [R1+0x40] ;  /* 0x0000400001047983 */ /* 0x000ee80000100a00 */
[----:B------:R-:W-:Y:S04]  /*25d0*/  STL.64 [R1+0x40], RZ ;  /* 0x000040ff01007387 */ /* 0x000fe80000100a00 */
[----:B------:R-:W4:Y:S02]  /*25e0*/  LDL R2, [R24+0x28] ;  /* 0x0000280018027983 */ /* 0x000f240000100800 */
[----:B----4-:R-:W-:-:S05]  /*25f0*/  VIADD R9, R2, 0x1 ;  /* 0x0000000102097836 */ /* 0x010fca0000000000 */
[----:B------:R-:W-:Y:S04]  /*2600*/  STL [R24+0x28], R9 ;  /* 0x0000280918007387 */ /* 0x000fe80000100800 */
[----:B------:R-:W4:Y:S02]  /*2610*/  LDL R2, [R0] ;  /* 0x0000000000027983 */ /* 0x000f240000100800 */
[----:B----4-:R-:W-:-:S05]  /*2620*/  VIADD R11, R2, 0x1 ;  /* 0x00000001020b7836 */ /* 0x010fca0000000000 */
[----:B------:R0:W-:Y:S04]  /*2630*/  STL [R0], R11 ;  /* 0x0000000b00007387 */ /* 0x0001e80000100800 */
[----:B------:R-:W4:Y:S02]  /*2640*/  LDL R2, [R64+0x28] ;  /* 0x0000280040027983 */ /* 0x000f240000100800 */
[----:B----4-:R-:W-:-:S05]  /*2650*/  IADD3 R29, PT, PT, R2, 0x1, RZ ;  /* 0x00000001021d7810 */ /* 0x010fca0007ffe0ff */
[----:B------:R-:W-:Y:S04]  /*2660*/  STL [R64+0x28], R29 ;  /* 0x0000281d40007387 */ /* 0x000fe80000100800 */
[----:B------:R-:W4:Y:S02]  /*2670*/  LDL R2, [R63] ;  /* 0x000000003f027983 */ /* 0x000f240000100800 */
[----:B----4-:R-:W-:-:S05]  /*2680*/  VIADD R2, R2, 0x1 ;  /* 0x0000000102027836 */ /* 0x010fca0000000000 */
[----:B------:R-:W-:Y:S04]  /*2690*/  STL [R63], R2 ;  /* 0x000000023f007387 */ /* 0x000fe80000100800 */
[----:B------:R-:W4:Y:S02]  /*26a0*/  LDL R8, [R72+0x28] ;  /* 0x0000280048087983 */ /* 0x000f240000100800 */
[----:B----4-:R-:W-:-:S05]  /*26b0*/  VIADD R41, R8, 0x1 ;  /* 0x0000000108297836 */ /* 0x010fca0000000000 */
[----:B------:R-:W-:Y:S04]  /*26c0*/  STL [R72+0x28], R41 ;  /* 0x0000282948007387 */ /* 0x000fe80000100800 */
[----:B------:R-:W0:Y:S02]  /*26d0*/  LDL R8, [R71] ;  /* 0x0000000047087983 */ /* 0x000e240000100800 */
[----:B0-----:R-:W-:-:S05]  /*26e0*/  VIADD R0, R8, 0x1 ;  /* 0x0000000108007836 */ /* 0x001fca0000000000 */
[----:B------:R-:W-:Y:S04]  /*26f0*/  STL [R71], R0 ;  /* 0x0000000047007387 */ /* 0x000fe80000100800 */
[----:B------:R-:W4:Y:S02]  /*2700*/  LDL R8, [R75+0x28] ;  /* 0x000028004b087983 */ /* 0x000f240000100800 */
[----:B----4-:R-:W-:Y:S02]  /*2710*/  IADD3 R28, PT, PT, R8, 0x1, RZ ;  /* 0x00000001081c7810 */ /* 0x010fe40007ffe0ff */
[----:B------:R-:W0:Y:S04]  /*2720*/  LDS.128 R8, [UR4+0xa0] ;  /* 0x0000a004ff087984 */ /* 0x000e280008000c00 */
[----:B------:R1:W-:Y:S04]  /*2730*/  STL [R75+0x28], R28 ;  /* 0x0000281c4b007387 */ /* 0x0003e80000100800 */
[----:B------:R-:W4:Y:S01]  /*2740*/  LDL R24, [R73] ;  /* 0x0000000049187983 */ /* 0x000f220000100800 */
[----:B0-----:R-:W-:Y:S01]  /*2750*/  LEA R49, R8, UR10, 0x2 ;  /* 0x0000000a08317c11 */ /* 0x001fe2000f8e10ff */
[----:B----4-:R-:W-:-:S05]  /*2760*/  VIADD R2, R24, 0x1 ;  /* 0x0000000118027836 */ /* 0x010fca0000000000 */
[----:B------:R0:W-:Y:S04]  /*2770*/  STL [R73], R2 ;  /* 0x0000000249007387 */ /* 0x0001e80000100800 */
[----:B------:R-:W4:Y:S04]  /*2780*/  LDL R8, [R49+0x28] ;  /* 0x0000280031087983 */ /* 0x000f280000100800 */
[----:B------:R-:W5:Y:S01]  /*2790*/  LDL R24, [R49] ;  /* 0x0000000031187983 */ /* 0x000f620000100800 */
[----:B----4-:R-:W-:Y:S02]  /*27a0*/  VIADD R8, R8, 0x1 ;  /* 0x0000000108087836 */ /* 0x010fe40000000000 */
[----:B-----5:R-:W-:Y:S01]  /*27b0*/  VIADD R0, R24, 0x1 ;  /* 0x0000000118007836 */ /* 0x020fe20000000000 */
[----:B------:R-:W-:-:S02]  /*27c0*/  LEA R24, R9, UR10, 0x2 ;  /* 0x0000000a09187c11 */ /* 0x000fc4000f8e10ff */
[----:B------:R-:W-:Y:S04]  /*27d0*/  STL [R49+0x28], R8 ;  /* 0x0000280831007387 */ /* 0x000fe80000100800 */
[----:B------:R4:W-:Y:S04]  /*27e0*/  STL [R49], R0 ;  /* 0x0000000031007387 */ /* 0x0009e80000100800 */
[----:B------:R-:W5:Y:S01]  /*27f0*/  LDL R9, [R24+0x28] ;  /* 0x0000280018097983 */ /* 0x000f620000100800 */
[----:B-1----:R-:W-:Y:S02]  /*2800*/  LEA R28, R13, UR10, 0x2 ;  /* 0x0000000a0d1c7c11 */ /* 0x002fe4000f8e10ff */
[----:B-----5:R-:W-:-:S05]  /*2810*/  IADD3 R9, PT, PT, R9, 0x1, RZ ;  /* 0x0000000109097810 */ /* 0x020fca0007ffe0ff */
[----:B------:R-:W-:Y:S04]  /*2820*/  STL [R24+0x28], R9 ;  /* 0x0000280918007387 */ /* 0x000fe80000100800 */
[----:B0-----:R-:W5:Y:S01]  /*2830*/  LDL R2, [R28] ;  /* 0x000000001c027983 */ /* 0x001f620000100800 */
[----:B------:R-:W-:Y:S01]  /*2840*/  LEA R40, R10, UR10, 0x2 ;  /* 0x0000000a0a287c11 */ /* 0x000fe2000f8e10ff */
[----:B-----5:R-:W-:-:S05]  /*2850*/  VIADD R13, R2, 0x1 ;  /* 0x00000001020d7836 */ /* 0x020fca0000000000 */
[----:B------:R0:W-:Y:S04]  /*2860*/  STL [R28], R13 ;  /* 0x0000000d1c007387 */ /* 0x0001e80000100800 */
[----:B------:R-:W5:Y:S01]  /*2870*/  LDL R2, [R40+0x28] ;  /* 0x0000280028027983 */ /* 0x000f620000100800 */
[----:B------:R-:W-:Y:S01]  /*2880*/  LEA R41, R6, UR10, 0x2 ;  /* 0x0000000a06297c11 */ /* 0x000fe2000f8e10ff */
[----:B-----5:R-:W-:-:S05]  /*2890*/  VIADD R29, R2, 0x1 ;  /* 0x00000001021d7836 */ /* 0x020fca0000000000 */
[----:B------:R-:W-:Y:S04]  /*28a0*/  STL [R40+0x28], R29 ;  /* 0x0000281d28007387 */ /* 0x000fe80000100800 */
[----:B----4-:R-:W4:Y:S02]  /*28b0*/  LDL R0, [R41] ;  /* 0x0000000029007983 */ /* 0x010f240000100800 */
[----:B----4-:R-:W-:Y:S01]  /*28c0*/  VIADD R2, R0, 0x1 ;  /* 0x0000000100027836 */ /* 0x010fe20000000000 */
[----:B------:R-:W-:Y:S02]  /*28d0*/  LEA R0, R11, UR10, 0x2 ;  /* 0x0000000a0b007c11 */ /* 0x000fe4000f8e10ff */
[----:B------:R-:W-:Y:S01]  /*28e0*/  LEA R55, R55, UR10, 0x2 ;  /* 0x0000000a37377c11 */ /* 0x000fe2000f8e10ff */
[----:B------:R-:W1:Y:S04]  /*28f0*/  LDS.128 R8, [UR4+0x130] ;  /* 0x00013004ff087984 */ /* 0x000e680008000c00 */
[----:B------:R4:W-:Y:S04]  /*2900*/  STL [R41], R2 ;  /* 0x0000000229007387 */ /* 0x0009e80000100800 */
[----:B------:R-:W5:Y:S02]  /*2910*/  LDL R6, [R0+0x28] ;  /* 0x0000280000067983 */ /* 0x000f640000100800 */
[----:B-----5:R-:W-:-:S05]  /*2920*/  IADD3 R71, PT, PT, R6, 0x1, RZ ;  /* 0x0000000106477810 */ /* 0x020fca0007ffe0ff */
[----:B------:R-:W-:Y:S04]  /*2930*/  STL [R0+0x28], R71 ;  /* 0x0000284700007387 */ /* 0x000fe80000100800 */
[----:B------:R-:W5:Y:S01]  /*2940*/  LDL R6, [R55] ;  /* 0x0000000037067983 */ /* 0x000f620000100800 */
[----:B------:R-:W-:Y:S01]  /*2950*/  LEA R49, R36, UR10, 0x2 ;  /* 0x0000000a24317c11 */ /* 0x000fe2000f8e10ff */
[----:B-----5:R-:W-:-:S05]  /*2960*/  VIADD R6, R6, 0x1 ;  /* 0x0000000106067836 */ /* 0x020fca0000000000 */
[----:B------:R5:W-:Y:S04]  /*2970*/  STL [R55], R6 ;  /* 0x0000000637007387 */ /* 0x000be80000100800 */
[----:B0-----:R-:W2:Y:S01]  /*2980*/  LDL R13, [R49+0x28] ;  /* 0x00002800310d7983 */ /* 0x001ea20000100800 */
[----:B-1----:R-:W-:Y:S01]  /*2990*/  LEA R63, R8, UR10, 0x2 ;  /* 0x0000000a083f7c11 */ /* 0x002fe2000f8e10ff */
[----:B--2---:R-:W-:-:S05]  /*29a0*/  VIADD R36, R13, 0x1 ;  /* 0x000000010d247836 */ /* 0x004fca0000000000 */
[----:B------:R-:W-:Y:S04]  /*29b0*/  STL [R49+0x28], R36 ;  /* 0x0000282431007387 */ /* 0x000fe80000100800 */
[----:B----4-:R-:W2:Y:S01]  /*29c0*/  LDL R2, [R63] ;  /* 0x000000003f027983 */ /* 0x010ea20000100800 */
[----:B------:R-:W-:Y:S02]  /*29d0*/  ISETP.GT.AND P1, PT, R26, RZ, PT ;  /* 0x000000ff1a00720c */ /* 0x000fe40003f24270 */
[----:B------:R-:W-:Y:S01]  /*29e0*/  ISETP.GT.AND P0, PT, R3, RZ, PT ;  /* 0x000000ff0300720c */ /* 0x000fe20003f04270 */
[----:B--2---:R-:W-:Y:S01]  /*29f0*/  VIADD R26, R2, 0x1 ;  /* 0x00000001021a7836 */ /* 0x004fe20000000000 */
[----:B------:R-:W-:Y:S01]  /*2a00*/  IADD3 R2, PT, PT, R12, 0x1, RZ ;  /* 0x000000010c027810 */ /* 0x000fe20007ffe0ff */
[----:B------:R-:W-:-:S03]  /*2a10*/  @!P2 IMAD.MOV R2, RZ, RZ, R12 ;  /* 0x000000ffff02a224 */ /* 0x000fc600078e020c */
[----:B------:R0:W-:Y:S04]  /*2a20*/  STL [R63], R26 ;  /* 0x0000001a3f007387 */ /* 0x0001e80000100800 */
[----:B------:R-:W2:Y:S01]  /*2a30*/  LDL.64 R12, [R1+0x28] ;  /* 0x00002800010c7983 */ /* 0x000ea20000100a00 */
[----:B-----5:R-:W-:Y:S01]  /*2a40*/  VIADD R6, R2, 0x1 ;  /* 0x0000000102067836 */ /* 0x020fe20000000000 */
[----:B------:R-:W-:Y:S01]  /*2a50*/  ISETP.GT.AND P2, PT, R27, RZ, PT ;  /* 0x000000ff1b00720c */ /* 0x000fe20003f44270 */
[----:B------:R-:W-:Y:S02]  /*2a60*/  @!P1 IMAD.MOV R6, RZ, RZ, R2 ;  /* 0x000000ffff069224 */ /* 0x000fe400078e0202 */
[----:B------:R-:W4:Y:S03]  /*2a70*/  LDL.64 R2, [R1] ;  /* 0x0000000001027983 */ /* 0x000f260000100a00 */
[----:B------:R-:W-:Y:S01]  /*2a80*/  IADD3 R8, PT, PT, R6, 0x1, RZ ;  /* 0x0000000106087810 */ /* 0x000fe20007ffe0ff */
[----:B------:R-:W-:Y:S01]  /*2a90*/  @!P0 IMAD.MOV R8, RZ, RZ, R6 ;  /* 0x000000ffff088224 */ /* 0x000fe200078e0206 */
[----:B---3--:R-:W-:Y:S01]  /*2aa0*/  ISETP.GT.AND P0, PT, R4, RZ, PT ;  /* 0x000000ff0400720c */ /* 0x008fe20003f04270 */
[----:B0-----:R-:W3:Y:S02]  /*2ab0*/  LDL.64 R26, [R1+0x8] ;  /* 0x00000800011a7983 */ /* 0x001ee40000100a00 */
[----:B------:R-:W-:-:S02]  /*2ac0*/  VIADD R4, R8, 0x1 ;  /* 0x0000000108047836 */ /* 0x000fc40000000000 */
[----:B------:R-:W-:Y:S01]  /*2ad0*/  @!P2 IMAD.MOV R4, RZ, RZ, R8 ;  /* 0x000000ffff04a224 */ /* 0x000fe200078e0208 */
[----:B------:R-:W-:-:S04]  /*2ae0*/  ISETP.GT.AND P1, PT, R5, RZ, PT ;  /* 0x000000ff0500720c */ /* 0x000fc80003f24270 */
[----:B------:R-:W-:-:S03]  /*2af0*/  IADD3 R6, PT, PT, R4, 0x1, RZ ;  /* 0x0000000104067810 */ /* 0x000fc60007ffe0ff */
[----:B------:R-:W-:Y:S02]  /*2b00*/  @!P0 IMAD.MOV R6, RZ, RZ, R4 ;  /* 0x000000ffff068224 */ /* 0x000fe400078e0204 */
[----:B------:R-:W5:Y:S01]  /*2b10*/  LDL.64 R4, [R1+0x30] ;  /* 0x0000300001047983 */ /* 0x000f620000100a00 */
[----:B------:R-:W-:Y:S01]  /*2b20*/  ISETP.GT.AND P2, PT, R16, RZ, PT ;  /* 0x000000ff1000720c */ /* 0x000fe20003f44270 */
[----:B------:R-:W-:Y:S01]  /*2b30*/  VIADD R8, R6, 0x1 ;  /* 0x0000000106087836 */ /* 0x000fe20000000000 */
[----:B------:R-:W-:Y:S01]  /*2b40*/  ISETP.GT.AND P0, PT, R17, RZ, PT ;  /* 0x000000ff1100720c */ /* 0x000fe20003f04270 */
[----:B------:R-:W-:Y:S04]  /*2b50*/  STL.64 [R1+0x28], RZ ;  /* 0x000028ff01007387 */ /* 0x000fe80000100a00 */
[----:B------:R-:W3:Y:S06]  /*2b60*/  LDL.64 R16, [R1+0x18] ;  /* 0x0000180001107983 */ /* 0x000eec0000100a00 */
[----:B------:R-:W-:-:S05]  /*2b70*/  @!P2 IMAD.MOV R8, RZ, RZ, R6 ;  /* 0x000000ffff08a224 */ /* 0x000fca00078e0206 */
[----:B------:R-:W-:Y:S01]  /*2b80*/  IADD3 R6, PT, PT, R8, 0x1, RZ ;  /* 0x0000000108067810 */ /* 0x000fe20007ffe0ff */
[----:B------:R-:W-:Y:S01]  /*2b90*/  @!P1 IMAD.MOV R6, RZ, RZ, R8 ;  /* 0x000000ffff069224 */ /* 0x000fe200078e0208 */
[----:B------:R-:W-:-:S03]  /*2ba0*/  ISETP.GT.AND P1, PT, R18, RZ, PT ;  /* 0x000000ff1200720c */ /* 0x000fc60003f24270 */
[----:B------:R-:W-:Y:S02]  /*2bb0*/  VIADD R8, R6, 0x1 ;  /* 0x0000000106087836 */ /* 0x000fe40000000000 */
[----:B------:R-:W-:Y:S01]  /*2bc0*/  @!P0 IMAD.MOV R8, RZ, RZ, R6 ;  /* 0x000000ffff088224 */ /* 0x000fe200078e0206 */
[----:B------:R-:W-:-:S04]  /*2bd0*/  ISETP.GT.AND P0, PT, R22, RZ, PT ;  /* 0x000000ff1600720c */ /* 0x000fc80003f04270 */
[----:B------:R-:W-:-:S03]  /*2be0*/  IADD3 R6, PT, PT, R8, 0x1, RZ ;  /* 0x0000000108067810 */ /* 0x000fc60007ffe0ff */
[----:B------:R-:W-:Y:S01]  /*2bf0*/  @!P1 IMAD.MOV R6, RZ, RZ, R8 ;  /* 0x000000ffff069224 */ /* 0x000fe200078e0208 */
[----:B------:R-:W-:Y:S01]  /*2c00*/  ISETP.GT.AND P1, PT, R19, RZ, PT ;  /* 0x000000ff1300720c */ /* 0x000fe20003f24270 */
[----:B------:R-:W-:Y:S02]  /*2c10*/  STL.64 [R1], RZ ;  /* 0x000000ff01007387 */ /* 0x000fe40000100a00 */
[----:B------:R-:W-:Y:S02]  /*2c20*/  VIADD R8, R6, 0x1 ;  /* 0x0000000106087836 */ /* 0x000fe40000000000 */
[----:B------:R-:W-:Y:S01]  /*2c30*/  @!P0 IMAD.MOV R8, RZ, RZ, R6 ;  /* 0x000000ffff088224 */ /* 0x000fe200078e0206 */
[----:B------:R-:W-:Y:S01]  /*2c40*/  ISETP.GT.AND P0, PT, R23, RZ, PT ;  /* 0x000000ff1700720c */ /* 0x000fe20003f04270 */
[----:B------:R-:W3:Y:S03]  /*2c50*/  LDL.64 R18, [R1+0x48] ;  /* 0x0000480001127983 */ /* 0x000ee60000100a00 */
[----:B------:R-:W-:Y:S01]  /*2c60*/  IADD3 R6, PT, PT, R8, 0x1, RZ ;  /* 0x0000000108067810 */ /* 0x000fe20007ffe0ff */
[----:B------:R-:W3:Y:S02]  /*2c70*/  LDL.64 R22, [R1+0x20] ;  /* 0x0000200001167983 */ /* 0x000ee40000100a00 */
[----:B------:R-:W-:-:S04]  /*2c80*/  @!P1 IMAD.MOV R6, RZ, RZ, R8 ;  /* 0x000000ffff069224 */ /* 0x000fc800078e0208 */
[----:B------:R-:W-:Y:S02]  /*2c90*/  VIADD R8, R6, 0x1 ;  /* 0x0000000106087836 */ /* 0x000fe40000000000 */
[----:B------:R-:W-:Y:S01]  /*2ca0*/  @!P0 IMAD.MOV R8, RZ, RZ, R6 ;  /* 0x000000ffff088224 */ /* 0x000fe200078e0206 */
        /* <DEDUP_REMOVED lines=9> */
[----:B------:R-:W-:Y:S02]  /*2d40*/  ISETP.GT.AND P1, PT, R13, RZ, PT ;  /* 0x000000ff0d00720c */ /* 0x000fe40003f24270 */
[----:B------:R-:W2:Y:S01]  /*2d50*/  LDL.64 R12, [R1+0x40] ;  /* 0x00004000010c7983 */ /* 0x000ea20000100a00 */
[----:B------:R-:W-:Y:S02]  /*2d60*/  VIADD R6, R2, 0x1 ;  /* 0x0000000102067836 */ /* 0x000fe40000000000 */
[----:B------:R-:W-:Y:S01]  /*2d70*/  @!P0 IMAD.MOV R6, RZ, RZ, R2 ;  /* 0x000000ffff068224 */ /* 0x000fe200078e0202 */
[----:B------:R-:W-:-:S04]  /*2d80*/  ISETP.GT.AND P0, PT, R3, RZ, PT ;  /* 0x000000ff0300720c */ /* 0x000fc80003f04270 */
[----:B------:R-:W-:-:S03]  /*2d90*/  IADD3 R2, PT, PT, R6, 0x1, RZ ;  /* 0x0000000106027810 */ /* 0x000fc60007ffe0ff */
[----:B------:R-:W-:Y:S01]  /*2da0*/  @!P1 IMAD.MOV R2, RZ, RZ, R6 ;  /* 0x000000ffff029224 */ /* 0x000fe200078e0206 */
[----:B-----5:R-:W-:-:S03]  /*2db0*/  ISETP.GT.AND P1, PT, R4, RZ, PT ;  /* 0x000000ff0400720c */ /* 0x020fc60003f24270 */
[----:B------:R-:W-:Y:S02]  /*2dc0*/  VIADD R3, R2, 0x1 ;  /* 0x0000000102037836 */ /* 0x000fe40000000000 */
[----:B------:R-:W-:Y:S01]  /*2dd0*/  @!P0 IMAD.MOV R3, RZ, RZ, R2 ;  /* 0x000000ffff038224 */ /* 0x000fe200078e0202 */
[----:B---3--:R-:W-:-:S04]  /*2de0*/  ISETP.GT.AND P0, PT, R26, RZ, PT ;  /* 0x000000ff1a00720c */ /* 0x008fc80003f04270 */
[----:B------:R-:W-:-:S03]  /*2df0*/  IADD3 R2, PT, PT, R3, 0x1, RZ ;  /* 0x0000000103027810 */ /* 0x000fc60007ffe0ff */
[----:B------:R-:W-:Y:S01]  /*2e00*/  @!P1 IMAD.MOV R2, RZ, RZ, R3 ;  /* 0x000000ffff029224 */ /* 0x000fe200078e0203 */
[----:B------:R-:W-:-:S03]  /*2e10*/  ISETP.GT.AND P1, PT, R5, RZ, PT ;  /* 0x000000ff0500720c */ /* 0x000fc60003f24270 */
[----:B------:R-:W-:Y:S02]  /*2e20*/  VIADD R3, R2, 0x1 ;  /* 0x0000000102037836 */ /* 0x000fe40000000000 */
[----:B------:R-:W-:Y:S01]  /*2e30*/  @!P0 IMAD.MOV R3, RZ, RZ, R2 ;  /* 0x000000ffff038224 */ /* 0x000fe200078e0202 */
[----:B------:R-:W-:Y:S01]  /*2e40*/  ISETP.GT.AND P0, PT, R27, RZ, PT ;  /* 0x000000ff1b00720c */ /* 0x000fe20003f04270 */
[----:B------:R-:W-:Y:S03]  /*2e50*/  STL.64 [R1+0x40], RZ ;  /* 0x000040ff01007387 */ /* 0x000fe60000100a00 */
[----:B------:R-:W-:Y:S01]  /*2e60*/  IADD3 R8, PT, PT, R3, 0x1, RZ ;  /* 0x0000000103087810 */ /* 0x000fe20007ffe0ff */
[----:B------:R-:W3:Y:S02]  /*2e70*/  LDL.64 R26, [R1+0x38] ;  /* 0x00003800011a7983 */ /* 0x000ee40000100a00 */
[----:B------:R-:W-:-:S02]  /*2e80*/  @!P1 IMAD.MOV R8, RZ, RZ, R3 ;  /* 0x000000ffff089224 */ /* 0x000fc400078e0203 */
[----:B------:R-:W4:Y:S04]  /*2e90*/  LDL.64 R2, [R1+0x10] ;  /* 0x0000100001027983 */ /* 0x000f280000100a00 */
[----:B------:R-:W-:Y:S04]  /*2ea0*/  STL.64 [R1+0x38], RZ ;  /* 0x000038ff01007387 */ /* 0x000fe80000100a00 */
[----:B------:R-:W-:Y:S04]  /*2eb0*/  STL.64 [R1+0x10], RZ ;  /* 0x000010ff01007387 */ /* 0x000fe80000100a00 */
[----:B------:R-:W5:Y:S02]  /*2ec0*/  LDL R4, [R43+0x28] ;  /* 0x000028002b047983 */ /* 0x000f640000100800 */
[----:B-----5:R-:W-:-:S05]  /*2ed0*/  VIADD R4, R4, 0x1 ;  /* 0x0000000104047836 */ /* 0x020fca0000000000 */
[----:B------:R0:W-:Y:S04]  /*2ee0*/  STL [R43+0x28], R4 ;  /* 0x000028042b007387 */ /* 0x0001e80000100800 */
[----:B------:R-:W5:Y:S02]  /*2ef0*/  LDL R5, [R30] ;  /* 0x000000001e057983 */ /* 0x000f640000100800 */
[----:B-----5:R-:W-:-:S05]  /*2f00*/  VIADD R5, R5, 0x1 ;  /* 0x0000000105057836 */ /* 0x020fca0000000000 */
[----:B------:R1:W-:Y:S04]  /*2f10*/  STL [R30], R5 ;  /* 0x000000051e007387 */ /* 0x0003e80000100800 */
[----:B------:R-:W5:Y:S02]  /*2f20*/  LDL R6, [R38+0x28] ;  /* 0x0000280026067983 */ /* 0x000f640000100800 */
[----:B-----5:R-:W-:-:S05]  /*2f30*/  IADD3 R29, PT, PT, R6, 0x1, RZ ;  /* 0x00000001061d7810 */ /* 0x020fca0007ffe0ff */
[----:B------:R5:W-:Y:S04]  /*2f40*/  STL [R38+0x28], R29 ;  /* 0x0000281d26007387 */ /* 0x000be80000100800 */
[----:B------:R-:W2:Y:S02]  /*2f50*/  LDL R6, [R25] ;  /* 0x0000000019067983 */ /* 0x000ea40000100800 */
[----:B--2---:R-:W-:-:S05]  /*2f60*/  VIADD R6, R6, 0x1 ;  /* 0x0000000106067836 */ /* 0x004fca0000000000 */
[----:B------:R2:W-:Y:S04]  /*2f70*/  STL [R25], R6 ;  /* 0x0000000619007387 */ /* 0x0005e80000100800 */
[----:B------:R-:W0:Y:S02]  /*2f80*/  LDL R36, [R58+0x28] ;  /* 0x000028003a247983 */ /* 0x000e240000100800 */
[----:B0-----:R-:W-:-:S05]  /*2f90*/  VIADD R43, R36, 0x1 ;  /* 0x00000001242b7836 */ /* 0x001fca0000000000 */
[----:B------:R0:W-:Y:S04]  /*2fa0*/  STL [R58+0x28], R43 ;  /* 0x0000282b3a007387 */ /* 0x0001e80000100800 */
[----:B------:R-:W3:Y:S02]  /*2fb0*/  LDL R4, [R57] ;  /* 0x0000000039047983 */ /* 0x000ee40000100800 */
[----:B---3--:R-:W-:-:S05]  /*2fc0*/  VIADD R4, R4, 0x1 ;  /* 0x0000000104047836 */ /* 0x008fca0000000000 */
[----:B------:R3:W-:Y:S04]  /*2fd0*/  STL [R57], R4 ;  /* 0x0000000439007387 */ /* 0x0007e80000100800 */
[----:B-1----:R-:W4:Y:S02]  /*2fe0*/  LDL R5, [R70+0x28] ;  /* 0x0000280046057983 */ /* 0x002f240000100800 */
[----:B----4-:R-:W-:-:S05]  /*2ff0*/  IADD3 R5, PT, PT, R5, 0x1, RZ ;  /* 0x0000000105057810 */ /* 0x010fca0007ffe0ff */
[----:B------:R1:W-:Y:S04]  /*3000*/  STL [R70+0x28], R5 ;  /* 0x0000280546007387 */ /* 0x0003e80000100800 */
[----:B-----5:R-:W2:Y:S02]  /*3010*/  LDL R29, [R69] ;  /* 0x00000000451d7983 */ /* 0x020ea40000100800 */
[----:B--2---:R-:W-:-:S05]  /*3020*/  VIADD R6, R29, 0x1 ;  /* 0x000000011d067836 */ /* 0x004fca0000000000 */
[----:B------:R-:W-:Y:S04]  /*3030*/  STL [R69], R6 ;  /* 0x0000000645007387 */ /* 0x000fe80000100800 */
[----:B------:R-:W2:Y:S02]  /*3040*/  LDL R25, [R28+0x28] ;  /* 0x000028001c197983 */ /* 0x000ea40000100800 */
[----:B--2---:R-:W-:-:S05]  /*3050*/  VIADD R25, R25, 0x1 ;  /* 0x0000000119197836 */ /* 0x004fca0000000000 */
[----:B------:R2:W-:Y:S04]  /*3060*/  STL [R28+0x28], R25 ;  /* 0x000028191c007387 */ /* 0x0005e80000100800 */
[----:B------:R-:W4:Y:S01]  /*3070*/  LDL R29, [R24] ;  /* 0x00000000181d7983 */ /* 0x000f220000100800 */
[----:B0-----:R-:W-:Y:S01]  /*3080*/  LEA R43, R14, UR10, 0x2 ;  /* 0x0000000a0e2b7c11 */ /* 0x001fe2000f8e10ff */
[----:B----4-:R-:W-:-:S05]  /*3090*/  VIADD R29, R29, 0x1 ;  /* 0x000000011d1d7836 */ /* 0x010fca0000000000 */
[----:B------:R0:W-:Y:S04]  /*30a0*/  STL [R24], R29 ;  /* 0x0000001d18007387 */ /* 0x0001e80000100800 */
[----:B---3--:R-:W3:Y:S04]  /*30b0*/  LDL R4, [R43+0x28] ;  /* 0x000028002b047983 */ /* 0x008ee80000100800 */
[----:B-1----:R-:W4:Y:S01]  /*30c0*/  LDL R5, [R43] ;  /* 0x000000002b057983 */ /* 0x002f220000100800 */
[----:B------:R-:W-:Y:S02]  /*30d0*/  LEA R30, R15, UR10, 0x2 ;  /* 0x0000000a0f1e7c11 */ /* 0x000fe4000f8e10ff */
[----:B---3--:R-:W-:Y:S01]  /*30e0*/  IADD3 R4, PT, PT, R4, 0x1, RZ ;  /* 0x0000000104047810 */ /* 0x008fe20007ffe0ff */
[----:B----4-:R-:W-:-:S04]  /*30f0*/  VIADD R14, R5, 0x1 ;  /* 0x00000001050e7836 */ /* 0x010fc80000000000 */
[----:B------:R-:W-:Y:S04]  /*3100*/  STL [R43+0x28], R4 ;  /* 0x000028042b007387 */ /* 0x000fe80000100800 */
[----:B------:R-:W-:Y:S04]  /*3110*/  STL [R43], R14 ;  /* 0x0000000e2b007387 */ /* 0x000fe80000100800 */
[----:B------:R-:W3:Y:S01]  /*3120*/  LDL R5, [R30+0x28] ;  /* 0x000028001e057983 */ /* 0x000ee20000100800 */
[----:B------:R-:W-:Y:S01]  /*3130*/  LEA R36, R7, UR10, 0x2 ;  /* 0x0000000a07247c11 */ /* 0x000fe2000f8e10ff */
[----:B---3--:R-:W-:-:S05]  /*3140*/  VIADD R15, R5, 0x1 ;  /* 0x00000001050f7836 */ /* 0x008fca0000000000 */
[----:B------:R-:W-:Y:S04]  /*3150*/  STL [R30+0x28], R15 ;  /* 0x0000280f1e007387 */ /* 0x000fe80000100800 */
[----:B------:R-:W2:Y:S01]  /*3160*/  LDL R5, [R36] ;  /* 0x0000000024057983 */ /* 0x000ea20000100800 */
[----:B------:R-:W-:Y:S01]  /*3170*/  LEA R58, R32, UR10, 0x2 ;  /* 0x0000000a203a7c11 */ /* 0x000fe2000f8e10ff */
[----:B--2---:R-:W-:Y:S02]  /*3180*/  VIADD R25, R5, 0x1 ;  /* 0x0000000105197836 */ /* 0x004fe40000000000 */
[----:B------:R-:W1:Y:S04]  /*3190*/  LDS.128 R4, [UR4+0x110] ;  /* 0x00011004ff047984 */ /* 0x000e680008000c00 */
[----:B------:R-:W-:Y:S04]  /*31a0*/  STL [R36], R25 ;  /* 0x0000001924007387 */ /* 0x000fe80000100800 */
[----:B0-----:R-:W2:Y:S01]  /*31b0*/  LDL R24, [R58+0x28] ;  /* 0x000028003a187983 */ /* 0x001ea20000100800 */
[----:B-1----:R-:W-:-:S02]  /*31c0*/  LEA R64, R4, UR10, 0x2 ;  /* 0x0000000a04407c11 */ /* 0x002fc4000f8e10ff */
[----:B--2---:R-:W-:-:S05]  /*31d0*/  IADD3 R29, PT, PT, R24, 0x1, RZ ;  /* 0x00000001181d7810 */ /* 0x004fca0007ffe0ff */
[----:B------:R-:W-:Y:S04]  /*31e0*/  STL [R58+0x28], R29 ;  /* 0x0000281d3a007387 */ /* 0x000fe80000100800 */
[----:B------:R-:W2:Y:S01]  /*31f0*/  LDL R4, [R64] ;  /* 0x0000000040047983 */ /* 0x000ea20000100800 */
[----:B------:R-:W-:Y:S01]  /*3200*/  LEA R43, R33, UR10, 0x2 ;  /* 0x0000000a212b7c11 */ /* 0x000fe2000f8e10ff */
[----:B--2---:R-:W-:-:S05]  /*3210*/  VIADD R69, R4, 0x1 ;  /* 0x0000000104457836 */ /* 0x004fca0000000000 */
[----:B------:R-:W-:Y:S04]  /*3220*/  STL [R64], R69 ;  /* 0x0000004540007387 */ /* 0x000fe80000100800 */
[----:B------:R-:W2:Y:S01]  /*3230*/  LDL R4, [R43+0x28] ;  /* 0x000028002b047983 */ /* 0x000ea20000100800 */
[----:B------:R-:W-:Y:S01]  /*3240*/  LEA R57, R9, UR10, 0x2 ;  /* 0x0000000a09397c11 */ /* 0x000fe2000f8e10ff */
[----:B--2---:R-:W-:-:S05]  /*3250*/  VIADD R24, R4, 0x1 ;  /* 0x0000000104187836 */ /* 0x004fca0000000000 */
[----:B------:R-:W-:Y:S04]  /*3260*/  STL [R43+0x28], R24 ;  /* 0x000028182b007387 */ /* 0x000fe80000100800 */
[----:B------:R-:W2:Y:S01]  /*3270*/  LDL R4, [R57] ;  /* 0x0000000039047983 */ /* 0x000ea20000100800 */
[----:B------:R-:W-:Y:S01]  /*3280*/  ISETP.GT.AND P1, PT, R26, RZ, PT ;  /* 0x000000ff1a00720c */ /* 0x000fe20003f24270 */
[----:B--2---:R-:W-:-:S05]  /*3290*/  VIADD R28, R4, 0x1 ;  /* 0x00000001041c7836 */ /* 0x004fca0000000000 */
[----:B------:R0:W-:Y:S04]  /*32a0*/  STL [R57], R28 ;  /* 0x0000001c39007387 */ /* 0x0001e80000100800 */
[----:B------:R-:W2:Y:S01]  /*32b0*/  LDL.64 R14, [R1+0x28] ;  /* 0x00002800010e7983 */ /* 0x000ea20000100a00 */
[----:B------:R-:W-:Y:S01]  /*32c0*/  IADD3 R4, PT, PT, R8, 0x1, RZ ;  /* 0x0000000108047810 */ /* 0x000fe20007ffe0ff */
[----:B------:R-:W-:Y:S01]  /*32d0*/  @!P0 IMAD.MOV R4, RZ, RZ, R8 ;  /* 0x000000ffff048224 */ /* 0x000fe200078e0208 */
[----:B------:R-:W-:Y:S01]  /*32e0*/  ISETP.GT.AND P0, PT, R2, RZ, PT ;  /* 0x000000ff0200720c */ /* 0x000fe20003f04270 */
[----:B------:R-:W3:Y:S02]  /*32f0*/  LDL.64 R8, [R1+0x8] ;  /* 0x0000080001087983 */ /* 0x000ee40000100a00 */
[----:B------:R-:W-:-:S02]  /*3300*/  VIADD R2, R4, 0x1 ;  /* 0x0000000104027836 */ /* 0x000fc40000000000 */
[----:B------:R-:W-:Y:S01]  /*3310*/  @!P1 IMAD.MOV R2, RZ, RZ, R4 ;  /* 0x000000ffff029224 */ /* 0x000fe200078e0204 */
[----:B------:R-:W-:Y:S01]  /*3320*/  ISETP.GT.AND P1, PT, R27, RZ, PT ;  /* 0x000000ff1b00720c */ /* 0x000fe20003f24270 */
[----:B0-----:R-:W4:Y:S03]  /*3330*/  LDL.64 R28, [R1] ;  /* 0x00000000011c7983 */ /* 0x001f260000100a00 */
[----:B------:R-:W-:Y:S01]  /*3340*/  IADD3 R4, PT, PT, R2, 0x1, RZ ;  /* 0x0000000102047810 */ /* 0x000fe20007ffe0ff */
[----:B------:R-:W5:Y:S02]  /*3350*/  LDL.64 R24, [R1+0x48] ;  /* 0x0000480001187983 */ /* 0x000f640000100a00 */
[----:B------:R-:W-:Y:S01]  /*3360*/  @!P0 IMAD.MOV R4, RZ, RZ, R2 ;  /* 0x000000ffff048224 */ /* 0x000fe200078e0202 */
[----:B------:R-:W-:Y:S01]  /*3370*/  ISETP.GT.AND P0, PT, R3, RZ, PT ;  /* 0x000000ff0300720c */ /* 0x000fe20003f04270 */
[----:B------:R-:W5:Y:S02]  /*3380*/  LDL.64 R26, [R1+0x20] ;  /* 0x00002000011a7983 */ /* 0x000f640000100a00 */
[----:B------:R-:W-:-:S02]  /*3390*/  VIADD R2, R4, 0x1 ;  /* 0x0000000104027836 */ /* 0x000fc40000000000 */
[----:B------:R-:W-:Y:S01]  /*33a0*/  @!P1 IMAD.MOV R2, RZ, RZ, R4 ;  /* 0x000000ffff029224 */ /* 0x000fe200078e0204 */
[----:B------:R-:W-:-:S04]  /*33b0*/  ISETP.GT.AND P1, PT, R12, RZ, PT ;  /* 0x000000ff0c00720c */ /* 0x000fc80003f24270 */
        /* <DEDUP_REMOVED lines=8> */
[----:B------:R-:W5:Y:S02]  /*3440*/  LDL.64 R12, [R1+0x38] ;  /* 0x00003800010c7983 */ /* 0x000f640000100a00 */
[----:B------:R-:W-:Y:S01]  /*3450*/  @!P0 IMAD.MOV R3, RZ, RZ, R2 ;  /* 0x000000ffff038224 */ /* 0x000fe200078e0202 */
[----:B------:R-:W-:Y:S01]  /*3460*/  ISETP.GT.AND P0, PT, R17, RZ, PT ;  /* 0x000000ff1100720c */ /* 0x000fe20003f04270 */
[----:B------:R-:W-:Y:S02]  /*3470*/  STL.64 [R1], RZ ;  /* 0x000000ff01007387 */ /* 0x000fe40000100a00 */
[----:B------:R-:W-:-:S02]  /*3480*/  VIADD R2, R3, 0x1 ;  /* 0x0000000103027836 */ /* 0x000fc40000000000 */
[----:B------:R-:W-:Y:S01]  /*3490*/  @!P1 IMAD.MOV R2, RZ, RZ, R3 ;  /* 0x000000ffff029224 */ /* 0x000fe200078e0203 */
[----:B------:R-:W-:Y:S01]  /*34a0*/  ISETP.GT.AND P1, PT, R18, RZ, PT ;  /* 0x000000ff1200720c */ /* 0x000fe20003f24270 */
[----:B------:R-:W5:Y:S03]  /*34b0*/  LDL.64 R16, [R1+0x10] ;  /* 0x0000100001107983 */ /* 0x000f660000100a00 */
        /* <DEDUP_REMOVED lines=11> */
[----:B------:R-:W-:Y:S02]  /*3570*/  STL.64 [R1+0x38], RZ ;  /* 0x000038ff01007387 */ /* 0x000fe40000100a00 */
[----:B------:R-:W-:-:S02]  /*3580*/  VIADD R2, R3, 0x1 ;  /* 0x0000000103027836 */ /* 0x000fc40000000000 */
[----:B------:R-:W-:Y:S01]  /*3590*/  @!P1 IMAD.MOV R2, RZ, RZ, R3 ;  /* 0x000000ffff029224 */ /* 0x000fe200078e0203 */
[----:B------:R-:W5:Y:S04]  /*35a0*/  LDL.64 R22, [R1+0x18] ;  /* 0x0000180001167983 */ /* 0x000f680000100a00 */
[----:B------:R-:W-:Y:S01]  /*35b0*/  IADD3 R4, PT, PT, R2, 0x1, RZ ;  /* 0x0000000102047810 */ /* 0x000fe20007ffe0ff */
[----:B------:R-:W-:Y:S02]  /*35c0*/  STL.64 [R1+0x10], RZ ;  /* 0x000010ff01007387 */ /* 0x000fe40000100a00 */
[----:B------:R-:W-:Y:S02]  /*35d0*/  @!P0 IMAD.MOV R4, RZ, RZ, R2 ;  /* 0x000000ffff048224 */ /* 0x000fe400078e0202 */
[----:B------:R-:W3:Y:S04]  /*35e0*/  LDL.64 R2, [R1+0x30] ;  /* 0x0000300001027983 */ /* 0x000ee80000100a00 */
[----:B------:R-:W-:Y:S04]  /*35f0*/  STL.64 [R1+0x30], RZ ;  /* 0x000030ff01007387 */ /* 0x000fe80000100a00 */
[----:B------:R-:W-:Y:S04]  /*3600*/  STL.64 [R1+0x40], RZ ;  /* 0x000040ff01007387 */ /* 0x000fe80000100a00 */
[----:B------:R-:W-:Y:S04]  /*3610*/  STL.64 [R1+0x18], RZ ;  /* 0x000018ff01007387 */ /* 0x000fe80000100a00 */
[----:B------:R-:W-:Y:S04]  /*3620*/  STL.64 [R1+0x48], RZ ;  /* 0x000048ff01007387 */ /* 0x000fe80000100a00 */
[----:B------:R-:W-:Y:S01]  /*3630*/  STL.64 [R1+0x20], RZ ;  /* 0x000020ff01007387 */ /* 0x000fe20000100a00 */
[----:B--2---:R-:W-:-:S03]  /*3640*/  ISETP.GT.AND P0, PT, R14, RZ, PT ;  /* 0x000000ff0e00720c */ /* 0x004fc60003f04270 */
[----:B------:R-:W2:Y:S02]  /*3650*/  LDL R14, [R60+0x28] ;  /* 0x000028003c0e7983 */ /* 0x000ea40000100800 */
[----:B--2---:R-:W-:-:S05]  /*3660*/  VIADD R33, R14, 0x1 ;  /* 0x000000010e217836 */ /* 0x004fca0000000000 */
[----:B------:R0:W-:Y:S04]  /*3670*/  STL [R60+0x28], R33 ;  /* 0x000028213c007387 */ /* 0x0001e80000100800 */
[----:B------:R-:W2:Y:S02]  /*3680*/  LDL R14, [R37] ;  /* 0x00000000250e7983 */ /* 0x000ea40000100800 */
[----:B--2---:R-:W-:-:S05]  /*3690*/  VIADD R14, R14, 0x1 ;  /* 0x000000010e0e7836 */ /* 0x004fca0000000000 */
[----:B------:R1:W-:Y:S04]  /*36a0*/  STL [R37], R14 ;  /* 0x0000000e25007387 */ /* 0x0003e80000100800 */
[----:B------:R-:W2:Y:S02]  /*36b0*/  LDL R32, [R35+0x28] ;  /* 0x0000280023207983 */ /* 0x000ea40000100800 */
[----:B--2---:R-:W-:-:S05]  /*36c0*/  IADD3 R32, PT, PT, R32, 0x1, RZ ;  /* 0x0000000120207810 */ /* 0x004fca0007ffe0ff */
[----:B------:R2:W-:Y:S04]  /*36d0*/  STL [R35+0x28], R32 ;  /* 0x0000282023007387 */ /* 0x0005e80000100800 */
[----:B------:R-:W4:Y:S02]  /*36e0*/  LDL R38, [R31] ;  /* 0x000000001f267983 */ /* 0x000f240000100800 */
[----:B----4-:R-:W-:-:S05]  /*36f0*/  VIADD R38, R38, 0x1 ;  /* 0x0000000126267836 */ /* 0x010fca0000000000 */
[----:B------:R4:W-:Y:S04]  /*3700*/  STL [R31], R38 ;  /* 0x000000261f007387 */ /* 0x0009e80000100800 */
[----:B------:R-:W0:Y:S02]  /*3710*/  LDL R69, [R59+0x28] ;  /* 0x000028003b457983 */ /* 0x000e240000100800 */
[----:B0-----:R-:W-:-:S05]  /*3720*/  VIADD R60, R69, 0x1 ;  /* 0x00000001453c7836 */ /* 0x001fca0000000000 */
[----:B------:R-:W-:Y:S04]  /*3730*/  STL [R59+0x28], R60 ;  /* 0x0000283c3b007387 */ /* 0x000fe80000100800 */
[----:B------:R-:W1:Y:S02]  /*3740*/  LDL R33, [R39] ;  /* 0x0000000027217983 */ /* 0x000e640000100800 */
[----:B-1----:R-:W-:-:S05]  /*3750*/  VIADD R14, R33, 0x1 ;  /* 0x00000001210e7836 */ /* 0x002fca0000000000 */
[----:B------:R0:W-:Y:S04]  /*3760*/  STL [R39], R14 ;  /* 0x0000000e27007387 */ /* 0x0001e80000100800 */
[----:B------:R-:W5:Y:S02]  /*3770*/  LDL R33, [R50+0x28] ;  /* 0x0000280032217983 */ /* 0x000f640000100800 */
[----:B-----5:R-:W-:-:S05]  /*3780*/  IADD3 R33, PT, PT, R33, 0x1, RZ ;  /* 0x0000000121217810 */ /* 0x020fca0007ffe0ff */
[----:B------:R1:W-:Y:S04]  /*3790*/  STL [R50+0x28], R33 ;  /* 0x0000282132007387 */ /* 0x0003e80000100800 */
[----:B--2---:R-:W4:Y:S02]  /*37a0*/  LDL R32, [R48] ;  /* 0x0000000030207983 */ /* 0x004f240000100800 */
[----:B----4-:R-:W-:-:S05]  /*37b0*/  VIADD R31, R32, 0x1 ;  /* 0x00000001201f7836 */ /* 0x010fca0000000000 */
[----:B------:R2:W-:Y:S04]  /*37c0*/  STL [R48], R31 ;  /* 0x0000001f30007387 */ /* 0x0005e80000100800 */
[----:B------:R-:W4:Y:S02]  /*37d0*/  LDL R32, [R41+0x28] ;  /* 0x0000280029207983 */ /* 0x000f240000100800 */
[----:B----4-:R-:W-:-:S05]  /*37e0*/  VIADD R32, R32, 0x1 ;  /* 0x0000000120207836 */ /* 0x010fca0000000000 */
[----:B------:R4:W-:Y:S04]  /*37f0*/  STL [R41+0x28], R32 ;  /* 0x0000282029007387 */ /* 0x0009e80000100800 */
[----:B------:R-:W5:Y:S02]  /*3800*/  LDL R35, [R40] ;  /* 0x0000000028237983 */ /* 0x000f640000100800 */
[----:B-----5:R-:W-:-:S05]  /*3810*/  VIADD R35, R35, 0x1 ;  /* 0x0000000123237836 */ /* 0x020fca0000000000 */
[----:B------:R-:W-:Y:S04]  /*3820*/  STL [R40], R35 ;  /* 0x0000002328007387 */ /* 0x000fe80000100800 */
[----:B0-----:R-:W1:Y:S02]  /*3830*/  LDL R14, [R36+0x28] ;  /* 0x00002800240e7983 */ /* 0x001e640000100800 */
[----:B-1----:R-:W-:-:S05]  /*3840*/  IADD3 R33, PT, PT, R14, 0x1, RZ ;  /* 0x000000010e217810 */ /* 0x002fca0007ffe0ff */
[----:B------:R0:W-:Y:S04]  /*3850*/  STL [R36+0x28], R33 ;  /* 0x0000282124007387 */ /* 0x0001e80000100800 */
[----:B------:R-:W2:Y:S01]  /*3860*/  LDL R14, [R30] ;  /* 0x000000001e0e7983 */ /* 0x000ea20000100800 */
[----:B------:R-:W-:Y:S01]  /*3870*/  LEA R37, R44, UR10, 0x2 ;  /* 0x0000000a2c257c11 */ /* 0x000fe2000f8e10ff */
[----:B--2---:R-:W-:-:S05]  /*3880*/  VIADD R31, R14, 0x1 ;  /* 0x000000010e1f7836 */ /* 0x004fca0000000000 */
[----:B------:R1:W-:Y:S04]  /*3890*/  STL [R30], R31 ;  /* 0x0000001f1e007387 */ /* 0x0003e80000100800 */
[----:B------:R-:W2:Y:S04]  /*38a0*/  LDL R14, [R37+0x28] ;  /* 0x00002800250e7983 */ /* 0x000ea80000100800 */
[----:B----4-:R-:W4:Y:S01]  /*38b0*/  LDL R32, [R37] ;  /* 0x0000000025207983 */ /* 0x010f220000100800 */
[----:B------:R-:W-:Y:S01]  /*38c0*/  LEA R45, R45, UR10, 0x2 ;  /* 0x0000000a2d2d7c11 */ /* 0x000fe2000f8e10ff */
[----:B--2---:R-:W-:-:S02]  /*38d0*/  VIADD R14, R14, 0x1 ;  /* 0x000000010e0e7836 */ /* 0x004fc40000000000 */
[----:B----4-:R-:W-:-:S03]  /*38e0*/  VIADD R32, R32, 0x1 ;  /* 0x0000000120207836 */ /* 0x010fc60000000000 */
[----:B------:R2:W-:Y:S04]  /*38f0*/  STL [R37+0x28], R14 ;  /* 0x0000280e25007387 */ /* 0x0005e80000100800 */
[----:B------:R-:W-:Y:S04]  /*3900*/  STL [R37], R32 ;  /* 0x0000002025007387 */ /* 0x000fe80000100800 */
[----:B0-----:R-:W4:Y:S01]  /*3910*/  LDL R33, [R45+0x28] ;  /* 0x000028002d217983 */ /* 0x001f220000100800 */
[----:B------:R-:W-:Y:S02]  /*3920*/  LEA R35, R5, UR10, 0x2 ;  /* 0x0000000a05237c11 */ /* 0x000fe4000f8e10ff */
[----:B----4-:R-:W-:-:S05]  /*3930*/  IADD3 R36, PT, PT, R33, 0x1, RZ ;  /* 0x0000000121247810 */ /* 0x010fca0007ffe0ff */
[----:B------:R-:W-:Y:S04]  /*3940*/  STL [R45+0x28], R36 ;  /* 0x000028242d007387 */ /* 0x000fe80000100800 */
[----:B------:R-:W1:Y:S01]  /*3950*/  LDL R5, [R35] ;  /* 0x0000000023057983 */ /* 0x000e620000100800 */
[----:B------:R-:W-:Y:S01]  /*3960*/  LEA R48, R46, UR10, 0x2 ;  /* 0x0000000a2e307c11 */ /* 0x000fe2000f8e10ff */
[----:B-1----:R-:W-:-:S05]  /*3970*/  VIADD R30, R5, 0x1 ;  /* 0x00000001051e7836 */ /* 0x002fca0000000000 */
[----:B------:R-:W-:Y:S04]  /*3980*/  STL [R35], R30 ;  /* 0x0000001e23007387 */ /* 0x000fe80000100800 */
[----:B------:R-:W4:Y:S01]  /*3990*/  LDL R5, [R48+0x28] ;  /* 0x0000280030057983 */ /* 0x000f220000100800 */
[----:B------:R-:W-:Y:S02]  /*39a0*/  LEA R59, R10, UR10, 0x2 ;  /* 0x0000000a0a3b7c11 */ /* 0x000fe4000f8e10ff */
[----:B------:R-:W-:Y:S01]  /*39b0*/  ISETP.GT.AND P1, PT, R28, RZ, PT ;  /* 0x000000ff1c00720c */ /* 0x000fe20003f24270 */
[----:B----4-:R-:W-:-:S05]  /*39c0*/  VIADD R31, R5, 0x1 ;  /* 0x00000001051f7836 */ /* 0x010fca0000000000 */
[----:B------:R0:W-:Y:S04]  /*39d0*/  STL [R48+0x28], R31 ;  /* 0x0000281f30007387 */ /* 0x0001e80000100800 */
[----:B------:R-:W4:Y:S01]  /*39e0*/  LDL R10, [R59] ;  /* 0x000000003b0a7983 */ /* 0x000f220000100800 */
[C---:B------:R-:W-:Y:S01]  /*39f0*/  VIADD R5, R4.reuse, 0x1 ;  /* 0x0000000104057836 */ /* 0x040fe20000000000 */
[----:B------:R-:W-:Y:S02]  /*3a00*/  @!P0 IADD3 R5, PT, PT, R4, RZ, RZ ;  /* 0x000000ff04058210 */ /* 0x000fe40007ffe0ff */
[----:B------:R-:W-:-:S03]  /*3a10*/  ISETP.GT.AND P0, PT, R15, RZ, PT ;  /* 0x000000ff0f00720c */ /* 0x000fc60003f04270 */
[----:B------:R-:W-:Y:S02]  /*3a20*/  VIADD R4, R5, 0x1 ;  /* 0x0000000105047836 */ /* 0x000fe40000000000 */
[----:B------:R-:W-:Y:S01]  /*3a30*/  @!P1 IMAD.MOV R4, RZ, RZ, R5 ;  /* 0x000000ffff049224 */ /* 0x000fe200078e0205 */
[----:B------:R-:W-:-:S03]  /*3a40*/  ISETP.GT.AND P1, PT, R29, RZ, PT ;  /* 0x000000ff1d00720c */ /* 0x000fc60003f24270 */
[----:B------:R-:W-:-:S04]  /*3a50*/  VIADD R5, R4, 0x1 ;  /* 0x0000000104057836 */ /* 0x000fc80000000000 */
[----:B------:R-:W-:Y:S02]  /*3a60*/  @!P0 IADD3 R5, PT, PT, R4, RZ, RZ ;  /* 0x000000ff04058210 */ /* 0x000fe40007ffe0ff */
[----:B---3--:R-:W-:-:S03]  /*3a70*/  ISETP.GT.AND P0, PT, R2, RZ, PT ;  /* 0x000000ff0200720c */ /* 0x008fc60003f04270 */
        /* <DEDUP_REMOVED lines=10> */
[----:B------:R-:W-:Y:S01]  /*3b20*/  @!P0 IMAD.MOV R46, RZ, RZ, R2 ;  /* 0x000000ffff2e8224 */ /* 0x000fe200078e0202 */
[----:B----4-:R-:W-:-:S05]  /*3b30*/  IADD3 R10, PT, PT, R10, 0x1, RZ ;  /* 0x000000010a0a7810 */ /* 0x010fca0007ffe0ff */
[----:B------:R1:W-:Y:S04]  /*3b40*/  STL [R59], R10 ;  /* 0x0000000a3b007387 */ /* 0x0003e80000100800 */
[----:B------:R-:W3:Y:S04]  /*3b50*/  LDL.64 R40, [R1+0x28] ;  /* 0x0000280001287983 */ /* 0x000ee80000100a00 */
[----:B------:R-:W4:Y:S04]  /*3b60*/  LDL.64 R2, [R1] ;  /* 0x0000000001027983 */ /* 0x000f280000100a00 */
[----:B------:R-:W5:Y:S04]  /*3b70*/  LDL.64 R4, [R1+0x30] ;  /* 0x0000300001047983 */ /* 0x000f680000100a00 */
[----:B------:R-:W5:Y:S04]  /*3b80*/  LDL.64 R8, [R1+0x8] ;  /* 0x0000080001087983 */ /* 0x000f680000100a00 */
[----:B--2---:R-:W2:Y:S04]  /*3b90*/  LDL.64 R14, [R1+0x38] ;  /* 0x00003800010e7983 */ /* 0x004ea80000100a00 */
[----:B------:R-:W2:Y:S04]  /*3ba0*/  LDL.64 R28, [R1+0x10] ;  /* 0x00001000011c7983 */ /* 0x000ea80000100a00 */
[----:B0-----:R-:W2:Y:S04]  /*3bb0*/  LDL.64 R30, [R1+0x40] ;  /* 0x00004000011e7983 */ /* 0x001ea80000100a00 */
[----:B------:R-:W2:Y:S04]  /*3bc0*/  LDL.64 R32, [R1+0x18] ;  /* 0x0000180001207983 */ /* 0x000ea80000100a00 */
[----:B------:R-:W2:Y:S04]  /*3bd0*/  LDL.64 R36, [R1+0x48] ;  /* 0x0000480001247983 */ /* 0x000ea80000100a00 */
[----:B------:R-:W2:Y:S04]  /*3be0*/  LDL.64 R38, [R1+0x20] ;  /* 0x0000200001267983 */ /* 0x000ea80000100a00 */
        /* <DEDUP_REMOVED lines=10> */
[----:B-1----:R-:W3:Y:S02]  /*3c90*/  LDL R10, [R47+0x28] ;  /* 0x000028002f0a7983 */ /* 0x002ee40000100800 */
[----:B---3--:R-:W-:-:S05]  /*3ca0*/  VIADD R10, R10, 0x1 ;  /* 0x000000010a0a7836 */ /* 0x008fca0000000000 */
[----:B------:R0:W-:Y:S04]  /*3cb0*/  STL [R47+0x28], R10 ;  /* 0x0000280a2f007387 */ /* 0x0001e80000100800 */
[----:B------:R-:W3:Y:S02]  /*3cc0*/  LDL R44, [R34] ;  /* 0x00000000222c7983 */ /* 0x000ee40000100800 */
[----:B---3--:R-:W-:-:S05]  /*3cd0*/  VIADD R69, R44, 0x1 ;  /* 0x000000012c457836 */ /* 0x008fca0000000000 */
[----:B------:R1:W-:Y:S04]  /*3ce0*/  STL [R34], R69 ;  /* 0x0000004522007387 */ /* 0x0003e80000100800 */
[----:B------:R-:W3:Y:S02]  /*3cf0*/  LDL R44, [R52+0x28] ;  /* 0x00002800342c7983 */ /* 0x000ee40000100800 */
[----:B---3--:R-:W-:-:S05]  /*3d00*/  IADD3 R71, PT, PT, R44, 0x1, RZ ;  /* 0x000000012c477810 */ /* 0x008fca0007ffe0ff */
[----:B------:R-:W-:Y:S04]  /*3d10*/  STL [R52+0x28], R71 ;  /* 0x0000284734007387 */ /* 0x000fe80000100800 */
[----:B------:R-:W3:Y:S02]  /*3d20*/  LDL R44, [R62] ;  /* 0x000000003e2c7983 */ /* 0x000ee40000100800 */
[----:B---3--:R-:W-:-:S05]  /*3d30*/  VIADD R73, R44, 0x1 ;  /* 0x000000012c497836 */ /* 0x008fca0000000000 */
[----:B------:R-:W-:Y:S04]  /*3d40*/  STL [R62], R73 ;  /* 0x000000493e007387 */ /* 0x000fe80000100800 */
[----:B------:R-:W3:Y:S02]  /*3d50*/  LDL R44, [R53+0x28] ;  /* 0x00002800352c7983 */ /* 0x000ee40000100800 */
[----:B---3--:R-:W-:-:S05]  /*3d60*/  VIADD R44, R44, 0x1 ;  /* 0x000000012c2c7836 */ /* 0x008fca0000000000 */
[----:B------:R3:W-:Y:S04]  /*3d70*/  STL [R53+0x28], R44 ;  /* 0x0000282c35007387 */ /* 0x0007e80000100800 */
[----:B0-----:R-:W4:Y:S02]  /*3d80*/  LDL R10, [R65] ;  /* 0x00000000410a7983 */ /* 0x001f240000100800 */
[----:B----4-:R-:W-:-:S05]  /*3d90*/  VIADD R10, R10, 0x1 ;  /* 0x000000010a0a7836 */ /* 0x010fca0000000000 */
[----:B------:R0:W-:Y:S04]  /*3da0*/  STL [R65], R10 ;  /* 0x0000000a41007387 */ /* 0x0001e80000100800 */
[----:B-1----:R-:W4:Y:S02]  /*3db0*/  LDL R34, [R54+0x28] ;  /* 0x0000280036227983 */ /* 0x002f240000100800 */
[----:B----4-:R-:W-:-:S05]  /*3dc0*/  IADD3 R47, PT, PT, R34, 0x1, RZ ;  /* 0x00000001222f7810 */ /* 0x010fca0007ffe0ff */
[----:B------:R1:W-:Y:S04]  /*3dd0*/  STL [R54+0x28], R47 ;  /* 0x0000282f36007387 */ /* 0x0003e80000100800 */
[----:B------:R-:W4:Y:S02]  /*3de0*/  LDL R34, [R51] ;  /* 0x0000000033227983 */ /* 0x000f240000100800 */
[----:B----4-:R-:W-:-:S05]  /*3df0*/  VIADD R34, R34, 0x1 ;  /* 0x0000000122227836 */ /* 0x010fca0000000000 */
[----:B------:R4:W-:Y:S04]  /*3e00*/  STL [R51], R34 ;  /* 0x0000002233007387 */ /* 0x0009e80000100800 */
[----:B------:R-:W5:Y:S02]  /*3e10*/  LDL R50, [R55+0x28] ;  /* 0x0000280037327983 */ /* 0x000f640000100800 */
[----:B-----5:R-:W-:-:S05]  /*3e20*/  VIADD R50, R50, 0x1 ;  /* 0x0000000132327836 */ /* 0x020fca0000000000 */
[----:B------:R5:W-:Y:S04]  /*3e30*/  STL [R55+0x28], R50 ;  /* 0x0000283237007387 */ /* 0x000be80000100800 */
[----:B---3--:R-:W3:Y:S02]  /*3e40*/  LDL R44, [R0] ;  /* 0x00000000002c7983 */ /* 0x008ee40000100800 */
[----:B---3--:R-:W-:-:S05]  /*3e50*/  VIADD R53, R44, 0x1 ;  /* 0x000000012c357836 */ /* 0x008fca0000000000 */
[----:B------:R3:W-:Y:S04]  /*3e60*/  STL [R0], R53 ;  /* 0x0000003500007387 */ /* 0x0007e80000100800 */
[----:B0-----:R-:W1:Y:S02]  /*3e70*/  LDL R10, [R64+0x28] ;  /* 0x00002800400a7983 */ /* 0x001e640000100800 */
[----:B-1----:R-:W-:-:S05]  /*3e80*/  IADD3 R47, PT, PT, R10, 0x1, RZ ;  /* 0x000000010a2f7810 */ /* 0x002fca0007ffe0ff */
[----:B------:R0:W-:Y:S04]  /*3e90*/  STL [R64+0x28], R47 ;  /* 0x0000282f40007387 */ /* 0x0001e80000100800 */
[----:B------:R-:W4:Y:S02]  /*3ea0*/  LDL R10, [R58] ;  /* 0x000000003a0a7983 */ /* 0x000f240000100800 */
[----:B----4-:R-:W-:-:S05]  /*3eb0*/  VIADD R51, R10, 0x1 ;  /* 0x000000010a337836 */ /* 0x010fca0000000000 */
[----:B------:R1:W-:Y:S04]  /*3ec0*/  STL [R58], R51 ;  /* 0x000000333a007387 */ /* 0x0003e80000100800 */
[----:B------:R-:W4:Y:S02]  /*3ed0*/  LDL R10, [R35+0x28] ;  /* 0x00002800230a7983 */ /* 0x000f240000100800 */
[----:B----4-:R-:W-:-:S05]  /*3ee0*/  VIADD R10, R10, 0x1 ;  /* 0x000000010a0a7836 */ /* 0x010fca0000000000 */
[----:B------:R4:W-:Y:S04]  /*3ef0*/  STL [R35+0x28], R10 ;  /* 0x0000280a23007387 */ /* 0x0009e80000100800 */
[----:B------:R-:W2:Y:S01]  /*3f00*/  LDL R34, [R45] ;  /* 0x000000002d227983 */ /* 0x000ea20000100800 */
[----:B-----5:R-:W-:Y:S01]  /*3f10*/  LEA R50, R6, UR10, 0x2 ;  /* 0x0000000a06327c11 */ /* 0x020fe2000f8e10ff */
[----:B--2---:R-:W-:-:S05]  /*3f20*/  VIADD R34, R34, 0x1 ;  /* 0x0000000122227836 */ /* 0x004fca0000000000 */
[----:B------:R-:W-:Y:S04]  /*3f30*/  STL [R45], R34 ;  /* 0x000000222d007387 */ /* 0x000fe80000100800 */
[----:B---3--:R-:W2:Y:S04]  /*3f40*/  LDL R0, [R50+0x28] ;  /* 0x0000280032007983 */ /* 0x008ea80000100800 */
[----:B------:R-:W0:Y:S01]  /*3f50*/  LDL R6, [R50] ;  /* 0x0000000032067983 */ /* 0x000e220000100800 */
[----:B--2---:R-:W-:Y:S02]  /*3f60*/  IADD3 R44, PT, PT, R0, 0x1, RZ ;  /* 0x00000001002c7810 */ /* 0x004fe40007ffe0ff */
[----:B------:R-:W-:Y:S01]  /*3f70*/  LEA R0, R7, UR10, 0x2 ;  /* 0x0000000a07007c11 */ /* 0x000fe2000f8e10ff */
[----:B0-----:R-:W-:-:S02]  /*3f80*/  VIADD R47, R6, 0x1 ;  /* 0x00000001062f7836 */ /* 0x001fc40000000000 */
[----:B------:R-:W-:Y:S04]  /*3f90*/  STL [R50+0x28], R44 ;  /* 0x0000282c32007387 */ /* 0x000fe80000100800 */
[----:B------:R-:W-:Y:S04]  /*3fa0*/  STL [R50], R47 ;  /* 0x0000002f32007387 */ /* 0x000fe80000100800 */
[----:B------:R-:W4:Y:S01]  /*3fb0*/  LDL R6, [R0+0x28] ;  /* 0x0000280000067983 */ /* 0x000f220000100800 */
[----:B-1----:R-:W-:Y:S02]  /*3fc0*/  LEA R58, R11, UR10, 0x2 ;  /* 0x0000000a0b3a7c11 */ /* 0x002fe4000f8e10ff */
[----:B------:R-:W-:Y:S01]  /*3fd0*/  ISETP.GT.AND P0, PT, R12, RZ, PT ;  /* 0x000000ff0c00720c */ /* 0x000fe20003f04270 */
[----:B----4-:R-:W-:-:S05]  /*3fe0*/  VIADD R35, R6, 0x1 ;  /* 0x0000000106237836 */ /* 0x010fca0000000000 */
[----:B------:R0:W-:Y:S04]  /*3ff0*/  STL [R0+0x28], R35 ;  /* 0x0000282300007387 */ /* 0x0001e80000100800 */
[----:B------:R-:W2:Y:S01]  /*4000*/  LDL R10, [R58] ;  /* 0x000000003a0a7983 */ /* 0x000ea20000100800 */
        /* <DEDUP_REMOVED lines=14> */
[----:B--2---:R-:W-:-:S05]  /*40f0*/  IADD3 R51, PT, PT, R10, 0x1, RZ ;  /* 0x000000010a337810 */ /* 0x004fca0007ffe0ff */
[----:B------:R1:W-:Y:S04]  /*4100*/  STL [R58], R51 ;  /* 0x000000333a007387 */ /* 0x0003e80000100800 */
[----:B------:R-:W2:Y:S04]  /*4110*/  LDL.64 R54, [R1+0x28] ;  /* 0x0000280001367983 */ /* 0x000ea80000100a00 */
[----:B------:R-:W3:Y:S04]  /*4120*/  LDL.64 R6, [R1] ;  /* 0x0000000001067983 */ /* 0x000ee80000100a00 */
[----:B------:R-:W4:Y:S04]  /*4130*/  LDL.64 R10, [R1+0x30] ;  /* 0x00003000010a7983 */ /* 0x000f280000100a00 */
[----:B------:R-:W5:Y:S04]  /*4140*/  LDL.64 R12, [R1+0x8] ;  /* 0x00000800010c7983 */ /* 0x000f680000100a00 */
[----:B------:R-:W5:Y:S04]  /*4150*/  LDL.64 R16, [R1+0x38] ;  /* 0x0000380001107983 */ /* 0x000f680000100a00 */
[----:B0-----:R-:W5:Y:S04]  /*4160*/  LDL.64 R34, [R1+0x10] ;  /* 0x0000100001227983 */ /* 0x001f680000100a00 */
[----:B------:R-:W5:Y:S04]  /*4170*/  LDL.64 R44, [R1+0x40] ;  /* 0x00004000012c7983 */ /* 0x000f680000100a00 */
[----:B------:R-:W5:Y:S04]  /*4180*/  LDL.64 R46, [R1+0x18] ;  /* 0x00001800012e7983 */ /* 0x000f680000100a00 */
[----:B-1----:R-:W5:Y:S04]  /*4190*/  LDL.64 R50, [R1+0x48] ;  /* 0x0000480001327983 */ /* 0x002f680000100a00 */
        /* <DEDUP_REMOVED lines=20> */
[----:B------:R-:W3:Y:S02]  /*42e0*/  LDL R64, [R56] ;  /* 0x0000000038407983 */ /* 0x000ee40000100800 */
[----:B---3--:R-:W-:-:S05]  /*42f0*/  VIADD R69, R64, 0x1 ;  /* 0x0000000140457836 */ /* 0x008fca0000000000 */
[----:B------:R3:W-:Y:S04]  /*4300*/  STL [R56], R69 ;  /* 0x0000004538007387 */ /* 0x0007e80000100800 */
[----:B------:R-:W0:Y:S02]  /*4310*/  LDL R64, [R68+0x28] ;  /* 0x0000280044407983 */ /* 0x000e240000100800 */
[----:B0-----:R-:W-:-:S05]  /*4320*/  VIADD R65, R64, 0x1 ;  /* 0x0000000140417836 */ /* 0x001fca0000000000 */
[----:B------:R-:W-:Y:S04]  /*4330*/  STL [R68+0x28], R65 ;  /* 0x0000284144007387 */ /* 0x000fe80000100800 */
[----:B------:R-:W1:Y:S02]  /*4340*/  LDL R20, [R42] ;  /* 0x000000002a147983 */ /* 0x000e640000100800 */
[----:B-1----:R-:W-:-:S05]  /*4350*/  VIADD R61, R20, 0x1 ;  /* 0x00000001143d7836 */ /* 0x002fca0000000000 */
[----:B------:R0:W-:Y:S04]  /*4360*/  STL [R42], R61 ;  /* 0x0000003d2a007387 */ /* 0x0001e80000100800 */
[----:B------:R-:W4:Y:S02]  /*4370*/  LDL R18, [R67+0x28] ;  /* 0x0000280043127983 */ /* 0x000f240000100800 */
[----:B----4-:R-:W-:-:S05]  /*4380*/  IADD3 R18, PT, PT, R18, 0x1, RZ ;  /* 0x0000000112127810 */ /* 0x010fca0007ffe0ff */
[----:B------:R1:W-:Y:S04]  /*4390*/  STL [R67+0x28], R18 ;  /* 0x0000281243007387 */ /* 0x0003e80000100800 */
[----:B------:R-:W2:Y:S02]  /*43a0*/  LDL R20, [R66] ;  /* 0x0000000042147983 */ /* 0x000ea40000100800 */
[----:B--2---:R-:W-:-:S05]  /*43b0*/  VIADD R21, R20, 0x1 ;  /* 0x0000000114157836 */ /* 0x004fca0000000000 */
[----:B------:R2:W-:Y:S04]  /*43c0*/  STL [R66], R21 ;  /* 0x0000001542007387 */ /* 0x0005e80000100800 */
[----:B------:R-:W4:Y:S02]  /*43d0*/  LDL R20, [R63+0x28] ;  /* 0x000028003f147983 */ /* 0x000f240000100800 */
[----:B----4-:R-:W-:-:S05]  /*43e0*/  VIADD R20, R20, 0x1 ;  /* 0x0000000114147836 */ /* 0x010fca0000000000 */
[----:B------:R4:W-:Y:S04]  /*43f0*/  STL [R63+0x28], R20 ;  /* 0x000028143f007387 */ /* 0x0009e80000100800 */
[----:B---3--:R-:W3:Y:S02]  /*4400*/  LDL R56, [R49] ;  /* 0x0000000031387983 */ /* 0x008ee40000100800 */
[----:B---3--:R-:W-:-:S05]  /*4410*/  VIADD R56, R56, 0x1 ;  /* 0x0000000138387836 */ /* 0x008fca0000000000 */
[----:B------:R3:W-:Y:S04]  /*4420*/  STL [R49], R56 ;  /* 0x0000003831007387 */ /* 0x0007e80000100800 */
[----:B0-----:R-:W5:Y:S02]  /*4430*/  LDL R42, [R57+0x28] ;  /* 0x00002800392a7983 */ /* 0x001f640000100800 */
[----:B-----5:R-:W-:-:S05]  /*4440*/  IADD3 R42, PT, PT, R42, 0x1, RZ ;  /* 0x000000012a2a7810 */ /* 0x020fca0007ffe0ff */
[----:B------:R0:W-:Y:S04]  /*4450*/  STL [R57+0x28], R42 ;  /* 0x0000282a39007387 */ /* 0x0001e80000100800 */
[----:B-1----:R-:W5:Y:S02]  /*4460*/  LDL R18, [R43] ;  /* 0x000000002b127983 */ /* 0x002f640000100800 */
[----:B-----5:R-:W-:-:S05]  /*4470*/  VIADD R18, R18, 0x1 ;  /* 0x0000000112127836 */ /* 0x020fca0000000000 */
[----:B------:R-:W-:Y:S04]  /*4480*/  STL [R43], R18 ;  /* 0x000000122b007387 */ /* 0x000fe80000100800 */
[----:B--2---:R-:W4:Y:S04]  /*4490*/  LDL R21, [R59+0x28] ;  /* 0x000028003b157983 */ /* 0x004f280000100800 */
[----:B------:R-:W1:Y:S01]  /*44a0*/  LDS R18, [UR4+0x140] ;  /* 0x00014004ff127984 */ /* 0x000e620008000800 */
[----:B----4-:R-:W-:-:S05]  /*44b0*/  VIADD R20, R21, 0x1 ;  /* 0x0000000115147836 */ /* 0x010fca0000000000 */
[----:B------:R2:W-:Y:S04]  /*44c0*/  STL [R59+0x28], R20 ;  /* 0x000028143b007387 */ /* 0x0005e80000100800 */
[----:B------:R-:W4:Y:S02]  /*44d0*/  LDL R21, [R48] ;  /* 0x0000000030157983 */ /* 0x000f240000100800 */
[----:B----4-:R-:W-:-:S05]  /*44e0*/  VIADD R21, R21, 0x1 ;  /* 0x0000000115157836 */ /* 0x010fca0000000000 */
[----:B------:R-:W-:Y:S04]  /*44f0*/  STL [R48], R21 ;  /* 0x0000001530007387 */ /* 0x000fe80000100800 */
[----:B---3--:R-:W3:Y:S02]  /*4500*/  LDL R49, [R58+0x28] ;  /* 0x000028003a317983 */ /* 0x008ee40000100800 */
[----:B---3--:R-:W-:-:S05]  /*4510*/  IADD3 R49, PT, PT, R49, 0x1, RZ ;  /* 0x0000000131317810 */ /* 0x008fca0007ffe0ff */
[----:B------:R-:W-:Y:S04]  /*4520*/  STL [R58+0x28], R49 ;  /* 0x000028313a007387 */ /* 0x000fe80000100800 */
[----:B0-----:R-:W3:Y:S01]  /*4530*/  LDL R42, [R0] ;  /* 0x00000000002a7983 */ /* 0x001ee20000100800 */
[----:B-1----:R-:W-:Y:S02]  /*4540*/  LEA R57, R18, UR10, 0x2 ;  /* 0x0000000a12397c11 */ /* 0x002fe4000f8e10ff */
[----:B------:R-:W-:Y:S01]  /*4550*/  ISETP.GT.AND P1, PT, R22, RZ, PT ;  /* 0x000000ff1600720c */ /* 0x000fe20003f24270 */
[----:B------:R-:W-:Y:S02]  /*4560*/  VIADD R18, R60, 0x1 ;  /* 0x000000013c127836 */ /* 0x000fe40000000000 */
[----:B------:R-:W-:Y:S01]  /*4570*/  @!P0 IMAD.MOV R18, RZ, RZ, R60 ;  /* 0x000000ffff128224 */ /* 0x000fe200078e023c */
[----:B------:R-:W-:-:S04]  /*4580*/  ISETP.GT.AND P0, PT, R19, RZ, PT ;  /* 0x000000ff1300720c */ /* 0x000fc80003f04270 */
[----:B------:R-:W-:-:S05]  /*4590*/  IADD3 R19, PT, PT, R18, 0x1, RZ ;  /* 0x0000000112137810 */ /* 0x000fca0007ffe0ff */
[----:B------:R-:W-:Y:S01]  /*45a0*/  @!P1 IMAD.MOV R19, RZ, RZ, R18 ;  /* 0x000000ffff139224 */ /* 0x000fe200078e0212 */
[----:B------:R-:W-:-:S03]  /*45b0*/  ISETP.GT.AND P1, PT, R23, RZ, PT ;  /* 0x000000ff1700720c */ /* 0x000fc60003f24270 */
[----:B------:R-:W-:Y:S02]  /*45c0*/  VIADD R18, R19, 0x1 ;  /* 0x0000000113127836 */ /* 0x000fe40000000000 */
[----:B------:R-:W-:Y:S01]  /*45d0*/  @!P0 IMAD.MOV R18, RZ, RZ, R19 ;  /* 0x000000ffff128224 */ /* 0x000fe200078e0213 */
[----:B------:R-:W-:Y:S01]  /*45e0*/  ISETP.GT.AND P0, PT, R24, RZ, PT ;  /* 0x000000ff1800720c */ /* 0x000fe20003f04270 */
[----:B---3--:R-:W-:-:S05]  /*45f0*/  VIADD R43, R42, 0x1 ;  /* 0x000000012a2b7836 */ /* 0x008fca0000000000 */
[----:B------:R0:W-:Y:S04]  /*4600*/  STL [R0], R43 ;  /* 0x0000002b00007387 */ /* 0x0001e80000100800 */
[----:B--2---:R-:W2:Y:S04]  /*4610*/  LDL R20, [R57+0x28] ;  /* 0x0000280039147983 */ /* 0x004ea80000100800 */
[----:B------:R-:W3:Y:S01]  /*4620*/  LDL R42, [R57] ;  /* 0x00000000392a7983 */ /* 0x000ee20000100800 */
[----:B0-----:R-:W-:Y:S01]  /*4630*/  IADD3 R0, PT, PT, R18, 0x1, RZ ;  /* 0x0000000112007810 */ /* 0x001fe20007ffe0ff */
        /* <DEDUP_REMOVED lines=43> */
[----:B------:R-:W-:Y:S02]  /*48f0*/  ISETP.GT.AND P1, PT, R29, RZ, PT ;  /* 0x000000ff1d00720c */ /* 0x000fe40003f24270 */
[----:B--2---:R-:W-:Y:S01]  /*4900*/  IADD3 R20, PT, PT, R20, 0x1, RZ ;  /* 0x0000000114147810 */ /* 0x004fe20007ffe0ff */
[----:B---3--:R-:W-:-:S04]  /*4910*/  VIADD R42, R42, 0x1 ;  /* 0x000000012a2a7836 */ /* 0x008fc80000000000 */
[----:B------:R0:W-:Y:S04]  /*4920*/  STL [R57+0x28], R20 ;  /* 0x0000281439007387 */ /* 0x0001e80000100800 */
[----:B------:R1:W-:Y:S04]  /*4930*/  STL [R57], R42 ;  /* 0x0000002a39007387 */ /* 0x0003e80000100800 */
[----:B------:R-:W2:Y:S04]  /*4940*/  LDL.64 R40, [R1+0x28] ;  /* 0x0000280001287983 */ /* 0x000ea80000100a00 */
[----:B------:R-:W3:Y:S04]  /*4950*/  LDL.64 R2, [R1] ;  /* 0x0000000001027983 */ /* 0x000ee80000100a00 */
[----:B------:R-:W4:Y:S04]  /*4960*/  LDL.64 R4, [R1+0x30] ;  /* 0x0000300001047983 */ /* 0x000f280000100a00 */
[----:B------:R-:W5:Y:S04]  /*4970*/  LDL.64 R8, [R1+0x8] ;  /* 0x0000080001087983 */ /* 0x000f680000100a00 */
[----:B------:R-:W5:Y:S04]  /*4980*/  LDL.64 R14, [R1+0x38] ;  /* 0x00003800010e7983 */ /* 0x000f680000100a00 */
[----:B------:R-:W5:Y:S01]  /*4990*/  LDL.64 R18, [R1+0x10] ;  /* 0x0000100001127983 */ /* 0x000f620000100a00 */
[----:B0-----:R-:W-:Y:S01]  /*49a0*/  IADD3 R20, PT, PT, R0, 0x1, RZ ;  /* 0x0000000100147810 */ /* 0x001fe20007ffe0ff */
[----:B------:R-:W-:Y:S01]  /*49b0*/  @!P0 IMAD.MOV R20, RZ, RZ, R0 ;  /* 0x000000ffff148224 */ /* 0x000fe200078e0200 */
[----:B------:R-:W-:-:S03]  /*49c0*/  ISETP.GT.AND P0, PT, R30, RZ, PT ;  /* 0x000000ff1e00720c */ /* 0x000fc60003f04270 */
[----:B------:R-:W-:Y:S02]  /*49d0*/  VIADD R0, R20, 0x1 ;  /* 0x0000000114007836 */ /* 0x000fe40000000000 */
        /* <DEDUP_REMOVED lines=18> */
[----:B------:R-:W-:-:S04]  /*4b00*/  @!P0 IMAD.MOV R26, RZ, RZ, R0 ;  /* 0x000000ffff1a8224 */ /* 0x000fc800078e0200 */
[----:B------:R-:W-:Y:S02]  /*4b10*/  VIADD R0, R26, 0x1 ;  /* 0x000000011a007836 */ /* 0x000fe40000000000 */
[----:B------:R-:W-:Y:S02]  /*4b20*/  @!P1 IMAD.MOV R0, RZ, RZ, R26 ;  /* 0x000000ffff009224 */ /* 0x000fe400078e021a */
[----:B------:R-:W5:Y:S01]  /*4b30*/  LDL.64 R26, [R1+0x20] ;  /* 0x00002000011a7983 */ /* 0x000f620000100a00 */
[----:B------:R-:W-:Y:S02]  /*4b40*/  ISETP.GT.AND P0, PT, R37, RZ, PT ;  /* 0x000000ff2500720c */ /* 0x000fe40003f04270 */
[----:B------:R-:W-:Y:S02]  /*4b50*/  ISETP.GT.AND P1, PT, R39, RZ, PT ;  /* 0x000000ff2700720c */ /* 0x000fe40003f24270 */
        /* <DEDUP_REMOVED lines=61> */
[----:B------:R-:W-:-:S04]  /*4f30*/  @!P0 IMAD.MOV R6, RZ, RZ, R0 ;  /* 0x000000ffff068224 */ /* 0x000fc800078e0200 */
[----:B------:R-:W-:Y:S02]  /*4f40*/  VIADD R0, R6, 0x1 ;  /* 0x0000000106007836 */ /* 0x000fe40000000000 */
[----:B------:R-:W-:Y:S01]  /*4f50*/  @!P1 IMAD.MOV R0, RZ, RZ, R6 ;  /* 0x000000ffff009224 */ /* 0x000fe200078e0206 */
[----:B--2---:R-:W-:Y:S02]  /*4f60*/  ISETP.GT.AND P0, PT, R40, RZ, PT ;  /* 0x000000ff2800720c */ /* 0x004fe40003f04270 */
[----:B---3--:R-:W-:Y:S02]  /*4f70*/  ISETP.GT.AND P1, PT, R2, RZ, PT ;  /* 0x000000ff0200720c */ /* 0x008fe40003f24270 */
        /* <DEDUP_REMOVED lines=8> */
[----:B----4-:R-:W-:-:S03]  /*5000*/  ISETP.GT.AND P0, PT, R4, RZ, PT ;  /* 0x000000ff0400720c */ /* 0x010fc60003f04270 */
        /* <DEDUP_REMOVED lines=33> */
[----:B------:R-:W-:Y:S01]  /*5220*/  S2UR UR5, SR_CTAID.X ;  /* 0x00000000000579c3 */ /* 0x000fe20000002500 */
[----:B------:R-:W0:Y:S02]  /*5230*/  LDCU UR6, c[0x0][0x360] ;  /* 0x00006c00ff0677ac */ /* 0x000e240008000800 */
[----:B------:R-:W-:-:S05]  /*5240*/  IADD3 R2, PT, PT, R0, 0x1, RZ ;  /* 0x0000000100027810 */ /* 0x000fca0007ffe0ff */
[----:B------:R-:W0:Y:S01]  /*5250*/  S2UR UR7, SR_CTAID.Y ;  /* 0x00000000000779c3 */ /* 0x000e220000002600 */
        /* <DEDUP_REMOVED lines=11> */
[----:B0-----:R-:W-:-:S04]  /*5310*/  UIMAD UR5, UR5, UR6, UR7 ;  /* 0x00000006050572a4 */ /* 0x001fc8000f8e0207 */
[----:B------:R-:W-:Y:S01]  /*5320*/  UISETP.NE.AND UP0, UPT, UR5, 0x1, UPT ;  /* 0x000000010500788c */ /* 0x000fe2000bf05270 */
[----:B------:R-:W-:Y:S01]  /*5330*/  IADD3 R2, PT, PT, R0, 0x1, RZ ;  /* 0x0000000100027810 */ /* 0x000fe20007ffe0ff */
[----:B------:R-:W-:-:S04]  /*5340*/  @!P0 IMAD.MOV R2, RZ, RZ, R0 ;  /* 0x000000ffff028224 */ /* 0x000fc800078e0200 */
[----:B------:R-:W-:Y:S02]  /*5350*/  VIADD R8, R2, 0x1 ;  /* 0x0000000102087836 */ /* 0x000fe40000000000 */
[----:B------:R-:W-:Y:S01]  /*5360*/  @!P1 IMAD.MOV R8, RZ, RZ, R2 ;  /* 0x000000ffff089224 */ /* 0x000fe200078e0202 */
[----:B-1----:R-:W-:Y:S06]  /*5370*/  BRA.U !UP0, `(.L_x_81) ;  /* 0x0000005908807547 */ /* 0x002fec000b800000 */
[----:B------:R-:W-:-:S13]  /*5380*/  ISETP.NE.AND P0, PT, RZ, UR5, PT ;  /* 0x00000005ff007c0c */ /* 0x000fda000bf05270 */
[----:B------:R-:W-:Y:S05]  /*5390*/  @P0 EXIT ;  /* 0x000000000000094d */ /* 0x000fea0003800000 */
[----:B------:R-:W0:Y:S02]  /*53a0*/  LDC.64 R64, c[0x0][0x380] ;  /* 0x0000e000ff407b82 */ /* 0x000e240000000a00 */
[----:B0-----:R-:W2:Y:S04]  /*53b0*/  LDG.E.64 R10, desc[UR8][R64.64] ;  /* 0x00000008400a7981 */ /* 0x001ea8000c1e1b00 */
[----:B------:R-:W3:Y:S04]  /*53c0*/  LDG.E.64 R12, desc[UR8][R64.64+0x10] ;  /* 0x00001008400c7981 */ /* 0x000ee8000c1e1b00 */
[----:B------:R-:W4:Y:S01]  /*53d0*/  LDG.E.64 R4, desc[UR8][R64.64+0x8] ;  /* 0x0000080840047981 */ /* 0x000f22000c1e1b00 */
[----:B--2---:R-:W-:-:S04]  /*53e0*/  SHF.R.U32.HI R0, RZ, 0x2, R11 ;  /* 0x00000002ff007819 */ /* 0x004fc8000001160b */
[----:B------:R-:W-:Y:S02]  /*53f0*/  LOP3.LUT R0, R0, R11, RZ, 0x3c, !PT ;  /* 0x0000000b00007212 */ /* 0x000fe400078e3cff */
[----:B---3--:R-:W-:Y:S02]  /*5400*/  SHF.L.U32 R3, R13, 0x4, RZ ;  /* 0x000000040d037819 */ /* 0x008fe400000006ff */
[----:B----4-:R-:W-:Y:S01]  /*5410*/  SHF.R.U32.HI R7, RZ, 0x2, R4 ;  /* 0x00000002ff077819 */ /* 0x010fe20000011604 */
[C---:B------:R-:W-:Y:S01]  /*5420*/  IMAD.SHL.U32 R2, R0.reuse, 0x2, RZ ;  /* 0x0000000200027824 */ /* 0x040fe200078e00ff */
[----:B------:R0:W-:Y:S02]  /*5430*/  STG.E desc[UR8][R64.64+0x4], R4 ;  /* 0x0000040440007986 */ /* 0x0001e4000c101908 */
[----:B------:R-:W-:Y:S02]  /*5440*/  LOP3.LUT R7, R7, R4, RZ, 0x3c, !PT ;  /* 0x0000000407077212 */ /* 0x000fe400078e3cff */
[----:B------:R-:W-:-:S04]  /*5450*/  LOP3.LUT R2, R0, R2, R3, 0x96, !PT ;  /* 0x0000000200027212 */ /* 0x000fc800078e9603 */
[----:B------:R-:W-:Y:S01]  /*5460*/  LOP3.LUT R14, R2, R13, RZ, 0x3c, !PT ;  /* 0x0000000d020e7212 */ /* 0x000fe200078e3cff */
[----:B------:R-:W-:-:S04]  /*5470*/  IMAD.SHL.U32 R2, R7, 0x2, RZ ;  /* 0x0000000207027824 */ /* 0x000fc800078e00ff */
[----:B------:R-:W-:-:S05]  /*5480*/  IMAD.SHL.U32 R0, R14, 0x10, RZ ;  /* 0x000000100e007824 */ /* 0x000fca00078e00ff */
[----:B------:R-:W-:Y:S01]  /*5490*/  LOP3.LUT R7, R7, R2, R0, 0x96, !PT ;  /* 0x0000000207077212 */ /* 0x000fe200078e9600 */
[----:B------:R-:W-:Y:S01]  /*54a0*/  HFMA2 R0, -RZ, RZ, 0.1171875, 0 ;  /* 0x2f800000ff007431 */ /* 0x000fe200000001ff */
[C---:B------:R-:W-:Y:S01]  /*54b0*/  IADD3 R2, PT, PT, R10.reuse, 0x587c5, R14 ;  /* 0x000587c50a027810 */ /* 0x040fe20007ffe00e */
[----:B------:R-:W-:Y:S01]  /*54c0*/  VIADD R10, R10, 0xb0f8a ;  /* 0x000b0f8a0a0a7836 */ /* 0x000fe20000000000 */
[----:B------:R-:W-:Y:S02]  /*54d0*/  LOP3.LUT R15, R7, R14, RZ, 0x3c, !PT ;  /* 0x0000000e070f7212 */ /* 0x000fe400078e3cff */
[----:B------:R-:W-:-:S03]  /*54e0*/  I2FP.F32.U32 R3, R2 ;  /* 0x0000000200037245 */ /* 0x000fc60000201000 */
[----:B------:R-:W-:Y:S02]  /*54f0*/  IMAD.IADD R2, R15, 0x1, R10 ;  /* 0x000000010f027824 */ /* 0x000fe400078e020a */
[----:B------:R-:W-:-:S03]  /*5500*/  FFMA R9, R3, R0, 1.1641532182693481445e-10 ;  /* 0x2f00000003097423 */ /* 0x000fc60000000000 */
[----:B------:R-:W-:Y:S02]  /*5510*/  I2FP.F32.U32 R7, R2 ;  /* 0x0000000200077245 */ /* 0x000fe40000201000 */
[----:B------:R-:W1:Y:S03]  /*5520*/  F2F.F64.F32 R2, R9 ;  /* 0x0000000900027310 */ /* 0x000e660000201800 */
[----:B------:R-:W-:-:S05]  /*5530*/  FFMA R11, R7, R0, 1.1641532182693481445e-10 ;  /* 0x2f000000070b7423 */ /* 0x000fca0000000000 */
[----:B------:R-:W2:Y:S01]  /*5540*/  F2F.F64.F32 R16, R11 ;  /* 0x0000000b00107310 */ /* 0x000ea20000201800 */
[----:B-1----:R-:W-:-:S07]  /*5550*/  DMUL R6, R2, 3 ;  /* 0x4008000002067828 */ /* 0x002fce0000000000 */
[----:B------:R0:W1:Y:S01]  /*5560*/  F2I.F64.TRUNC R2, R6 ;  /* 0x0000000600027311 */ /* 0x000062000030d100 */
[----:B--2---:R-:W-:-:S07]  /*5570*/  DMUL R16, R16, 3 ;  /* 0x4008000010107828 */ /* 0x004fce0000000000 */
[----:B------:R0:W2:Y:S04]  /*5580*/  F2I.F64.TRUNC R3, R16 ;  /* 0x0000001000037311 */ /* 0x0000a8000030d100 */
.L_x_82:
[----:B0-----:R-:W-:Y:S01]  /*5590*/  SHF.R.U32.HI R4, RZ, 0x2, R5 ;  /* 0x00000002ff047819 */ /* 0x001fe20000011605 */
[----:B------:R-:W-:Y:S02]  /*55a0*/  IMAD.MOV.U32 R16, RZ, RZ, R14 ;  /* 0x000000ffff107224 */ /* 0x000fe400078e000e */
[----:B------:R-:W-:Y:S01]  /*55b0*/  IMAD.MOV.U32 R17, RZ, RZ, 0x48 ;  /* 0x00000048ff117424 */ /* 0x000fe200078e00ff */
[----:B------:R-:W-:Y:S01]  /*55c0*/  LOP3.LUT R4, R4, R5, RZ, 0x3c, !PT ;  /* 0x0000000504047212 */ /* 0x000fe200078e3cff */
[----:B------:R-:W-:-:S03]  /*55d0*/  IMAD.SHL.U32 R5, R15, 0x10, RZ ;  /* 0x000000100f057824 */ /* 0x000fc600078e00ff */
[----:B------:R-:W-:-:S04]  /*55e0*/  SHF.L.U32 R6, R4, 0x1, RZ ;  /* 0x0000000104067819 */ /* 0x000fc800000006ff */
[----:B------:R-:W-:Y:S02]  /*55f0*/  LOP3.LUT R6, R4, R6, R5, 0x96, !PT ;  /* 0x0000000604067212 */ /* 0x000fe400078e9605 */
[----:B------:R-:W-:Y:S02]  /*5600*/  SHF.R.U32.HI R5, RZ, 0x2, R12 ;  /* 0x00000002ff057819 */ /* 0x000fe4000001160c */
[----:B------:R-:W-:Y:S02]  /*5610*/  LOP3.LUT R14, R6, R15, RZ, 0x3c, !PT ;  /* 0x0000000f060e7212 */ /* 0x000fe400078e3cff */
[----:B------:R-:W-:Y:S01]  /*5620*/  LOP3.LUT R6, R5, R12, RZ, 0x3c, !PT ;  /* 0x0000000c05067212 */ /* 0x000fe200078e3cff */
[----:B------:R-:W-:Y:S01]  /*5630*/  IMAD.MOV.U32 R12, RZ, RZ, R16 ;  /* 0x000000ffff0c7224 */ /* 0x000fe200078e0010 */
[----:B------:R-:W-:Y:S01]  /*5640*/  IADD3 R4, PT, PT, R10, 0x587c5, R14 ;  /* 0x000587c50a047810 */ /* 0x000fe20007ffe00e */
[----:B------:R-:W-:Y:S01]  /*5650*/  IMAD.SHL.U32 R7, R14, 0x10, RZ ;  /* 0x000000100e077824 */ /* 0x000fe200078e00ff */
[----:B------:R-:W-:-:S02]  /*5660*/  IADD3 R10, PT, PT, R10, 0xb0f8a, RZ ;  /* 0x000b0f8a0a0a7810 */ /* 0x000fc40007ffe0ff */
[----:B------:R-:W-:Y:S01]  /*5670*/  I2FP.F32.U32 R5, R4 ;  /* 0x0000000400057245 */ /* 0x000fe20000201000 */
[----:B------:R-:W-:-:S04]  /*5680*/  IMAD.SHL.U32 R4, R6, 0x2, RZ ;  /* 0x0000000206047824 */ /* 0x000fc800078e00ff */
[----:B------:R-:W-:Y:S01]  /*5690*/  FFMA R5, R5, R0, 1.1641532182693481445e-10 ;  /* 0x2f00000005057423 */ /* 0x000fe20000000000 */
[----:B------:R-:W-:-:S03]  /*56a0*/  LOP3.LUT R7, R6, R4, R7, 0x96, !PT ;  /* 0x0000000406077212 */ /* 0x000fc600078e9607 */
[----:B------:R-:W-:Y:S01]  /*56b0*/  FMUL R5, R5, 3 ;  /* 0x4040000005057820 */ /* 0x000fe20000400000 */
[----:B------:R-:W-:-:S05]  /*56c0*/  LOP3.LUT R7, R7, R14, RZ, 0x3c, !PT ;  /* 0x0000000e07077212 */ /* 0x000fca00078e3cff */
[----:B------:R-:W1:Y:S01]  /*56d0*/  F2I.TRUNC.NTZ R5, R5 ;  /* 0x0000000500057305 */ /* 0x000e62000020f100 */
[----:B------:R-:W-:-:S05]  /*56e0*/  IMAD.IADD R4, R7, 0x1, R10 ;  /* 0x0000000107047824 */ /* 0x000fca00078e020a */
[----:B------:R-:W-:-:S05]  /*56f0*/  I2FP.F32.U32 R9, R4 ;  /* 0x0000000400097245 */ /* 0x000fca0000201000 */
[----:B------:R-:W-:-:S04]  /*5700*/  FFMA R9, R9, R0, 1.1641532182693481445e-10 ;  /* 0x2f00000009097423 */ /* 0x000fc80000000000 */
[----:B------:R-:W-:Y:S01]  /*5710*/  FMUL R9, R9, 3 ;  /* 0x4040000009097820 */ /* 0x000fe20000400000 */
[----:B-1----:R-:W-:Y:S02]  /*5720*/  IMAD R6, R2, 0x3, R5 ;  /* 0x0000000302067824 */ /* 0x002fe400078e0205 */
[----:B------:R-:W-:Y:S01]  /*5730*/  IMAD.MOV.U32 R5, RZ, RZ, R13 ;  /* 0x000000ffff057224 */ /* 0x000fe200078e000d */
[----:B------:R-:W2:Y:S01]  /*5740*/  F2I.TRUNC.NTZ R4, R9 ;  /* 0x0000000900047305 */ /* 0x000ea2000020f100 */
[----:B------:R-:W-:Y:S01]  /*5750*/  IMAD.MOV.U32 R13, RZ, RZ, R15 ;  /* 0x000000ffff0d7224 */ /* 0x000fe200078e000f */
[----:B------:R-:W-:Y:S02]  /*5760*/  R2UR UR5, R6 ;  /* 0x00000000060572ca */ /* 0x000fe400000e0000 */
[----:B------:R-:W-:-:S11]  /*5770*/  MOV R15, R7 ;  /* 0x00000007000f7202 */ /* 0x000fd60000000f00 */
[----:B------:R-:W-:Y:S02]  /*5780*/  IMAD.U32 R11, RZ, RZ, UR5 ;  /* 0x00000005ff0b7e24 */ /* 0x000fe4000f8e00ff */
[----:B--2---:R-:W-:-:S04]  /*5790*/  IMAD R18, R3, 0x3, R4 ;  /* 0x0000000303127824 */ /* 0x004fc800078e0204 */
[----:B------:R-:W-:-:S05]  /*57a0*/  IMAD R4, R11, 0x9, R18 ;  /* 0x000000090b047824 */ /* 0x000fca00078e0212 */
[----:B------:R-:W-:-:S06]  /*57b0*/  LEA R4, R4, R17, 0x2 ;  /* 0x0000001104047211 */ /* 0x000fcc00078e10ff */
[----:B------:R-:W0:Y:S02]  /*57c0*/  LDC R4, c[0x3][R4] ;  /* 0x00c0000004047b82 */ /* 0x000e240000000800 */
[----:B0-----:R-:W-:-:S13]  /*57d0*/  ISETP.NE.AND P0, PT, R4, 0x1, PT ;  /* 0x000000010400780c */ /* 0x001fda0003f05270 */
[----:B------:R-:W-:Y:S05]  /*57e0*/  @!P0 BRA `(.L_x_82) ;  /* 0xfffffffc00688947 */ /* 0x000fea000383ffff */
[----:B------:R-:W-:Y:S02]  /*57f0*/  IMAD.MOV.U32 R11, RZ, RZ, R5 ;  /* 0x000000ffff0b7224 */ /* 0x000fe400078e0005 */
[----:B------:R-:W-:-:S07]  /*5800*/  IMAD.MOV.U32 R4, RZ, RZ, R16 ;  /* 0x000000ffff047224 */ /* 0x000fce00078e0010 */
.L_x_83:
[----:B------:R-:W-:Y:S01]  /*5810*/  SHF.R.U32.HI R6, RZ, 0x2, R11 ;  /* 0x00000002ff067819 */ /* 0x000fe2000001160b */
[----:B------:R-:W-:Y:S02]  /*5820*/  IMAD.SHL.U32 R7, R15, 0x10, RZ ;  /* 0x000000100f077824 */ /* 0x000fe400078e00ff */
[----:B------:R-:W-:Y:S01]  /*5830*/  IMAD.MOV.U32 R12, RZ, RZ, R14 ;  /* 0x000000ffff0c7224 */ /* 0x000fe200078e000e */
[----:B------:R-:W-:-:S04]  /*5840*/  LOP3.LUT R6, R6, R11, RZ, 0x3c, !PT ;  /* 0x0000000b06067212 */ /* 0x000fc800078e3cff */
[----:B------:R-:W-:-:S04]  /*5850*/  SHF.L.U32 R5, R6, 0x1, RZ ;  /* 0x0000000106057819 */ /* 0x000fc800000006ff */
[----:B------:R-:W-:Y:S02]  /*5860*/  LOP3.LUT R6, R6, R5, R7, 0x96, !PT ;  /* 0x0000000506067212 */ /* 0x000fe400078e9607 */
[----:B------:R-:W-:Y:S02]  /*5870*/  SHF.R.U32.HI R7, RZ, 0x2, R4 ;  /* 0x00000002ff077819 */ /* 0x000fe40000011604 */
[----:B------:R-:W-:Y:S02]  /*5880*/  LOP3.LUT R14, R6, R15, RZ, 0x3c, !PT ;  /* 0x0000000f060e7212 */ /* 0x000fe400078e3cff */
[----:B------:R-:W-:Y:S02]  /*5890*/  LOP3.LUT R7, R7, R4, RZ, 0x3c, !PT ;  /* 0x0000000407077212 */ /* 0x000fe400078e3cff */
[----:B------:R-:W-:Y:S01]  /*58a0*/  IADD3 R5, PT, PT, R10, 0x587c5, R14 ;  /* 0x000587c50a057810 */ /* 0x000fe20007ffe00e */
[----:B------:R-:W-:Y:S01]  /*58b0*/  IMAD.SHL.U32 R4, R14, 0x10, RZ ;  /* 0x000000100e047824 */ /* 0x000fe200078e00ff */
[----:B------:R-:W-:Y:S01]  /*58c0*/  IADD3 R10, PT, PT, R10, 0xb0f8a, RZ ;  /* 0x000b0f8a0a0a7810 */ /* 0x000fe20007ffe0ff */
[----:B------:R-:W-:Y:S01]  /*58d0*/  IMAD.SHL.U32 R6, R7, 0x2, RZ ;  /* 0x0000000207067824 */ /* 0x000fe200078e00ff */
[----:B------:R-:W-:-:S04]  /*58e0*/  I2FP.F32.U32 R5, R5 ;  /* 0x0000000500057245 */ /* 0x000fc80000201000 */
[----:B------:R-:W-:Y:S01]  /*58f0*/  LOP3.LUT R7, R7, R6, R4, 0x96, !PT ;  /* 0x0000000607077212 */ /* 0x000fe200078e9604 */
[----:B------:R-:W-:-:S03]  /*5900*/  FFMA R5, R5, R0, 1.1641532182693481445e-10 ;  /* 0x2f00000005057423 */ /* 0x000fc60000000000 */
[----:B------:R-:W-:Y:S01]  /*5910*/  LOP3.LUT R7, R7, R14, RZ, 0x3c, !PT ;  /* 0x0000000e07077212 */ /* 0x000fe200078e3cff */
[----:B------:R-:W-:-:S04]  /*5920*/  FMUL R5, R5, 3 ;  /* 0x4040000005057820 */ /* 0x000fc80000400000 */
[----:B------:R-:W-:Y:S02]  /*5930*/  IMAD.IADD R4, R10, 0x1, R7 ;  /* 0x000000010a047824 */ /* 0x000fe400078e0207 */
[----:B------:R-:W0:Y:S03]  /*5940*/  F2I.TRUNC.NTZ R5, R5 ;  /* 0x0000000500057305 */ /* 0x000e26000020f100 */
[----:B------:R-:W-:-:S05]  /*5950*/  I2FP.F32.U32 R9, R4 ;  /* 0x0000000400097245 */ /* 0x000fca0000201000 */
[----:B------:R-:W-:-:S04]  /*5960*/  FFMA R9, R9, R0, 1.1641532182693481445e-10 ;  /* 0x2f00000009097423 */ /* 0x000fc80000000000 */
[----:B------:R-:W-:Y:S01]  /*5970*/  FMUL R9, R9, 3 ;  /* 0x4040000009097820 */ /* 0x000fe20000400000 */
[----:B0-----:R-:W-:-:S03]  /*5980*/  IMAD R6, R2, 0x3, R5 ;  /* 0x0000000302067824 */ /* 0x001fc600078e0205 */
[----:B------:R-:W0:Y:S02]  /*5990*/  F2I.TRUNC.NTZ R4, R9 ;  /* 0x0000000900047305 */ /* 0x000e24000020f100 */
[----:B------:R-:W-:Y:S01]  /*59a0*/  R2UR UR6, R6 ;  /* 0x00000000060672ca */ /* 0x000fe200000e0000 */
[----:B0-----:R-:W-:-:S12]  /*59b0*/  IMAD R6, R3, 0x3, R4 ;  /* 0x0000000303067824 */ /* 0x001fd800078e0204 */
[----:B------:R-:W-:-:S04]  /*59c0*/  IMAD.U32 R11, RZ, RZ, UR6 ;  /* 0x00000006ff0b7e24 */ /* 0x000fc8000f8e00ff */
[----:B------:R-:W-:Y:S01]  /*59d0*/  IMAD R4, R11, 0x9, R6 ;  /* 0x000000090b047824 */ /* 0x000fe200078e0206 */
[----:B------:R-:W-:Y:S01]  /*59e0*/  MOV R11, R13 ;  /* 0x0000000d000b7202 */ /* 0x000fe20000000f00 */
[----:B------:R-:W-:Y:S02]  /*59f0*/  IMAD.MOV.U32 R13, RZ, RZ, R15 ;  /* 0x000000ffff0d7224 */ /* 0x000fe400078e000f */
[----:B------:R-:W-:Y:S02]  /*5a00*/  IMAD R5, R4, 0x4, R17 ;  /* 0x0000000404057824 */ /* 0x000fe400078e0211 */
[----:B------:R-:W-:Y:S02]  /*5a10*/  IMAD.MOV.U32 R4, RZ, RZ, R12 ;  /* 0x000000ffff047224 */ /* 0x000fe400078e000c */
[----:B------:R-:W-:Y:S02]  /*5a20*/  IMAD.MOV.U32 R15, RZ, RZ, R7 ;  /* 0x000000ffff0f7224 */ /* 0x000fe400078e0007 */
[----:B------:R-:W0:Y:S02]  /*5a30*/  LDC R5, c[0x3][R5] ;  /* 0x00c0000005057b82 */ /* 0x000e240000000800 */
[----:B0-----:R-:W-:-:S13]  /*5a40*/  ISETP.NE.AND P0, PT, R5, 0x1, PT ;  /* 0x000000010500780c */ /* 0x001fda0003f05270 */
[----:B------:R-:W-:Y:S05]  /*5a50*/  @!P0 BRA `(.L_x_83) ;  /* 0xfffffffc006c8947 */ /* 0x000fea000383ffff */
[----:B------:R-:W-:Y:S01]  /*5a60*/  UIMAD UR6, UR6, 0x24, UR4 ;  /* 0x00000024060678a4 */ /* 0x000fe2000f8e0204 */
[----:B------:R-:W-:Y:S01]  /*5a70*/  STL.64 [R1+0x28], RZ ;  /* 0x000028ff01007387 */ /* 0x000fe20000100a00 */
[----:B------:R-:W-:-:S03]  /*5a80*/  UIMAD UR5, UR5, 0x24, UR4 ;  /* 0x00000024050578a4 */ /* 0x000fc6000f8e0204 */
[----:B------:R-:W-:Y:S01]  /*5a90*/  STL.64 [R1+0x30], RZ ;  /* 0x000030ff01007387 */ /* 0x000fe20000100a00 */
[----:B------:R-:W-:Y:S02]  /*5aa0*/  LEA R0, R6, UR6, 0x2 ;  /* 0x0000000606007c11 */ /* 0x000fe4000f8e10ff */
[----:B------:R-:W-:Y:S01]  /*5ab0*/  LEA R2, R18, UR5, 0x2 ;  /* 0x0000000512027c11 */ /* 0x000fe2000f8e10ff */
[----:B------:R-:W-:Y:S04]  /*5ac0*/  STL.64 [R1+0x38], RZ ;  /* 0x000038ff01007387 */ /* 0x000fe80000100a00 */
[----:B------:R-:W0:Y:S04]  /*5ad0*/  LDS R5, [R0] ;  /* 0x0000000000057984 */ /* 0x000e280000000800 */
[----:B------:R-:W1:Y:S04]  /*5ae0*/  LDS R3, [R2] ;  /* 0x0000000002037984 */ /* 0x000e680000000800 */
[----:B------:R-:W-:Y:S04]  /*5af0*/  STL.64 [R1+0x40], RZ ;  /* 0x000040ff01007387 */ /* 0x000fe80000100a00 */
[----:B------:R-:W-:Y:S04]  /*5b00*/  STL.64 [R1+0x48], RZ ;  /* 0x000048ff01007387 */ /* 0x000fe80000100a00 */
[----:B------:R-:W-:Y:S04]  /*5b10*/  STL.64 [R1], RZ ;  /* 0x000000ff01007387 */ /* 0x000fe80000100a00 */
[----:B------:R-:W-:Y:S04]  /*5b20*/  STL.64 [R1+0x8], RZ ;  /* 0x000008ff01007387 */ /* 0x000fe80000100a00 */
[----:B------:R-:W-:Y:S04]  /*5b30*/  STL.64 [R1+0x10], RZ ;  /* 0x000010ff01007387 */ /* 0x000fe80000100a00 */
[----:B------:R-:W-:Y:S04]  /*5b40*/  STL.64 [R1+0x18], RZ ;  /* 0x000018ff01007387 */ /* 0x000fe80000100a00 */
[----:B------:R-:W-:Y:S04]  /*5b50*/  STL.64 [R1+0x20], RZ ;  /* 0x000020ff01007387 */ /* 0x000fe80000100a00 */
[----:B0-----:R-:W-:Y:S04]  /*5b60*/  STS [R2], R5 ;  /* 0x0000000502007388 */ /* 0x001fe80000000800 */
[----:B-1----:R-:W-:Y:S04]  /*5b70*/  STS [R0], R3 ;  /* 0x0000000300007388 */ /* 0x002fe80000000800 */
[----:B------:R-:W0:Y:S04]  /*5b80*/  LDS.128 R16, [UR4] ;  /* 0x00000004ff107984 */ /* 0x000e280008000c00 */
[----:B------:R-:W-:Y:S04]  /*5b90*/  LDS.128 R36, [UR4+0x60] ;  /* 0x00006004ff247984 */ /* 0x000fe80008000c00 */
[----:B------:R-:W-:Y:S04]  /*5ba0*/  LDS.128 R32, [UR4+0xb0] ;  /* 0x0000b004ff207984 */ /* 0x000fe80008000c00 */
[----:B------:R-:W-:Y:S01]  /*5bb0*/  LDS.128 R40, [UR4+0xf0] ;  /* 0x0000f004ff287984 */ /* 0x000fe20008000c00 */
[----:B0-----:R-:W-:-:S05]  /*5bc0*/  LEA R20, R16, UR10, 0x2 ;  /* 0x0000000a10147c11 */ /* 0x001fca000f8e10ff */
[----:B------:R-:W2:Y:S04]  /*5bd0*/  LDL R4, [R20+0x28] ;  /* 0x0000280014047983 */ /* 0x000ea80000100800 */
[----:B------:R-:W3:Y:S01]  /*5be0*/  LDL R5, [R20] ;  /* 0x0000000014057983 */ /* 0x000ee20000100800 */
[----:B------:R-:W-:Y:S02]  /*5bf0*/  LEA R63, R17, UR10, 0x2 ;  /* 0x0000000a113f7c11 */ /* 0x000fe4000f8e10ff */
[----:B--2---:R-:W-:Y:S01]  /*5c00*/  IADD3 R9, PT, PT, R4, 0x1, RZ ;  /* 0x0000000104097810 */ /* 0x004fe20007ffe0ff */
[----:B---3--:R-:W-:-:S04]  /*5c10*/  VIADD R16, R5, 0x1 ;  /* 0x0000000105107836 */ /* 0x008fc80000000000 */
[----:B------:R-:W-:Y:S04]  /*5c20*/  STL [R20+0x28], R9 ;  /* 0x0000280914007387 */ /* 0x000fe80000100800 */
[----:B------:R-:W-:Y:S04]  /*5c30*/  STL [R20], R16 ;  /* 0x0000001014007387 */ /* 0x000fe80000100800 */
[----:B------:R-:W2:Y:S04]  /*5c40*/  LDL R17, [R63+0x28] ;  /* 0x000028003f117983 */ /* 0x000ea80000100800 */
[----:B------:R-:W0:Y:S01]  /*5c50*/  LDS.128 R4, [UR4+0x20] ;  /* 0x00002004ff047984 */ /* 0x000e220008000c00 */
[----:B------:R-:W-:-:S03]  /*5c60*/  LEA R69, R18, UR10, 0x2 ;  /* 0x0000000a12457c11 */ /* 0x000fc6000f8e10ff */
[----:B------:R-:W1:Y:S01]  /*5c70*/  LDS.128 R20, [UR4+0x40] ;  /* 0x00004004ff147984 */ /* 0x000e620008000c00 */
[----:B0-----:R-:W-:Y:S01]  /*5c80*/  LEA R66, R5, UR10, 0x2 ;  /* 0x0000000a05427c11 */ /* 0x001fe2000f8e10ff */
[----:B--2---:R-:W-:-:S05]  /*5c90*/  VIADD R24, R17, 0x1 ;  /* 0x0000000111187836 */ /* 0x004fca0000000000 */
[----:B------:R-:W-:Y:S04]  /*5ca0*/  STL [R63+0x28], R24 ;  /* 0x000028183f007387 */ /* 0x000fe80000100800 */
[----:B------:R-:W2:Y:S01]  /*5cb0*/  LDL R5, [R66] ;  /* 0x0000000042057983 */ /* 0x000ea20000100800 */
[----:B-1----:R-:W-:Y:S02]  /*5cc0*/  LEA R72, R22, UR10, 0x2 ;  /* 0x0000000a16487c11 */ /* 0x002fe4000f8e10ff */
[----:B------:R-:W-:Y:S01]  /*5cd0*/  LEA R67, R19, UR10, 0x2 ;  /* 0x0000000a13437c11 */ /* 0x000fe2000f8e10ff */
[----:B------:R-:W0:Y:S01]  /*5ce0*/  LDS.128 R24, [UR4+0x10] ;  /* 0x00001004ff187984 */ /* 0x000e220008000c00 */
[----:B--2---:R-:W-:-:S05]  /*5cf0*/  VIADD R5, R5, 0x1 ;  /* 0x0000000105057836 */ /* 0x004fca0000000000 */
[----:B------:R1:W-:Y:S04]  /*5d00*/  STL [R66], R5 ;  /* 0x0000000542007387 */ /* 0x0003e80000100800 */
[----:B------:R-:W2:Y:S02]  /*5d10*/  LDL R9, [R69+0x28] ;  /* 0x0000280045097983 */ /* 0x000ea40000100800 */
[----:B--2---:R-:W-:-:S05]  /*5d20*/  IADD3 R16, PT, PT, R9, 0x1, RZ ;  /* 0x0000000109107810 */ /* 0x004fca0007ffe0ff */
[----:B------:R-:W-:Y:S04]  /*5d30*/  STL [R69+0x28], R16 ;  /* 0x0000281045007387 */ /* 0x000fe80000100800 */
[----:B------:R-:W2:Y:S02]  /*5d40*/  LDL R9, [R72] ;  /* 0x0000000048097983 */ /* 0x000ea40000100800 */
[----:B--2---:R-:W-:-:S05]  /*5d50*/  VIADD R9, R9, 0x1 ;  /* 0x0000000109097836 */ /* 0x004fca0000000000 */
[----:B------:R-:W-:Y:S04]  /*5d60*/  STL [R72], R9 ;  /* 0x0000000948007387 */ /* 0x000fe80000100800 */
[----:B------:R-:W2:Y:S01]  /*5d70*/  LDL R17, [R67+0x28] ;  /* 0x0000280043117983 */ /* 0x000ea20000100800 */
[----:B------:R-:W-:Y:S01]  /*5d80*/  LEA R39, R39, UR10, 0x2 ;  /* 0x0000000a27277c11 */ /* 0x000fe2000f8e10ff */
[----:B--2---:R-:W-:Y:S01]  /*5d90*/  VIADD R22, R17, 0x1 ;  /* 0x0000000111167836 */ /* 0x004fe20000000000 */
[----:B0-----:R-:W-:Y:S01]  /*5da0*/  LEA R61, R24, UR10, 0x2 ;  /* 0x0000000a183d7c11 */ /* 0x001fe2000f8e10ff */
[----:B------:R-:W0:Y:S04]  /*5db0*/  LDS.128 R16, [UR4+0x90] ;  /* 0x00009004ff107984 */ /* 0x000e280008000c00 */
[----:B------:R2:W-:Y:S04]  /*5dc0*/  STL [R67+0x28], R22 ;  /* 0x0000281643007387 */ /* 0x0005e80000100800 */
[----:B-1----:R-:W3:Y:S02]  /*5dd0*/  LDL R5, [R39] ;  /* 0x0000000027057983 */ /* 0x002ee40000100800 */
[----:B---3--:R-:W-:-:S05]  /*5de0*/  VIADD R28, R5, 0x1 ;  /* 0x00000001051c7836 */ /* 0x008fca0000000000 */
[----:B------:R-:W-:Y:S04]  /*5df0*/  STL [R39], R28 ;  /* 0x0000001c27007387 */ /* 0x000fe80000100800 */
[----:B------:R-:W3:Y:S01]  /*5e00*/  LDL R5, [R61+0x28] ;  /* 0x000028003d057983 */ /* 0x000ee20000100800 */
[----:B0-----:R-:W-:Y:S02]  /*5e10*/  LEA R62, R16, UR10, 0x2 ;  /* 0x0000000a103e7c11 */ /* 0x001fe4000f8e10ff */
[----:B---3--:R-:W-:-:S05]  /*5e20*/  IADD3 R24, PT, PT, R5, 0x1, RZ ;  /* 0x0000000105187810 */ /* 0x008fca0007ffe0ff */
[----:B------:R0:W-:Y:S04]  /*5e30*/  STL [R61+0x28], R24 ;  /* 0x000028183d007387 */ /* 0x0001e80000100800 */
[----:B------:R-:W3:Y:S02]  /*5e40*/  LDL R5, [R62] ;  /* 0x000000003e057983 */ /* 0x000ee40000100800 */
[----:B---3--:R-:W-:Y:S01]  /*5e50*/  VIADD R29, R5, 0x1 ;  /* 0x00000001051d7836 */ /* 0x008fe20000000000 */
[----:B------:R-:W-:-:S04]  /*5e60*/  LEA R5, R25, UR10, 0x2 ;  /* 0x0000000a19057c11 */ /* 0x000fc8000f8e10ff */
[----:B------:R-:W-:Y:S04]  /*5e70*/  STL [R62], R29 ;  /* 0x0000001d3e007387 */ /* 0x000fe80000100800 */
[----:B------:R-:W3:Y:S01]  /*5e80*/  LDL R9, [R5+0x28] ;  /* 0x0000280005097983 */ /* 0x000ee20000100800 */
[----:B------:R-:W-:-:S03]  /*5e90*/  LEA R33, R33, UR10, 0x2 ;  /* 0x0000000a21217c11 */ /* 0x000fc6000f8e10ff */
[----:B------:R-:W1:Y:S01]  /*5ea0*/  LDS.128 R28, [UR4+0xd0] ;  /* 0x0000d004ff1c7984 */ /* 0x000e620008000c00 */
[----:B---3--:R-:W-:-:S05]  /*5eb0*/  VIADD R16, R9, 0x1 ;  /* 0x0000000109107836 */ /* 0x008fca0000000000 */
[----:B------:R3:W-:Y:S04]  /*5ec0*/  STL [R5+0x28], R16 ;  /* 0x0000281005007387 */ /* 0x0007e80000100800 */
[----:B------:R-:W2:Y:S02]  /*5ed0*/  LDL R9, [R33] ;  /* 0x0000000021097983 */ /* 0x000ea40000100800 */
[----:B--2---:R-:W-:Y:S01]  /*5ee0*/  VIADD R22, R9, 0x1 ;  /* 0x0000000109167836 */ /* 0x004fe20000000000 */
[----:B------:R-:W-:-:S04]  /*5ef0*/  LEA R9, R26, UR10, 0x2 ;  /* 0x0000000a1a097c11 */ /* 0x000fc8000f8e10ff */
[----:B------:R2:W-:Y:S04]  /*5f00*/  STL [R33], R22 ;  /* 0x0000001621007387 */ /* 0x0005e80000100800 */
[----:B0-----:R-:W4:Y:S01]  /*5f10*/  LDL R24, [R9+0x28] ;  /* 0x0000280009187983 */ /* 0x001f220000100800 */
[----:B-1----:R-:W-:Y:S02]  /*5f20*/  LEA R30, R30, UR10, 0x2 ;  /* 0x0000000a1e1e7c11 */ /* 0x002fe4000f8e10ff */
[----:B----4-:R-:W-:-:S05]  /*5f30*/  IADD3 R24, PT, PT, R24, 0x1, RZ ;  /* 0x0000000118187810 */ /* 0x010fca0007ffe0ff */
[----:B------:R-:W-:Y:S04]  /*5f40*/  STL [R9+0x28], R24 ;  /* 0x0000281809007387 */ /* 0x000fe80000100800 */
[----:B------:R-:W4:Y:S01]  /*5f50*/  LDL R25, [R30] ;  /* 0x000000001e197983 */ /* 0x000f220000100800 */
[----:B------:R-:W-:Y:S01]  /*5f60*/  LEA R60, R27, UR10, 0x2 ;  /* 0x0000000a1b3c7c11 */ /* 0x000fe2000f8e10ff */
[----:B----4-:R-:W-:-:S05]  /*5f70*/  VIADD R25, R25, 0x1 ;  /* 0x0000000119197836 */ /* 0x010fca0000000000 */
[----:B------:R-:W-:Y:S04]  /*5f80*/  STL [R30], R25 ;  /* 0x000000191e007387 */ /* 0x000fe80000100800 */
[----:B---3--:R-:W3:Y:S01]  /*5f90*/  LDL R16, [R60+0x28] ;  /* 0x000028003c107983 */ /* 0x008ee20000100800 */
[----:B------:R-:W-:Y:S02]  /*5fa0*/  LEA R43, R43, UR10, 0x2 ;  /* 0x0000000a2b2b7c11 */ /* 0x000fe4000f8e10ff */
[----:B------:R-:W-:Y:S01]  /*5fb0*/  LEA R4, R4, UR10, 0x2 ;  /* 0x0000000a04047c11 */ /* 0x000fe2000f8e10ff */
[----:B------:R-:W0:Y:S01]  /*5fc0*/  LDS.128 R24, [UR4+0x120] ;  /* 0x00012004ff187984 */ /* 0x000e220008000c00 */
[----:B---3--:R-:W-:-:S05]  /*5fd0*/  VIADD R45, R16, 0x1 ;  /* 0x00000001102d7836 */ /* 0x008fca0000000000 */
[----:B------:R1:W-:Y:S04]  /*5fe0*/  STL [R60+0x28], R45 ;  /* 0x0000282d3c007387 */ /* 0x0003e80000100800 */
[----:B------:R-:W3:Y:S02]  /*5ff0*/  LDL R16, [R43] ;  /* 0x000000002b107983 */ /* 0x000ee40000100800 */
[----:B---3--:R-:W-:-:S05]  /*6000*/  VIADD R16, R16, 0x1 ;  /* 0x0000000110107836 */ /* 0x008fca0000000000 */
[----:B------:R-:W-:Y:S04]  /*6010*/  STL [R43], R16 ;  /* 0x000000102b007387 */ /* 0x000fe80000100800 */
[----:B--2---:R-:W2:Y:S01]  /*6020*/  LDL R22, [R4+0x28] ;  /* 0x0000280004167983 */ /* 0x004ea20000100800 */
[----:B0-----:R-:W-:Y:S02]  /*6030*/  LEA R24, R24, UR10, 0x2 ;  /* 0x0000000a18187c11 */ /* 0x001fe4000f8e10ff */
[----:B--2---:R-:W-:-:S05]  /*6040*/  IADD3 R53, PT, PT, R22, 0x1, RZ ;  /* 0x0000000116357810 */ /* 0x004fca0007ffe0ff */
[----:B------:R0:W-:Y:S04]  /*6050*/  STL [R4+0x28], R53 ;  /* 0x0000283504007387 */ /* 0x0001e80000100800 */
[----:B------:R-:W2:Y:S02]  /*6060*/  LDL R22, [R24] ;  /* 0x0000000018167983 */ /* 0x000ea40000100800 */
[----:B--2---:R-:W-:-:S05]  /*6070*/  VIADD R55, R22, 0x1 ;  /* 0x0000000116377836 */ /* 0x004fca0000000000 */
[----:B------:R2:W-:Y:S04]  /*6080*/  STL [R24], R55 ;  /* 0x0000003718007387 */ /* 0x0005e80000100800 */
[----:B------:R-:W3:Y:S04]  /*6090*/  LDL.64 R50, [R1] ;  /* 0x0000000001327983 */ /* 0x000ee80000100a00 */
[----:B-1----:R-:W4:Y:S04]  /*60a0*/  LDL.64 R44, [R1+0x28] ;  /* 0x00002800012c7983 */ /* 0x002f280000100a00 */
[----:B------:R-:W5:Y:S04]  /*60b0*/  LDL.64 R46, [R1+0x30] ;  /* 0x00003000012e7983 */ /* 0x000f680000100a00 */
[----:B------:R-:W5:Y:S01]  /*60c0*/  LDL.64 R48, [R1+0x8] ;  /* 0x0000080001307983 */ /* 0x000f620000100a00 */
[----:B------:R-:W-:-:S03]  /*60d0*/  IMAD.MOV.U32 R22, RZ, RZ, 0x2 ;  /* 0x00000002ff167424 */ /* 0x000fc600078e00ff */
[----:B------:R-:W5:Y:S04]  /*60e0*/  LDL.64 R56, [R1+0x40] ;  /* 0x0000400001387983 */ /* 0x000f680000100a00 */
[----:B------:R-:W5:Y:S04]  /*60f0*/  LDL.64 R58, [R1+0x18] ;  /* 0x00001800013a7983 */ /* 0x000f680000100a00 */
[----:B0-----:R-:W5:Y:S04]  /*6100*/  LDL.64 R52, [R1+0x48] ;  /* 0x0000480001347983 */ /* 0x001f680000100a00 */
[----:B--2---:R-:W2:Y:S04]  /*6110*/  LDL.64 R54, [R1+0x20] ;  /* 0x0000200001367983 */ /* 0x004ea80000100a00 */
        /* <DEDUP_REMOVED lines=9> */
[----:B----4-:R-:W-:Y:S02]  /*61b0*/  ISETP.GT.AND P1, PT, R44, RZ, PT ;  /* 0x000000ff2c00720c */ /* 0x010fe40003f24270 */
[----:B------:R-:W-:Y:S02]  /*61c0*/  ISETP.GT.AND P0, PT, R45, RZ, PT ;  /* 0x000000ff2d00720c */ /* 0x000fe40003f04270 */
[----:B------:R-:W-:Y:S01]  /*61d0*/  SEL R16, RZ, 0x1, !P2 ;  /* 0x00000001ff107807 */ /* 0x000fe20005000000 */
[----:B------:R-:W3:Y:S06]  /*61e0*/  LDL.64 R44, [R1+0x10] ;  /* 0x00001000012c7983 */ /* 0x000eec0000100a00 */
[----:B------:R-:W-:-:S02]  /*61f0*/  @!P2 IMAD.MOV R22, RZ, RZ, 0x1 ;  /* 0x00000001ff16a424 */ /* 0x000fc400078e02ff */
[----:B------:R-:W-:Y:S02]  /*6200*/  @!P1 IADD3 R22, PT, PT, R16, RZ, RZ ;  /* 0x000000ff10169210 */ /* 0x000fe40007ffe0ff */
[----:B------:R-:W-:-:S03]  /*6210*/  ISETP.GT.AND P1, PT, R51, RZ, PT ;  /* 0x000000ff3300720c */ /* 0x000fc60003f24270 */
[----:B------:R-:W-:Y:S02]  /*6220*/  VIADD R16, R22, 0x1 ;  /* 0x0000000116107836 */ /* 0x000fe40000000000 */
[----:B------:R-:W-:Y:S01]  /*6230*/  @!P0 IMAD.MOV R16, RZ, RZ, R22 ;  /* 0x000000ffff108224 */ /* 0x000fe200078e0216 */
[----:B-----5:R-:W-:-:S03]  /*6240*/  ISETP.GT.AND P0, PT, R46, RZ, PT ;  /* 0x000000ff2e00720c */ /* 0x020fc60003f04270 */
[----:B------:R-:W-:-:S04]  /*6250*/  VIADD R22, R16, 0x1 ;  /* 0x0000000110167836 */ /* 0x000fc80000000000 */
[----:B------:R-:W-:Y:S02]  /*6260*/  @!P1 IADD3 R22, PT, PT, R16, RZ, RZ ;  /* 0x000000ff10169210 */ /* 0x000fe40007ffe0ff */
[----:B------:R-:W-:-:S03]  /*6270*/  ISETP.GT.AND P1, PT, R48, RZ, PT ;  /* 0x000000ff3000720c */ /* 0x000fc60003f24270 */
[----:B------:R-:W-:Y:S02]  /*6280*/  VIADD R16, R22, 0x1 ;  /* 0x0000000116107836 */ /* 0x000fe40000000000 */
[----:B------:R-:W-:Y:S01]  /*6290*/  @!P0 IMAD.MOV R16, RZ, RZ, R22 ;  /* 0x000000ffff108224 */ /* 0x000fe200078e0216 */
[----:B------:R-:W-:Y:S01]  /*62a0*/  ISETP.GT.AND P0, PT, R47, RZ, PT ;  /* 0x000000ff2f00720c */ /* 0x000fe20003f04270 */
[----:B------:R-:W-:Y:S02]  /*62b0*/  STL.64 [R1+0x10], RZ ;  /* 0x000010ff01007387 */ /* 0x000fe40000100a00 */
[C---:B------:R-:W-:Y:S02]  /*62c0*/  VIADD R22, R16.reuse, 0x1 ;  /* 0x0000000110167836 */ /* 0x040fe40000000000 */
[----:B------:R-:W4:Y:S02]  /*62d0*/  LDL.64 R46, [R1+0x38] ;  /* 0x00003800012e7983 */ /* 0x000f240000100a00 */
[----:B------:R-:W-:-:S02]  /*62e0*/  @!P1 IADD3 R22, PT, PT, R16, RZ, RZ ;  /* 0x000000ff10169210 */ /* 0x000fc40007ffe0ff */
[----:B------:R-:W-:Y:S01]  /*62f0*/  STL.64 [R1+0x38], RZ ;  /* 0x000038ff01007387 */ /* 0x000fe20000100a00 */
[----:B------:R-:W-:Y:S02]  /*6300*/  ISETP.GT.AND P1, PT, R49, RZ, PT ;  /* 0x000000ff3100720c */ /* 0x000fe40003f24270 */
[----:B------:R-:W-:Y:S02]  /*6310*/  VIADD R48, R22, 0x1 ;  /* 0x0000000116307836 */ /* 0x000fe40000000000 */
[----:B------:R-:W-:Y:S02]  /*6320*/  @!P0 IMAD.MOV R48, RZ, RZ, R22 ;  /* 0x000000ffff308224 */ /* 0x000fe400078e0216 */
[----:B------:R-:W5:Y:S01]  /*6330*/  LDL R22, [R66+0x28] ;  /* 0x0000280042167983 */ /* 0x000f620000100800 */
[----:B------:R-:W-:Y:S01]  /*6340*/  LEA R51, R6, UR10, 0x2 ;  /* 0x0000000a06337c11 */ /* 0x000fe2000f8e10ff */
[----:B------:R-:W-:Y:S02]  /*6350*/  VIADD R16, R48, 0x1 ;  /* 0x0000000130107836 */ /* 0x000fe40000000000 */
[----:B-----5:R-:W-:-:S05]  /*6360*/  VIADD R49, R22, 0x1 ;  /* 0x0000000116317836 */ /* 0x020fca0000000000 */
[----:B------:R0:W-:Y:S04]  /*6370*/  STL [R66+0x28], R49 ;  /* 0x0000283142007387 */ /* 0x0001e80000100800 */
[----:B------:R-:W5:Y:S01]  /*6380*/  LDL R22, [R63] ;  /* 0x000000003f167983 */ /* 0x000f620000100800 */
[----:B------:R-:W-:Y:S01]  /*6390*/  @!P1 IADD3 R16, PT, PT, R48, RZ, RZ ;  /* 0x000000ff30109210 */ /* 0x000fe20007ffe0ff */
[----:B-----5:R-:W-:-:S05]  /*63a0*/  VIADD R22, R22, 0x1 ;  /* 0x0000000116167836 */ /* 0x020fca0000000000 */
[----:B------:R-:W-:Y:S04]  /*63b0*/  STL [R63], R22 ;  /* 0x000000163f007387 */ /* 0x000fe80000100800 */
[----:B------:R-:W5:Y:S04]  /*63c0*/  LDL R6, [R51+0x28] ;  /* 0x0000280033067983 */ /* 0x000f680000100800 */
[----:B------:R-:W2:Y:S01]  /*63d0*/  LDL R48, [R51] ;  /* 0x0000000033307983 */ /* 0x000ea20000100800 */
[----:B------:R-:W-:Y:S01]  /*63e0*/  LEA R73, R7, UR10, 0x2 ;  /* 0x0000000a07497c11 */ /* 0x000fe2000f8e10ff */
[----:B-----5:R-:W-:Y:S01]  /*63f0*/  VIADD R6, R6, 0x1 ;  /* 0x0000000106067836 */ /* 0x020fe20000000000 */
[----:B--2---:R-:W-:-:S04]  /*6400*/  IADD3 R48, PT, PT, R48, 0x1, RZ ;  /* 0x0000000130307810 */ /* 0x004fc80007ffe0ff */
[----:B------:R-:W-:Y:S04]  /*6410*/  STL [R51+0x28], R6 ;  /* 0x0000280633007387 */ /* 0x000fe80000100800 */
[----:B------:R-:W-:Y:S04]  /*6420*/  STL [R51], R48 ;  /* 0x0000003033007387 */ /* 0x000fe80000100800 */
[----:B------:R-:W0:Y:S01]  /*6430*/  LDL R7, [R73+0x28] ;  /* 0x0000280049077983 */ /* 0x000e220000100800 */
[----:B------:R-:W-:Y:S01]  /*6440*/  LEA R74, R23, UR10, 0x2 ;  /* 0x0000000a174a7c11 */ /* 0x000fe2000f8e10ff */
[----:B------:R-:W1:Y:S01]  /*6450*/  S2UR UR6, SR_CgaCtaId ;  /* 0x00000000000679c3 */ /* 0x000e620000008800 */
[----:B------:R-:W-:-:S02]  /*6460*/  UMOV UR5, 0x400 ;  /* 0x0000040000057882 */ /* 0x000fc40000000000 */
[----:B-1----:R-:W-:-:S09]  /*6470*/  ULEA UR5, UR6, UR5, 0x18 ;  /* 0x0000000506057291 */ /* 0x002fd2000f8ec0ff */
[----:B------:R-:W1:Y:S01]  /*6480*/  LDS.128 R48, [UR5+0x30] ;  /* 0x00003005ff307984 */ /* 0x000e620008000c00 */
[----:B0-----:R-:W-:-:S05]  /*6490*/  VIADD R66, R7, 0x1 ;  /* 0x0000000107427836 */ /* 0x001fca0000000000 */
[----:B------:R-:W-:Y:S04]  /*64a0*/  STL [R73+0x28], R66 ;  /* 0x0000284249007387 */ /* 0x000fe80000100800 */
[----:B------:R-:W2:Y:S01]  /*64b0*/  LDL R7, [R74] ;  /* 0x000000004a077983 */ /* 0x000ea20000100800 */
[----:B-1----:R-:W-:Y:S02]  /*64c0*/  LEA R70, R48, UR10, 0x2 ;  /* 0x0000000a30467c11 */ /* 0x002fe4000f8e10ff */
[----:B----4-:R-:W-:Y:S02]  /*64d0*/  ISETP.GT.AND P0, PT, R46, RZ, PT ;  /* 0x000000ff2e00720c */ /* 0x010fe40003f04270 */
[----:B---3--:R-:W-:Y:S01]  /*64e0*/  ISETP.GT.AND P1, PT, R44, RZ, PT ;  /* 0x000000ff2c00720c */ /* 0x008fe20003f24270 */
[----:B------:R-:W-:-:S10]  /*64f0*/  VIADD R6, R16, 0x1 ;  /* 0x0000000110067836 */ /* 0x000fd40000000000 */
[----:B------:R-:W-:Y:S02]  /*6500*/  @!P0 IADD3 R6, PT, PT, R16, RZ, RZ ;  /* 0x000000ff10068210 */ /* 0x000fe40007ffe0ff */
[----:B------:R-:W-:-:S03]  /*6510*/  ISETP.GT.AND P0, PT, R47, RZ, PT ;  /* 0x000000ff2f00720c */ /* 0x000fc60003f04270 */
[----:B------:R-:W-:Y:S02]  /*6520*/  VIADD R16, R6, 0x1 ;  /* 0x0000000106107836 */ /* 0x000fe40000000000 */
[----:B------:R-:W-:Y:S01]  /*6530*/  @!P1 IMAD.MOV R16, RZ, RZ, R6 ;  /* 0x000000ffff109224 */ /* 0x000fe200078e0206 */
[----:B------:R-:W-:Y:S02]  /*6540*/  ISETP.GT.AND P1, PT, R45, RZ, PT ;  /* 0x000000ff2d00720c */ /* 0x000fe40003f24270 */
[----:B------:R-:W0:Y:S01]  /*6550*/  LDS.128 R44, [UR5+0x70] ;  /* 0x00007005ff2c7984 */ /* 0x000e220008000c00 */
[----:B--2---:R-:W-:-:S05]  /*6560*/  VIADD R23, R7, 0x1 ;  /* 0x0000000107177836 */ /* 0x004fca0000000000 */
[----:B------:R1:W-:Y:S04]  /*6570*/  STL [R74], R23 ;  /* 0x000000174a007387 */ /* 0x0003e80000100800 */
[----:B------:R-:W2:Y:S01]  /*6580*/  LDL R7, [R70+0x28] ;  /* 0x0000280046077983 */ /* 0x000ea20000100800 */
[----:B0-----:R-:W-:Y:S01]  /*6590*/  LEA R71, R44, UR10, 0x2 ;  /* 0x0000000a2c477c11 */ /* 0x001fe2000f8e10ff */
[C---:B------:R-:W-:Y:S01]  /*65a0*/  VIADD R22, R16.reuse, 0x1 ;  /* 0x0000000110167836 */ /* 0x040fe20000000000 */
[----:B------:R-:W-:Y:S01]  /*65b0*/  @!P0 IADD3 R22, PT, PT, R16, RZ, RZ ;  /* 0x000000ff10168210 */ /* 0x000fe20007ffe0ff */
[----:B--2---:R-:W-:-:S05]  /*65c0*/  VIADD R7, R7, 0x1 ;  /* 0x0000000107077836 */ /* 0x004fca0000000000 */
[----:B------:R0:W-:Y:S04]  /*65d0*/  STL [R70+0x28], R7 ;  /* 0x0000280746007387 */ /* 0x0001e80000100800 */
[----:B------:R-:W2:Y:S01]  /*65e0*/  LDL R16, [R71] ;  /* 0x0000000047107983 */ /* 0x000ea20000100800 */
[----:B------:R-:W-:Y:S01]  /*65f0*/  LEA R66, R49, UR10, 0x2 ;  /* 0x0000000a31427c11 */ /* 0x000fe2000f8e10ff */
[----:B------:R-:W-:Y:S02]  /*6600*/  VIADD R6, R22, 0x1 ;  /* 0x0000000116067836 */ /* 0x000fe40000000000 */
[----:B------:R-:W-:Y:S01]  /*6610*/  @!P1 IMAD.MOV R6, RZ, RZ, R22 ;  /* 0x000000ffff069224 */ /* 0x000fe200078e0216 */
[----:B--2---:R-:W-:-:S05]  /*6620*/  IADD3 R16, PT, PT, R16, 0x1, RZ ;  /* 0x0000000110107810 */ /* 0x004fca0007ffe0ff */
[----:B------:R2:W-:Y:S04]  /*6630*/  STL [R71], R16 ;  /* 0x0000001047007387 */ /* 0x0005e80000100800 */
[----:B------:R-:W1:Y:S01]  /*6640*/  LDL R22, [R66+0x28] ;  /* 0x0000280042167983 */ /* 0x000e620000100800 */
[----:B------:R-:W-:Y:S01]  /*6650*/  LEA R68, R17, UR10, 0x2 ;  /* 0x0000000a11447c11 */ /* 0x000fe2000f8e10ff */
[----:B-1----:R-:W-:-:S05]  /*6660*/  VIADD R23, R22, 0x1 ;  /* 0x0000000116177836 */ /* 0x002fca0000000000 */
[----:B------:R1:W-:Y:S04]  /*6670*/  STL [R66+0x28], R23 ;  /* 0x0000281742007387 */ /* 0x0003e80000100800 */
[----:B------:R-:W3:Y:S01]  /*6680*/  LDL R17, [R68] ;  /* 0x0000000044117983 */ /* 0x000ee20000100800 */
[----:B------:R-:W-:Y:S02]  /*6690*/  ISETP.GT.AND P0, PT, R56, RZ, PT ;  /* 0x000000ff3800720c */ /* 0x000fe40003f04270 */
[----:B------:R-:W-:Y:S01]  /*66a0*/  LEA R56, R50, UR10, 0x2 ;  /* 0x0000000a32387c11 */ /* 0x000fe2000f8e10ff */
[----:B---3--:R-:W-:-:S05]  /*66b0*/  VIADD R17, R17, 0x1 ;  /* 0x0000000111117836 */ /* 0x008fca0000000000 */
[----:B------:R3:W-:Y:S04]  /*66c0*/  STL [R68], R17 ;  /* 0x0000001144007387 */ /* 0x0007e80000100800 */
[----:B0-----:R-:W4:Y:S01]  /*66d0*/  LDL R7, [R56+0x28] ;  /* 0x0000280038077983 */ /* 0x001f220000100800 */
[----:B------:R-:W-:Y:S01]  /*66e0*/  LEA R63, R34, UR10, 0x2 ;  /* 0x0000000a223f7c11 */ /* 0x000fe2000f8e10ff */
[----:B----4-:R-:W-:-:S05]  /*66f0*/  VIADD R7, R7, 0x1 ;  /* 0x0000000107077836 */ /* 0x010fca0000000000 */
[----:B------:R-:W-:Y:S04]  /*6700*/  STL [R56+0x28], R7 ;  /* 0x0000280738007387 */ /* 0x000fe80000100800 */
[----:B--2---:R-:W2:Y:S01]  /*6710*/  LDL R16, [R63] ;  /* 0x000000003f107983 */ /* 0x004ea20000100800 */
[----:B------:R-:W-:Y:S02]  /*6720*/  LEA R34, R51, UR10, 0x2 ;  /* 0x0000000a33227c11 */ /* 0x000fe4000f8e10ff */
[----:B------:R-:W-:Y:S01]  /*6730*/  LEA R31, R31, UR10, 0x2 ;  /* 0x0000000a1f1f7c11 */ /* 0x000fe2000f8e10ff */
[----:B------:R-:W0:Y:S01]  /*6740*/  LDS.128 R48, [UR5+0x100] ;  /* 0x00010005ff307984 */ /* 0x000e220008000c00 */
[----:B--2---:R-:W-:-:S05]  /*6750*/  IADD3 R16, PT, PT, R16, 0x1, RZ ;  /* 0x0000000110107810 */ /* 0x004fca0007ffe0ff */
[----:B------:R2:W-:Y:S04]  /*6760*/  STL [R63], R16 ;  /* 0x000000103f007387 */ /* 0x0005e80000100800 */
[----:B------:R-:W1:Y:S02]  /*6770*/  LDL R22, [R34+0x28] ;  /* 0x0000280022167983 */ /* 0x000e640000100800 */
[----:B-1----:R-:W-:-:S05]  /*6780*/  VIADD R23, R22, 0x1 ;  /* 0x0000000116177836 */ /* 0x002fca0000000000 */
[----:B------:R-:W-:Y:S04]  /*6790*/  STL [R34+0x28], R23 ;  /* 0x0000281722007387 */ /* 0x000fe80000100800 */
[----:B---3--:R-:W3:Y:S01]  /*67a0*/  LDL R17, [R31] ;  /* 0x000000001f117983 */ /* 0x008ee20000100800 */
[----:B------:R-:W-:Y:S02]  /*67b0*/  LEA R44, R20, UR10, 0x2 ;  /* 0x0000000a142c7c11 */ /* 0x000fe4000f8e10ff */
[----:B------:R-:W-:Y:S01]  /*67c0*/  ISETP.GT.AND P1, PT, R58, RZ, PT ;  /* 0x000000ff3a00720c */ /* 0x000fe20003f24270 */
[C---:B--2---:R-:W-:Y:S01]  /*67d0*/  VIADD R16, R6.reuse, 0x1 ;  /* 0x0000000106107836 */ /* 0x044fe20000000000 */
[----:B------:R-:W-:Y:S02]  /*67e0*/  @!P0 IADD3 R16, PT, PT, R6, RZ, RZ ;  /* 0x000000ff06108210 */ /* 0x000fe40007ffe0ff */
[----:B------:R-:W-:Y:S01]  /*67f0*/  ISETP.GT.AND P0, PT, R57, RZ, PT ;  /* 0x000000ff3900720c */ /* 0x000fe20003f04270 */
[----:B---3--:R-:W-:-:S05]  /*6800*/  VIADD R22, R17, 0x1 ;  /* 0x0000000111167836 */ /* 0x008fca0000000000 */
[----:B------:R-:W-:Y:S04]  /*6810*/  STL [R31], R22 ;  /* 0x000000161f007387 */ /* 0x000fe80000100800 */
[----:B------:R-:W2:Y:S01]  /*6820*/  LDL R7, [R44+0x28] ;  /* 0x000028002c077983 */ /* 0x000ea20000100800 */
[----:B------:R-:W-:Y:S02]  /*6830*/  VIADD R6, R16, 0x1 ;  /* 0x0000000110067836 */ /* 0x000fe40000000000 */
[----:B------:R-:W-:Y:S01]  /*6840*/  @!P1 IMAD.MOV R6, RZ, RZ, R16 ;  /* 0x000000ffff069224 */ /* 0x000fe200078e0210 */
[----:B------:R-:W-:-:S03]  /*6850*/  ISETP.GT.AND P1, PT, R59, RZ, PT ;  /* 0x000000ff3b00720c */ /* 0x000fc60003f24270 */
[C---:B------:R-:W-:Y:S01]  /*6860*/  VIADD R16, R6.reuse, 0x1 ;  /* 0x0000000106107836 */ /* 0x040fe20000000000 */
[----:B------:R-:W-:Y:S02]  /*6870*/  @!P0 IADD3 R16, PT, PT, R6, RZ, RZ ;  /* 0x000000ff06108210 */ /* 0x000fe40007ffe0ff */
[----:B0-----:R-:W-:-:S03]  /*6880*/  LEA R48, R48, UR10, 0x2 ;  /* 0x0000000a30307c11 */ /* 0x001fc6000f8e10ff */
[----:B------:R-:W-:-:S04]  /*6890*/  VIADD R6, R16, 0x1 ;  /* 0x0000000110067836 */ /* 0x000fc80000000000 */
[----:B------:R-:W-:Y:S02]  /*68a0*/  @!P1 IMAD.MOV R6, RZ, RZ, R16 ;  /* 0x000000ffff069224 */ /* 0x000fe400078e0210 */
[----:B--2---:R-:W-:-:S05]  /*68b0*/  VIADD R7, R7, 0x1 ;  /* 0x0000000107077836 */ /* 0x004fca0000000000 */
[----:B------:R0:W-:Y:S04]  /*68c0*/  STL [R44+0x28], R7 ;  /* 0x000028072c007387 */ /* 0x0001e80000100800 */
[----:B------:R-:W2:Y:S01]  /*68d0*/  LDL R16, [R48] ;  /* 0x0000000030107983 */ /* 0x000ea20000100800 */
[----:B------:R-:W-:Y:S02]  /*68e0*/  ISETP.GT.AND P0, PT, R52, RZ, PT ;  /* 0x000000ff3400720c */ /* 0x000fe40003f04270 */
[----:B------:R-:W-:Y:S02]  /*68f0*/  LEA R52, R21, UR10, 0x2 ;  /* 0x0000000a15347c11 */ /* 0x000fe4000f8e10ff */
[----:B--2---:R-:W-:-:S05]  /*6900*/  IADD3 R17, PT, PT, R16, 0x1, RZ ;  /* 0x0000000110117810 */ /* 0x004fca0007ffe0ff */
[----:B------:R1:W-:Y:S04]  /*6910*/  STL [R48], R17 ;  /* 0x0000001130007387 */ /* 0x0003e80000100800 */
[----:B------:R-:W2:Y:S01]  /*6920*/  LDL R16, [R52+0x28] ;  /* 0x0000280034107983 */ /* 0x000ea20000100800 */
[----:B------:R-:W-:Y:S01]  /*6930*/  LEA R25, R25, UR10, 0x2 ;  /* 0x0000000a19197c11 */ /* 0x000fe2000f8e10ff */
[----:B--2---:R-:W-:-:S05]  /*6940*/  VIADD R21, R16, 0x1 ;  /* 0x0000000110157836 */ /* 0x004fca0000000000 */
[----:B------:R2:W-:Y:S04]  /*6950*/  STL [R52+0x28], R21 ;  /* 0x0000281534007387 */ /* 0x0005e80000100800 */
[----:B------:R-:W3:Y:S01]  /*6960*/  LDL R16, [R25] ;  /* 0x0000000019107983 */ /* 0x000ee20000100800 */
[----:B------:R-:W-:Y:S01]  /*6970*/  ISETP.GT.AND P1, PT, R54, RZ, PT ;  /* 0x000000ff3600720c */ /* 0x000fe20003f24270 */
[----:B0-----:R-:W-:Y:S02]  /*6980*/  VIADD R7, R6, 0x1 ;  /* 0x0000000106077836 */ /* 0x001fe40000000000 */
[----:B------:R-:W-:Y:S01]  /*6990*/  @!P0 IMAD.MOV R7, RZ, RZ, R6 ;  /* 0x000000ffff078224 */ /* 0x000fe200078e0206 */
[----:B------:R-:W-:-:S04]  /*69a0*/  ISETP.GT.AND P0, PT, R53, RZ, PT ;  /* 0x000000ff3500720c */ /* 0x000fc80003f04270 */
[----:B------:R-:W-:-:S05]  /*69b0*/  IADD3 R6, PT, PT, R7, 0x1, RZ ;  /* 0x0000000107067810 */ /* 0x000fca0007ffe0ff */
[----:B------:R-:W-:Y:S01]  /*69c0*/  @!P1 IMAD.MOV R6, RZ, RZ, R7 ;  /* 0x000000ffff069224 */ /* 0x000fe200078e0207 */
[----:B------:R-:W-:-:S03]  /*69d0*/  ISETP.GT.AND P1, PT, R55, RZ, PT ;  /* 0x000000ff3700720c */ /* 0x000fc60003f24270 */
[C---:B------:R-:W-:Y:S01]  /*69e0*/  VIADD R7, R6.reuse, 0x1 ;  /* 0x0000000106077836 */ /* 0x040fe20000000000 */
[----:B------:R-:W-:-:S05]  /*69f0*/  @!P0 IADD3 R7, PT, PT, R6, RZ, RZ ;  /* 0x000000ff06078210 */ /* 0x000fca0007ffe0ff */
[----:B------:R-:W-:-:S04]  /*6a00*/  VIADD R22, R7, 0x1 ;  /* 0x0000000107167836 */ /* 0x000fc80000000000 */
[----:B------:R-:W-:Y:S02]  /*6a10*/  @!P1 IMAD.MOV R22, RZ, RZ, R7 ;  /* 0x000000ffff169224 */ /* 0x000fe400078e0207 */
[----:B---3--:R-:W-:-:S05]  /*6a20*/  VIADD R54, R16, 0x1 ;  /* 0x0000000110367836 */ /* 0x008fca0000000000 */
[----:B------:R0:W-:Y:S04]  /*6a30*/  STL [R25], R54 ;  /* 0x0000003619007387 */ /* 0x0001e80000100800 */
[----:B-1----:R-:W3:Y:S04]  /*6a40*/  LDL.64 R16, [R1+0x28] ;  /* 0x0000280001107983 */ /* 0x002ee80000100a00 */
[----:B------:R-:W4:Y:S04]  /*6a50*/  LDL.64 R6, [R1] ;  /* 0x0000000001067983 */ /* 0x000f280000100a00 */
[----:B--2---:R-:W2:Y:S01]  /*6a60*/  LDL.64 R20, [R1+0x30] ;  /* 0x0000300001147983 */ /* 0x004ea20000100a00 */
[----:B---3--:R-:W-:Y:S01]  /*6a70*/  ISETP.GT.AND P0, PT, R16, RZ, PT ;  /* 0x000000ff1000720c */ /* 0x008fe20003f04270 */
[----:B------:R-:W-:Y:S01]  /*6a80*/  VIADD R16, R22, 0x1 ;  /* 0x0000000116107836 */ /* 0x000fe20000000000 */
[----:B------:R-:W-:-:S11]  /*6a90*/  ISETP.GT.AND P1, PT, R17, RZ, PT ;  /* 0x000000ff1100720c */ /* 0x000fd60003f24270 */
[----:B------:R-:W-:Y:S02]  /*6aa0*/  @!P0 IADD3 R16, PT, PT, R22, RZ, RZ ;  /* 0x000000ff16108210 */ /* 0x000fe40007ffe0ff */
[----:B----4-:R-:W-:Y:S01]  /*6ab0*/  ISETP.GT.AND P0, PT, R6, RZ, PT ;  /* 0x000000ff0600720c */ /* 0x010fe20003f04270 */
[----:B------:R-:W3:Y:S02]  /*6ac0*/  LDL.64 R22, [R1+0x8] ;  /* 0x0000080001167983 */ /* 0x000ee40000100a00 */
[----:B------:R-:W-:-:S10]  /*6ad0*/  VIADD R6, R16, 0x1 ;  /* 0x0000000110067836 */ /* 0x000fd40000000000 */
[----:B------:R-:W-:Y:S01]  /*6ae0*/  @!P0 IMAD.MOV R6, RZ, RZ, R16 ;  /* 0x000000ffff068224 */ /* 0x000fe200078e0210 */
[----:B------:R-:W-:Y:S01]  /*6af0*/  ISETP.GT.AND P0, PT, R7, RZ, PT ;  /* 0x000000ff0700720c */ /* 0x000fe20003f04270 */
[----:B------:R-:W4:Y:S02]  /*6b00*/  LDL.64 R16, [R1+0x10] ;  /* 0x0000100001107983 */ /* 0x000f240000100a00 */
[C---:B------:R-:W-:Y:S01]  /*6b10*/  VIADD R7, R6.reuse, 0x1 ;  /* 0x0000000106077836 */ /* 0x040fe20000000000 */
[----:B------:R-:W-:-:S05]  /*6b20*/  @!P1 IADD3 R7, PT, PT, R6, RZ, RZ ;  /* 0x000000ff06079210 */ /* 0x000fca0007ffe0ff */
[----:B------:R-:W-:-:S04]  /*6b30*/  VIADD R53, R7, 0x1 ;  /* 0x0000000107357836 */ /* 0x000fc80000000000 */
[----:B------:R-:W-:Y:S02]  /*6b40*/  @!P0 IMAD.MOV R53, RZ, RZ, R7 ;  /* 0x000000ffff358224 */ /* 0x000fe400078e0207 */
[----:B------:R-:W5:Y:S01]  /*6b50*/  LDL.64 R6, [R1+0x38] ;  /* 0x0000380001067983 */ /* 0x000f620000100a00 */
[----:B--2---:R-:W-:Y:S01]  /*6b60*/  ISETP.GT.AND P1, PT, R20, RZ, PT ;  /* 0x000000ff1400720c */ /* 0x004fe20003f24270 */
[----:B------:R-:W-:Y:S01]  /*6b70*/  VIADD R20, R53, 0x1 ;  /* 0x0000000135147836 */ /* 0x000fe20000000000 */
[----:B------:R-:W-:-:S11]  /*6b80*/  ISETP.GT.AND P0, PT, R21, RZ, PT ;  /* 0x000000ff1500720c */ /* 0x000fd60003f04270 */
[----:B------:R-:W-:-:S05]  /*6b90*/  @!P1 IADD3 R20, PT, PT, R53, RZ, RZ ;  /* 0x000000ff35149210 */ /* 0x000fca0007ffe0ff */
[----:B------:R-:W-:Y:S01]  /*6ba0*/  VIADD R21, R20, 0x1 ;  /* 0x0000000114157836 */ /* 0x000fe20000000000 */
[----:B---3--:R-:W-:-:S13]  /*6bb0*/  ISETP.GT.AND P1, PT, R22, RZ, PT ;  /* 0x000000ff1600720c */ /* 0x008fda0003f24270 */
[----:B------:R-:W-:Y:S01]  /*6bc0*/  @!P1 IMAD.MOV R21, RZ, RZ, R20 ;  /* 0x000000ffff159224 */ /* 0x000fe200078e0214 */
[----:B------:R-:W-:-:S03]  /*6bd0*/  ISETP.GT.AND P1, PT, R23, RZ, PT ;  /* 0x000000ff1700720c */ /* 0x000fc60003f24270 */
[C---:B------:R-:W-:Y:S01]  /*6be0*/  VIADD R20, R21.reuse, 0x1 ;  /* 0x0000000115147836 */ /* 0x040fe20000000000 */
[----:B------:R-:W-:Y:S02]  /*6bf0*/  @!P0 IADD3 R20, PT, PT, R21, RZ, RZ ;  /* 0x000000ff15148210 */ /* 0x000fe40007ffe0ff */
[----:B-----5:R-:W-:-:S03]  /*6c00*/  ISETP.GT.AND P0, PT, R6, RZ, PT ;  /* 0x000000ff0600720c */ /* 0x020fc60003f04270 */
[----:B------:R-:W-:-:S04]  /*6c10*/  VIADD R6, R20, 0x1 ;  /* 0x0000000114067836 */ /* 0x000fc80000000000 */
[----:B------:R-:W-:Y:S02]  /*6c20*/  @!P1 IMAD.MOV R6, RZ, RZ, R20 ;  /* 0x000000ffff069224 */ /* 0x000fe400078e0214 */
[----:B------:R-:W2:Y:S02]  /*6c30*/  LDL.64 R20, [R1+0x40] ;  /* 0x0000400001147983 */ /* 0x000ea40000100a00 */
[C---:B------:R-:W-:Y:S02]  /*6c40*/  VIADD R22, R6.reuse, 0x1 ;  /* 0x0000000106167836 */ /* 0x040fe40000000000 */
[----:B------:R-:W-:Y:S02]  /*6c50*/  @!P0 IADD3 R22, PT, PT, R6, RZ, RZ ;  /* 0x000000ff06168210 */ /* 0x000fe40007ffe0ff */
[----:B----4-:R-:W-:-:S03]  /*6c60*/  ISETP.GT.AND P0, PT, R16, RZ, PT ;  /* 0x000000ff1000720c */ /* 0x010fc60003f04270 */
[----:B------:R-:W-:-:S10]  /*6c70*/  VIADD R16, R22, 0x1 ;  /* 0x0000000116107836 */ /* 0x000fd40000000000 */
[----:B------:R-:W-:Y:S02]  /*6c80*/  @!P0 IMAD.MOV R16, RZ, RZ, R22 ;  /* 0x000000ffff108224 */ /* 0x000fe400078e0216 */
[----:B------:R-:W3:Y:S01]  /*6c90*/  LDL.64 R22, [R1+0x18] ;  /* 0x0000180001167983 */ /* 0x000ee20000100a00 */
[----:B------:R-:W-:-:S03]  /*6ca0*/  ISETP.GT.AND P1, PT, R7, RZ, PT ;  /* 0x000000ff0700720c */ /* 0x000fc60003f24270 */
[----:B------:R-:W4:Y:S01]  /*6cb0*/  LDL.64 R6, [R1+0x48] ;  /* 0x0000480001067983 */ /* 0x000f220000100a00 */
[----:B------:R-:W-:Y:S01]  /*6cc0*/  ISETP.GT.AND P0, PT, R17, RZ, PT ;  /* 0x000000ff1100720c */ /* 0x000fe20003f04270 */
[----:B------:R-:W-:-:S08]  /*6cd0*/  VIADD R17, R16, 0x1 ;  /* 0x0000000110117836 */ /* 0x000fd00000000000 */
[----:B------:R-:W-:-:S05]  /*6ce0*/  @!P1 IADD3 R17, PT, PT, R16, RZ, RZ ;  /* 0x000000ff10119210 */ /* 0x000fca0007ffe0ff */
[----:B------:R-:W-:Y:S02]  /*6cf0*/  VIADD R16, R17, 0x1 ;  /* 0x0000000111107836 */ /* 0x000fe40000000000 */
[----:B------:R-:W-:-:S04]  /*6d00*/  @!P0 IMAD.MOV R16, RZ, RZ, R17 ;  /* 0x000000ffff108224 */ /* 0x000fc800078e0211 */
[----:B------:R-:W-:Y:S01]  /*6d10*/  VIADD R17, R16, 0x1 ;  /* 0x0000000110117836 */ /* 0x000fe20000000000 */
        /* <DEDUP_REMOVED lines=10> */
[----:B------:R-:W-:-:S11]  /*6dc0*/  ISETP.GT.AND P1, PT, R21, RZ, PT ;  /* 0x000000ff1500720c */ /* 0x000fd60003f24270 */
[----:B------:R-:W-:Y:S02]  /*6dd0*/  @!P0 IADD3 R17, PT, PT, R16, RZ, RZ ;  /* 0x000000ff10118210 */ /* 0x000fe40007ffe0ff */
[----:B---3--:R-:W-:-:S03]  /*6de0*/  ISETP.GT.AND P0, PT, R22, RZ, PT ;  /* 0x000000ff1600720c */ /* 0x008fc60003f04270 */
[----:B------:R-:W-:-:S10]  /*6df0*/  VIADD R16, R17, 0x1 ;  /* 0x0000000111107836 */ /* 0x000fd40000000000 */
[----:B------:R-:W-:Y:S01]  /*6e00*/  @!P0 IMAD.MOV R16, RZ, RZ, R17 ;  /* 0x000000ffff108224 */ /* 0x000fe200078e0211 */
[----:B------:R-:W-:-:S03]  /*6e10*/  ISETP.GT.AND P0, PT, R23, RZ, PT ;  /* 0x000000ff1700720c */ /* 0x000fc60003f04270 */
[C---:B------:R-:W-:Y:S01]  /*6e20*/  VIADD R17, R16.reuse, 0x1 ;  /* 0x0000000110117836 */ /* 0x040fe20000000000 */
[----:B------:R-:W-:-:S05]  /*6e30*/  @!P1 IADD3 R17, PT, PT, R16, RZ, RZ ;  /* 0x000000ff10119210 */ /* 0x000fca0007ffe0ff */
[----:B------:R-:W-:-:S04]  /*6e40*/  VIADD R53, R17, 0x1 ;  /* 0x0000000111357836 */ /* 0x000fc80000000000 */
[----:B------:R-:W-:Y:S01]  /*6e50*/  @!P0 IMAD.MOV R53, RZ, RZ, R17 ;  /* 0x000000ffff358224 */ /* 0x000fe200078e0211 */
[----:B----4-:R-:W-:Y:S01]  /*6e60*/  ISETP.GT.AND P0, PT, R6, RZ, PT ;  /* 0x000000ff0600720c */ /* 0x010fe20003f04270 */
[----:B------:R-:W2:Y:S04]  /*6e70*/  LDL.64 R16, [R1+0x20] ;  /* 0x0000200001107983 */ /* 0x000ea80000100a00 */
[----:B------:R-:W-:Y:S04]  /*6e80*/  STL.64 [R1+0x20], RZ ;  /* 0x000020ff01007387 */ /* 0x000fe80000100a00 */
[----:B------:R-:W3:Y:S02]  /*6e90*/  LDL R6, [R72+0x28] ;  /* 0x0000280048067983 */ /* 0x000ee40000100800 */
[----:B---3--:R-:W-:-:S05]  /*6ea0*/  VIADD R55, R6, 0x1 ;  /* 0x0000000106377836 */ /* 0x008fca0000000000 */
[----:B------:R-:W-:Y:S04]  /*6eb0*/  STL [R72+0x28], R55 ;  /* 0x0000283748007387 */ /* 0x000fe80000100800 */
[----:B------:R-:W3:Y:S02]  /*6ec0*/  LDL R6, [R69] ;  /* 0x0000000045067983 */ /* 0x000ee40000100800 */
[----:B---3--:R-:W-:-:S05]  /*6ed0*/  IADD3 R6, PT, PT, R6, 0x1, RZ ;  /* 0x0000000106067810 */ /* 0x008fca0007ffe0ff */
[----:B------:R-:W-:Y:S04]  /*6ee0*/  STL [R69], R6 ;  /* 0x0000000645007387 */ /* 0x000fe80000100800 */
[----:B------:R-:W3:Y:S02]  /*6ef0*/  LDL R20, [R74+0x28] ;  /* 0x000028004a147983 */ /* 0x000ee40000100800 */
[----:B---3--:R-:W-:-:S05]  /*6f00*/  VIADD R57, R20, 0x1 ;  /* 0x0000000114397836 */ /* 0x008fca0000000000 */
[----:B------:R-:W-:Y:S04]  /*6f10*/  STL [R74+0x28], R57 ;  /* 0x000028394a007387 */ /* 0x000fe80000100800 */
[----:B------:R-:W0:Y:S02]  /*6f20*/  LDL R20, [R73] ;  /* 0x0000000049147983 */ /* 0x000e240000100800 */
[----:B0-----:R-:W-:Y:S02]  /*6f30*/  VIADD R54, R20, 0x1 ;  /* 0x0000000114367836 */ /* 0x001fe40000000000 */
[----:B------:R-:W0:Y:S04]  /*6f40*/  LDS.128 R20, [UR5+0x50] ;  /* 0x00005005ff147984 */ /* 0x000e280008000c00 */
[----:B------:R-:W-:Y:S01]  /*6f50*/  STL [R73], R54 ;  /* 0x0000003649007387 */ /* 0x000fe20000100800 */
[----:B0-----:R-:W-:-:S05]  /*6f60*/  LEA R59, R20, UR10, 0x2 ;  /* 0x0000000a143b7c11 */ /* 0x001fca000f8e10ff */
[----:B------:R-:W3:Y:S04]  /*6f70*/  LDL R20, [R59+0x28] ;  /* 0x000028003b147983 */ /* 0x000ee80000100800 */
[----:B------:R-:W4:Y:S01]  /*6f80*/  LDL R55, [R59] ;  /* 0x000000003b377983 */ /* 0x000f220000100800 */
[----:B------:R-:W-:Y:S01]  /*6f90*/  LEA R57, R21, UR10, 0x2 ;  /* 0x0000000a15397c11 */ /* 0x000fe2000f8e10ff */
[----:B---3--:R-:W-:Y:S01]  /*6fa0*/  VIADD R20, R20, 0x1 ;  /* 0x0000000114147836 */ /* 0x008fe20000000000 */
[----:B----4-:R-:W-:-:S04]  /*6fb0*/  IADD3 R55, PT, PT, R55, 0x1, RZ ;  /* 0x0000000137377810 */ /* 0x010fc80007ffe0ff */
[----:B------:R0:W-:Y:S04]  /*6fc0*/  STL [R59+0x28], R20 ;  /* 0x000028143b007387 */ /* 0x0001e80000100800 */
        /* <DEDUP_REMOVED lines=13> */
[----:B------:R-:W4:Y:S01]  /*70a0*/  LDL R18, [R73] ;  /* 0x0000000049127983 */ /* 0x000f220000100800 */
[----:B-1----:R-:W-:Y:S02]  /*70b0*/  LEA R59, R23, UR10, 0x2 ;  /* 0x0000000a173b7c11 */ /* 0x002fe4000f8e10ff */
[----:B------:R-:W-:Y:S01]  /*70c0*/  LEA R69, R35, UR10, 0x2 ;  /* 0x0000000a23457c11 */ /* 0x000fe2000f8e10ff */
[----:B------:R-:W0:Y:S01]  /*70d0*/  LDS.128 R20, [UR5+0xe0] ;  /* 0x0000e005ff147984 */ /* 0x000e220008000c00 */
[----:B----4-:R-:W-:-:S05]  /*70e0*/  IADD3 R18, PT, PT, R18, 0x1, RZ ;  /* 0x0000000112127810 */ /* 0x010fca0007ffe0ff */
[----:B------:R-:W-:Y:S04]  /*70f0*/  STL [R73], R18 ;  /* 0x0000001249007387 */ /* 0x000fe80000100800 */
[----:B---3--:R-:W3:Y:S02]  /*7100*/  LDL R6, [R59+0x28] ;  /* 0x000028003b067983 */ /* 0x008ee40000100800 */
[----:B---3--:R-:W-:-:S05]  /*7110*/  VIADD R54, R6, 0x1 ;  /* 0x0000000106367836 */ /* 0x008fca0000000000 */
[----:B------:R-:W-:Y:S04]  /*7120*/  STL [R59+0x28], R54 ;  /* 0x000028363b007387 */ /* 0x000fe80000100800 */
[----:B------:R-:W3:Y:S01]  /*7130*/  LDL R6, [R69] ;  /* 0x0000000045067983 */ /* 0x000ee20000100800 */
[----:B------:R-:W-:Y:S01]  /*7140*/  LEA R35, R36, UR10, 0x2 ;  /* 0x0000000a24237c11 */ /* 0x000fe2000f8e10ff */
[----:B---3--:R-:W-:-:S05]  /*7150*/  VIADD R74, R6, 0x1 ;  /* 0x00000001064a7836 */ /* 0x008fca0000000000 */
[----:B------:R-:W-:Y:S04]  /*7160*/  STL [R69], R74 ;  /* 0x0000004a45007387 */ /* 0x000fe80000100800 */
[----:B------:R-:W3:Y:S01]  /*7170*/  LDL R36, [R35+0x28] ;  /* 0x0000280023247983 */ /* 0x000ee20000100800 */
[----:B0-----:R-:W-:Y:S01]  /*7180*/  LEA R45, R20, UR10, 0x2 ;  /* 0x0000000a142d7c11 */ /* 0x001fe2000f8e10ff */
[C---:B------:R-:W-:Y:S01]  /*7190*/  VIADD R6, R53.reuse, 0x1 ;  /* 0x0000000135067836 */ /* 0x040fe20000000000 */
[----:B------:R-:W-:Y:S02]  /*71a0*/  @!P0 IADD3 R6, PT, PT, R53, RZ, RZ ;  /* 0x000000ff35068210 */ /* 0x000fe40007ffe0ff */
[----:B--2---:R-:W-:Y:S01]  /*71b0*/  ISETP.GT.AND P0, PT, R16, RZ, PT ;  /* 0x000000ff1000720c */ /* 0x004fe20003f04270 */
[----:B---3--:R-:W-:-:S05]  /*71c0*/  VIADD R36, R36, 0x1 ;  /* 0x0000000124247836 */ /* 0x008fca0000000000 */
[----:B------:R-:W-:Y:S04]  /*71d0*/  STL [R35+0x28], R36 ;  /* 0x0000282423007387 */ /* 0x000fe80000100800 */
[----:B------:R-:W2:Y:S01]  /*71e0*/  LDL R16, [R45] ;  /* 0x000000002d107983 */ /* 0x000ea20000100800 */
[----:B------:R-:W-:-:S03]  /*71f0*/  LEA R53, R37, UR10, 0x2 ;  /* 0x0000000a25357c11 */ /* 0x000fc6000f8e10ff */
[----:B------:R0:W-:Y:S01]  /*7200*/  STG.E.64 desc[UR8][R64.64+0x10], R14 ;  /* 0x0000100e40007986 */ /* 0x0001e2000c101b08 */
[----:B--2---:R-:W-:-:S05]  /*7210*/  VIADD R16, R16, 0x1 ;  /* 0x0000000110107836 */ /* 0x004fca0000000000 */
[----:B------:R1:W-:Y:S04]  /*7220*/  STL [R45], R16 ;  /* 0x000000102d007387 */ /* 0x0003e80000100800 */
[----:B0-----:R-:W2:Y:S01]  /*7230*/  LDL R14, [R53+0x28] ;  /* 0x00002800350e7983 */ /* 0x001ea20000100800 */
[----:B------:R-:W-:Y:S01]  /*7240*/  LEA R49, R49, UR10, 0x2 ;  /* 0x0000000a31317c11 */ /* 0x000fe2000f8e10ff */
[----:B--2---:R-:W-:-:S05]  /*7250*/  VIADD R14, R14, 0x1 ;  /* 0x000000010e0e7836 */ /* 0x004fca0000000000 */
[----:B------:R-:W-:Y:S04]  /*7260*/  STL [R53+0x28], R14 ;  /* 0x0000280e35007387 */ /* 0x000fe80000100800 */
[----:B------:R-:W2:Y:S01]  /*7270*/  LDL R15, [R49] ;  /* 0x00000000310f7983 */ /* 0x000ea20000100800 */
[----:B------:R-:W-:Y:S02]  /*7280*/  LEA R54, R38, UR10, 0x2 ;  /* 0x0000000a26367c11 */ /* 0x000fe4000f8e10ff */
[----:B--2---:R-:W-:-:S05]  /*7290*/  IADD3 R18, PT, PT, R15, 0x1, RZ ;  /* 0x000000010f127810 */ /* 0x004fca0007ffe0ff */
[----:B------:R0:W-:Y:S04]  /*72a0*/  STL [R49], R18 ;  /* 0x0000001231007387 */ /* 0x0001e80000100800 */
[----:B------:R-:W2:Y:S01]  /*72b0*/  LDL R15, [R54+0x28] ;  /* 0x00002800360f7983 */ /* 0x000ea20000100800 */
[----:B------:R-:W-:Y:S01]  /*72c0*/  LEA R55, R26, UR10, 0x2 ;  /* 0x0000000a1a377c11 */ /* 0x000fe2000f8e10ff */
[----:B--2---:R-:W-:-:S05]  /*72d0*/  VIADD R15, R15, 0x1 ;  /* 0x000000010f0f7836 */ /* 0x004fca0000000000 */
[----:B------:R2:W-:Y:S04]  /*72e0*/  STL [R54+0x28], R15 ;  /* 0x0000280f36007387 */ /* 0x0005e80000100800 */
[----:B-1----:R-:W3:Y:S01]  /*72f0*/  LDL R16, [R55] ;  /* 0x0000000037107983 */ /* 0x002ee20000100800 */
[----:B------:R-:W-:Y:S01]  /*7300*/  ISETP.GT.AND P1, PT, R7, RZ, PT ;  /* 0x000000ff0700720c */ /* 0x000fe20003f24270 */
[----:B------:R-:W-:Y:S02]  /*7310*/  VIADD R7, R6, 0x1 ;  /* 0x0000000106077836 */ /* 0x000fe40000000000 */
[----:B------:R-:W-:Y:S01]  /*7320*/  @!P0 IMAD.MOV R7, RZ, RZ, R6 ;  /* 0x000000ffff078224 */ /* 0x000fe200078e0206 */
[----:B------:R-:W-:-:S03]  /*7330*/  ISETP.GT.AND P0, PT, R17, RZ, PT ;  /* 0x000000ff1100720c */ /* 0x000fc60003f04270 */
[----:B------:R-:W-:-:S06]  /*7340*/  VIADD R6, R7, 0x1 ;  /* 0x0000000107067836 */ /* 0x000fcc0000000000 */
[----:B------:R-:W-:-:S04]  /*7350*/  @!P1 IMAD.MOV R6, RZ, RZ, R7 ;  /* 0x000000ffff069224 */ /* 0x000fc800078e0207 */
[C---:B0-----:R-:W-:Y:S01]  /*7360*/  VIADD R18, R6.reuse, 0x1 ;  /* 0x0000000106127836 */ /* 0x041fe20000000000 */
[----:B------:R-:W-:Y:S02]  /*7370*/  @!P0 IADD3 R18, PT, PT, R6, RZ, RZ ;  /* 0x000000ff06128210 */ /* 0x000fe40007ffe0ff */
[----:B---3--:R-:W-:-:S05]  /*7380*/  IADD3 R20, PT, PT, R16, 0x1, RZ ;  /* 0x0000000110147810 */ /* 0x008fca0007ffe0ff */
[----:B------:R0:W-:Y:S04]  /*7390*/  STL [R55], R20 ;  /* 0x0000001437007387 */ /* 0x0001e80000100800 */
[----:B------:R-:W3:Y:S04]  /*73a0*/  LDL.64 R16, [R1+0x28] ;  /* 0x0000280001107983 */ /* 0x000ee80000100a00 */
[----:B--2---:R-:W2:Y:S04]  /*73b0*/  LDL.64 R14, [R1] ;  /* 0x00000000010e7983 */ /* 0x004ea80000100a00 */
[----:B------:R-:W4:Y:S01]  /*73c0*/  LDL.64 R6, [R1+0x30] ;  /* 0x0000300001067983 */ /* 0x000f220000100a00 */
[----:B---3--:R-:W-:Y:S01]  /*73d0*/  ISETP.GT.AND P1, PT, R16, RZ, PT ;  /* 0x000000ff1000720c */ /* 0x008fe20003f24270 */
[----:B------:R-:W-:Y:S01]  /*73e0*/  VIADD R16, R18, 0x1 ;  /* 0x0000000112107836 */ /* 0x000fe20000000000 */
[----:B------:R-:W-:-:S11]  /*73f0*/  ISETP.GT.AND P0, PT, R17, RZ, PT ;  /* 0x000000ff1100720c */ /* 0x000fd60003f04270 */
[----:B------:R-:W-:Y:S01]  /*7400*/  @!P1 IMAD.MOV R16, RZ, RZ, R18 ;  /* 0x000000ffff109224 */ /* 0x000fe200078e0212 */
[----:B--2---:R-:W-:-:S03]  /*7410*/  ISETP.GT.AND P1, PT, R14, RZ, PT ;  /* 0x000000ff0e00720c */ /* 0x004fc60003f24270 */
        /* <DEDUP_REMOVED lines=11> */
[----:B------:R-:W-:-:S08]  /*74d0*/  VIADD R18, R16, 0x1 ;  /* 0x0000000110127836 */ /* 0x000fd00000000000 */
[----:B------:R-:W-:Y:S02]  /*74e0*/  @!P1 IMAD.MOV R18, RZ, RZ, R16 ;  /* 0x000000ffff129224 */ /* 0x000fe400078e0210 */
[----:B------:R-:W4:Y:S01]  /*74f0*/  LDL.64 R16, [R1+0x10] ;  /* 0x0000100001107983 */ /* 0x000f220000100a00 */
[----:B--2---:R-:W-:Y:S01]  /*7500*/  ISETP.GT.AND P1, PT, R14, RZ, PT ;  /* 0x000000ff0e00720c */ /* 0x004fe20003f24270 */
[----:B------:R-:W-:-:S12]  /*7510*/  VIADD R14, R18, 0x1 ;  /* 0x00000001120e7836 */ /* 0x000fd80000000000 */
[----:B------:R-:W-:Y:S02]  /*7520*/  @!P1 IADD3 R14, PT, PT, R18, RZ, RZ ;  /* 0x000000ff120e9210 */ /* 0x000fe40007ffe0ff */
[----:B------:R-:W-:-:S03]  /*7530*/  ISETP.GT.AND P1, PT, R15, RZ, PT ;  /* 0x000000ff0f00720c */ /* 0x000fc60003f24270 */
[----:B------:R-:W-:Y:S02]  /*7540*/  VIADD R15, R14, 0x1 ;  /* 0x000000010e0f7836 */ /* 0x000fe40000000000 */
[----:B------:R-:W-:Y:S01]  /*7550*/  @!P0 IMAD.MOV R15, RZ, RZ, R14 ;  /* 0x000000ffff0f8224 */ /* 0x000fe200078e020e */
[----:B---3--:R-:W-:-:S03]  /*7560*/  ISETP.GT.AND P0, PT, R6, RZ, PT ;  /* 0x000000ff0600720c */ /* 0x008fc60003f04270 */
[----:B------:R-:W-:-:S04]  /*7570*/  VIADD R14, R15, 0x1 ;  /* 0x000000010f0e7836 */ /* 0x000fc80000000000 */
[----:B------:R-:W-:-:S05]  /*7580*/  @!P1 IADD3 R14, PT, PT, R15, RZ, RZ ;  /* 0x000000ff0f0e9210 */ /* 0x000fca0007ffe0ff */
[----:B------:R-:W-:Y:S02]  /*7590*/  VIADD R6, R14, 0x1 ;  /* 0x000000010e067836 */ /* 0x000fe40000000000 */
[----:B------:R-:W-:Y:S01]  /*75a0*/  @!P0 IMAD.MOV R6, RZ, RZ, R14 ;  /* 0x000000ffff068224 */ /* 0x000fe200078e020e */
[----:B----4-:R-:W-:Y:S01]  /*75b0*/  ISETP.GT.AND P0, PT, R16, RZ, PT ;  /* 0x000000ff1000720c */ /* 0x010fe20003f04270 */
[----:B------:R-:W2:Y:S01]  /*75c0*/  LDL.64 R14, [R1+0x48] ;  /* 0x00004800010e7983 */ /* 0x000ea20000100a00 */
[----:B------:R-:W-:Y:S01]  /*75d0*/  ISETP.GT.AND P1, PT, R7, RZ, PT ;  /* 0x000000ff0700720c */ /* 0x000fe20003f24270 */
[----:B------:R-:W-:-:S10]  /*75e0*/  VIADD R7, R6, 0x1 ;  /* 0x0000000106077836 */ /* 0x000fd40000000000 */
[----:B------:R-:W-:Y:S02]  /*75f0*/  @!P0 IADD3 R7, PT, PT, R6, RZ, RZ ;  /* 0x000000ff06078210 */ /* 0x000fe40007ffe0ff */
[----:B------:R-:W-:Y:S02]  /*7600*/  ISETP.GT.AND P0, PT, R17, RZ, PT ;  /* 0x000000ff1100720c */ /* 0x000fe40003f04270 */
[----:B------:R-:W3:Y:S01]  /*7610*/  LDL.64 R16, [R1+0x40] ;  /* 0x0000400001107983 */ /* 0x000ee20000100a00 */
[----:B------:R-:W-:Y:S02]  /*7620*/  VIADD R6, R7, 0x1 ;  /* 0x0000000107067836 */ /* 0x000fe40000000000 */
[----:B------:R-:W-:-:S04]  /*7630*/  @!P1 IMAD.MOV R6, RZ, RZ, R7 ;  /* 0x000000ffff069224 */ /* 0x000fc800078e0207 */
[----:B------:R-:W-:-:S04]  /*7640*/  VIADD R18, R6, 0x1 ;  /* 0x0000000106127836 */ /* 0x000fc80000000000 */
[----:B------:R-:W-:Y:S02]  /*7650*/  @!P0 IADD3 R18, PT, PT, R6, RZ, RZ ;  /* 0x000000ff06128210 */ /* 0x000fe40007ffe0ff */
[----:B------:R-:W4:Y:S04]  /*7660*/  LDL.64 R6, [R1+0x18] ;  /* 0x0000180001067983 */ /* 0x000f280000100a00 */
        /* <DEDUP_REMOVED lines=13> */
[----:B----4-:R-:W-:-:S03]  /*7740*/  ISETP.GT.AND P1, PT, R6, RZ, PT ;  /* 0x000000ff0600720c */ /* 0x010fc60003f24270 */
[----:B------:R-:W-:-:S10]  /*7750*/  VIADD R6, R16, 0x1 ;  /* 0x0000000110067836 */ /* 0x000fd40000000000 */
[----:B------:R-:W-:Y:S02]  /*7760*/  @!P1 IADD3 R6, PT, PT, R16, RZ, RZ ;  /* 0x000000ff10069210 */ /* 0x000fe40007ffe0ff */
[----:B------:R-:W-:-:S03]  /*7770*/  ISETP.GT.AND P1, PT, R7, RZ, PT ;  /* 0x000000ff0700720c */ /* 0x000fc60003f24270 */
[----:B------:R-:W-:Y:S02]  /*7780*/  VIADD R7, R6, 0x1 ;  /* 0x0000000106077836 */ /* 0x000fe40000000000 */
[----:B------:R-:W-:Y:S01]  /*7790*/  @!P0 IMAD.MOV R7, RZ, RZ, R6 ;  /* 0x000000ffff078224 */ /* 0x000fe200078e0206 */
[----:B--2---:R-:W-:-:S03]  /*77a0*/  ISETP.GT.AND P0, PT, R14, RZ, PT ;  /* 0x000000ff0e00720c */ /* 0x004fc60003f04270 */
[----:B------:R-:W-:-:S04]  /*77b0*/  VIADD R6, R7, 0x1 ;  /* 0x0000000107067836 */ /* 0x000fc80000000000 */
[----:B------:R-:W-:-:S05]  /*77c0*/  @!P1 IADD3 R6, PT, PT, R7, RZ, RZ ;  /* 0x000000ff07069210 */ /* 0x000fca0007ffe0ff */
[----:B------:R-:W-:Y:S02]  /*77d0*/  VIADD R14, R6, 0x1 ;  /* 0x00000001060e7836 */ /* 0x000fe40000000000 */
[----:B------:R-:W-:Y:S02]  /*77e0*/  @!P0 IMAD.MOV R14, RZ, RZ, R6 ;  /* 0x000000ffff0e8224 */ /* 0x000fe400078e0206 */
[----:B------:R-:W2:Y:S04]  /*77f0*/  LDL.64 R6, [R1+0x20] ;  /* 0x0000200001067983 */ /* 0x000ea80000100a00 */
[----:B------:R-:W-:Y:S04]  /*7800*/  STL.64 [R1+0x20], RZ ;  /* 0x000020ff01007387 */ /* 0x000fe80000100a00 */
[----:B------:R-:W3:Y:S01]  /*7810*/  LDL R16, [R39+0x28] ;  /* 0x0000280027107983 */ /* 0x000ee20000100800 */
[----:B--2---:R-:W-:Y:S01]  /*7820*/  ISETP.GT.AND P0, PT, R6, RZ, PT ;  /* 0x000000ff0600720c */ /* 0x004fe20003f04270 */
[----:B---3--:R-:W-:-:S05]  /*7830*/  VIADD R16, R16, 0x1 ;  /* 0x0000000110107836 */ /* 0x008fca0000000000 */
[----:B------:R1:W-:Y:S04]  /*7840*/  STL [R39+0x28], R16 ;  /* 0x0000281027007387 */ /* 0x0003e80000100800 */
[----:B------:R-:W2:Y:S02]  /*7850*/  LDL R6, [R67] ;  /* 0x0000000043067983 */ /* 0x000ea40000100800 */
[----:B--2---:R-:W-:-:S05]  /*7860*/  IADD3 R6, PT, PT, R6, 0x1, RZ ;  /* 0x0000000106067810 */ /* 0x004fca0007ffe0ff */
[----:B------:R2:W-:Y:S04]  /*7870*/  STL [R67], R6 ;  /* 0x0000000643007387 */ /* 0x0005e80000100800 */
[----:B------:R-:W3:Y:S02]  /*7880*/  LDL R17, [R71+0x28] ;  /* 0x0000280047117983 */ /* 0x000ee40000100800 */
[----:B---3--:R-:W-:-:S05]  /*7890*/  VIADD R18, R17, 0x1 ;  /* 0x0000000111127836 */ /* 0x008fca0000000000 */
[----:B------:R3:W-:Y:S04]  /*78a0*/  STL [R71+0x28], R18 ;  /* 0x0000281247007387 */ /* 0x0007e80000100800 */
[----:B------:R-:W4:Y:S02]  /*78b0*/  LDL R17, [R70] ;  /* 0x0000000046117983 */ /* 0x000f240000100800 */
[----:B----4-:R-:W-:-:S05]  /*78c0*/  VIADD R17, R17, 0x1 ;  /* 0x0000000111117836 */ /* 0x010fca0000000000 */
[----:B------:R4:W-:Y:S04]  /*78d0*/  STL [R70], R17 ;  /* 0x0000001146007387 */ /* 0x0009e80000100800 */
[----:B0-----:R-:W5:Y:S02]  /*78e0*/  LDL R20, [R58+0x28] ;  /* 0x000028003a147983 */ /* 0x001f640000100800 */
[----:B-----5:R-:W-:-:S05]  /*78f0*/  VIADD R37, R20, 0x1 ;  /* 0x0000000114257836 */ /* 0x020fca0000000000 */
[----:B------:R-:W-:Y:S04]  /*7900*/  STL [R58+0x28], R37 ;  /* 0x000028253a007387 */ /* 0x000fe80000100800 */
[----:B-1----:R-:W5:Y:S01]  /*7910*/  LDL R16, [R57] ;  /* 0x0000000039107983 */ /* 0x002f620000100800 */
[----:B------:R-:W-:Y:S02]  /*7920*/  LEA R39, R46, UR10, 0x2 ;  /* 0x0000000a2e277c11 */ /* 0x000fe4000f8e10ff */
[----:B-----5:R-:W-:-:S05]  /*7930*/  IADD3 R16, PT, PT, R16, 0x1, RZ ;  /* 0x0000000110107810 */ /* 0x020fca0007ffe0ff */
[----:B------:R0:W-:Y:S04]  /*7940*/  STL [R57], R16 ;  /* 0x0000001039007387 */ /* 0x0001e80000100800 */
[----:B--2---:R-:W2:Y:S04]  /*7950*/  LDL R6, [R39+0x28] ;  /* 0x0000280027067983 */ /* 0x004ea80000100800 */
[----:B---3--:R-:W3:Y:S01]  /*7960*/  LDL R18, [R39] ;  /* 0x0000000027127983 */ /* 0x008ee20000100800 */
[----:B------:R-:W-:Y:S01]  /*7970*/  LEA R20, R47, UR10, 0x2 ;  /* 0x0000000a2f147c11 */ /* 0x000fe2000f8e10ff */
[----:B--2---:R-:W-:-:S02]  /*7980*/  VIADD R6, R6, 0x1 ;  /* 0x0000000106067836 */ /* 0x004fc40000000000 */
[----:B---3--:R-:W-:-:S03]  /*7990*/  VIADD R36, R18, 0x1 ;  /* 0x0000000112247836 */ /* 0x008fc60000000000 */
[----:B------:R-:W-:Y:S04]  /*79a0*/  STL [R39+0x28], R6 ;  /* 0x0000280627007387 */ /* 0x000fe80000100800 */
[----:B------:R-:W-:Y:S04]  /*79b0*/  STL [R39], R36 ;  /* 0x0000002427007387 */ /* 0x000fe80000100800 */
[----:B----4-:R-:W2:Y:S01]  /*79c0*/  LDL R17, [R20+0x28] ;  /* 0x0000280014117983 */ /* 0x010ea20000100800 */
[----:B------:R-:W-:-:S03]  /*79d0*/  LEA R70, R19, UR10, 0x2 ;  /* 0x0000000a13467c11 */ /* 0x000fc6000f8e10ff */
[----:B------:R-:W-:Y:S01]  /*79e0*/  LDS.128 R36, [UR5+0xc0] ;  /* 0x0000c005ff247984 */ /* 0x000fe20008000c00 */
[----:B--2---:R-:W-:-:S03]  /*79f0*/  VIADD R47, R17, 0x1 ;  /* 0x00000001112f7836 */ /* 0x004fc60000000000 */
[----:B------:R-:W1:Y:S04]  /*7a00*/  LDS.128 R16, [UR5+0x80] ;  /* 0x00008005ff107984 */ /* 0x000e680008000c00 */
[----:B------:R2:W-:Y:S04]  /*7a10*/  STL [R20+0x28], R47 ;  /* 0x0000282f14007387 */ /* 0x0005e80000100800 */
[----:B------:R-:W0:Y:S02]  /*7a20*/  LDL R26, [R70] ;  /* 0x00000000461a7983 */ /* 0x000e240000100800 */
[----:B0-----:R-:W-:-:S02]  /*7a30*/  IADD3 R57, PT, PT, R26, 0x1, RZ ;  /* 0x000000011a397810 */ /* 0x001fc40007ffe0ff */
[----:B-1----:R-:W-:-:S03]  /*7a40*/  LEA R26, R16, UR10, 0x2 ;  /* 0x0000000a101a7c11 */ /* 0x002fc6000f8e10ff */
[----:B------:R0:W-:Y:S04]  /*7a50*/  STL [R70], R57 ;  /* 0x0000003946007387 */ /* 0x0001e80000100800 */
[----:B------:R-:W3:Y:S01]  /*7a60*/  LDL R16, [R26+0x28] ;  /* 0x000028001a107983 */ /* 0x000ee20000100800 */
[----:B------:R-:W-:Y:S02]  /*7a70*/  ISETP.GT.AND P1, PT, R15, RZ, PT ;  /* 0x000000ff0f00720c */ /* 0x000fe40003f24270 */
[----:B------:R-:W-:Y:S01]  /*7a80*/  LEA R67, R36, UR10, 0x2 ;  /* 0x0000000a24437c11 */ /* 0x000fe2000f8e10ff */
[----:B------:R-:W-:Y:S02]  /*7a90*/  VIADD R6, R14, 0x1 ;  /* 0x000000010e067836 */ /* 0x000fe40000000000 */
[----:B------:R-:W-:-:S02]  /*7aa0*/  @!P0 IMAD.MOV R6, RZ, RZ, R14 ;  /* 0x000000ffff068224 */ /* 0x000fc400078e020e */
[----:B---3--:R-:W-:-:S05]  /*7ab0*/  VIADD R15, R16, 0x1 ;  /* 0x00000001100f7836 */ /* 0x008fca0000000000 */
[----:B------:R1:W-:Y:S04]  /*7ac0*/  STL [R26+0x28], R15 ;  /* 0x0000280f1a007387 */ /* 0x0003e80000100800 */
[----:B------:R-:W3:Y:S01]  /*7ad0*/  LDL R14, [R67] ;  /* 0x00000000430e7983 */ /* 0x000ee20000100800 */
[----:B------:R-:W-:Y:S02]  /*7ae0*/  LEA R46, R17, UR10, 0x2 ;  /* 0x0000000a112e7c11 */ /* 0x000fe4000f8e10ff */
[----:B---3--:R-:W-:-:S05]  /*7af0*/  IADD3 R14, PT, PT, R14, 0x1, RZ ;  /* 0x000000010e0e7810 */ /* 0x008fca0007ffe0ff */
[----:B------:R3:W-:Y:S04]  /*7b00*/  STL [R67], R14 ;  /* 0x0000000e43007387 */ /* 0x0007e80000100800 */
[----:B------:R-:W4:Y:S01]  /*7b10*/  LDL R16, [R46+0x28] ;  /* 0x000028002e107983 */ /* 0x000f220000100800 */
[----:B--2---:R-:W-:Y:S01]  /*7b20*/  LEA R47, R21, UR10, 0x2 ;  /* 0x0000000a152f7c11 */ /* 0x004fe2000f8e10ff */
[----:B----4-:R-:W-:-:S05]  /*7b30*/  VIADD R17, R16, 0x1 ;  /* 0x0000000110117836 */ /* 0x010fca0000000000 */
[----:B------:R-:W-:Y:S04]  /*7b40*/  STL [R46+0x28], R17 ;  /* 0x000028112e007387 */ /* 0x000fe80000100800 */
[----:B------:R-:W2:Y:S01]  /*7b50*/  LDL R16, [R47] ;  /* 0x000000002f107983 */ /* 0x000ea20000100800 */
[----:B0-----:R-:W-:Y:S01]  /*7b60*/  LEA R57, R18, UR10, 0x2 ;  /* 0x0000000a12397c11 */ /* 0x001fe2000f8e10ff */
[----:B--2---:R-:W-:-:S05]  /*7b70*/  VIADD R16, R16, 0x1 ;  /* 0x0000000110107836 */ /* 0x004fca0000000000 */
[----:B------:R0:W-:Y:S04]  /*7b80*/  STL [R47], R16 ;  /* 0x000000102f007387 */ /* 0x0001e80000100800 */
[----:B-1----:R-:W2:Y:S01]  /*7b90*/  LDL R15, [R57+0x28] ;  /* 0x00002800390f7983 */ /* 0x002ea20000100800 */
[----:B------:R-:W-:Y:S01]  /*7ba0*/  LEA R58, R50, UR10, 0x2 ;  /* 0x0000000a323a7c11 */ /* 0x000fe2000f8e10ff */
[----:B--2---:R-:W-:-:S05]  /*7bb0*/  VIADD R18, R15, 0x1 ;  /* 0x000000010f127836 */ /* 0x004fca0000000000 */
[----:B------:R-:W-:Y:S04]  /*7bc0*/  STL [R57+0x28], R18 ;  /* 0x0000281239007387 */ /* 0x000fe80000100800 */
[----:B---3--:R-:W2:Y:S01]  /*7bd0*/  LDL R14, [R58] ;  /* 0x000000003a0e7983 */ /* 0x008ea20000100800 */
[----:B------:R-:W-:Y:S02]  /*7be0*/  LEA R36, R19, UR10, 0x2 ;  /* 0x0000000a13247c11 */ /* 0x000fe4000f8e10ff */
[----:B--2---:R-:W-:-:S05]  /*7bf0*/  IADD3 R15, PT, PT, R14, 0x1, RZ ;  /* 0x000000010e0f7810 */ /* 0x004fca0007ffe0ff */
[----:B------:R1:W-:Y:S04]  /*7c00*/  STL [R58], R15 ;  /* 0x0000000f3a007387 */ /* 0x0003e80000100800 */
[----:B------:R-:W2:Y:S01]  /*7c10*/  LDL R14, [R36+0x28] ;  /* 0x00002800240e7983 */ /* 0x000ea20000100800 */
[----:B------:R-:W-:Y:S01]  /*7c20*/  LEA R50, R27, UR10, 0x2 ;  /* 0x0000000a1b327c11 */ /* 0x000fe2000f8e10ff */
[----:B--2---:R-:W-:-:S05]  /*7c30*/  VIADD R19, R14, 0x1 ;  /* 0x000000010e137836 */ /* 0x004fca0000000000 */
[----:B------:R2:W-:Y:S04]  /*7c40*/  STL [R36+0x28], R19 ;  /* 0x0000281324007387 */ /* 0x0005e80000100800 */
[----:B------:R-:W3:Y:S02]  /*7c50*/  LDL R14, [R50] ;  /* 0x00000000320e7983 */ /* 0x000ee40000100800 */
[----:B---3--:R-:W-:-:S05]  /*7c60*/  IADD3 R21, PT, PT, R14, 0x1, RZ ;  /* 0x000000010e157810 */ /* 0x008fca0007ffe0ff */
[----:B------:R-:W-:Y:S04]  /*7c70*/  STL [R50], R21 ;  /* 0x0000001532007387 */ /* 0x000fe80000100800 */
[----:B0-----:R-:W3:Y:S04]  /*7c80*/  LDL.64 R16, [R1+0x28] ;  /* 0x0000280001107983 */ /* 0x001ee80000100a00 */
[----:B-1----:R-:W4:Y:S01]  /*7c90*/  LDL.64 R14, [R1] ;  /* 0x00000000010e7983 */ /* 0x002f220000100a00 */
[----:B------:R-:W-:Y:S01]  /*7ca0*/  ISETP.GT.AND P0, PT, R7, RZ, PT ;  /* 0x000000ff0700720c */ /* 0x000fe20003f04270 */
[----:B------:R-:W-:-:S02]  /*7cb0*/  VIADD R7, R6, 0x1 ;  /* 0x0000000106077836 */ /* 0x000fc40000000000 */
[----:B------:R-:W-:-:S04]  /*7cc0*/  @!P1 IMAD.MOV R7, RZ, RZ, R6 ;  /* 0x000000ffff079224 */ /* 0x000fc800078e0206 */
[----:B------:R-:W-:-:S06]  /*7cd0*/  VIADD R18, R7, 0x1 ;  /* 0x0000000107127836 */ /* 0x000fcc0000000000 */
[----:B------:R-:W-:Y:S02]  /*7ce0*/  @!P0 IMAD.MOV R18, RZ, RZ, R7 ;  /* 0x000000ffff128224 */ /* 0x000fe400078e0207 */
[----:B------:R-:W5:Y:S01]  /*7cf0*/  LDL.64 R6, [R1+0x30] ;  /* 0x0000300001067983 */ /* 0x000f620000100a00 */
[----:B---3--:R-:W-:Y:S01]  /*7d00*/  ISETP.GT.AND P1, PT, R16, RZ, PT ;  /* 0x000000ff1000720c */ /* 0x008fe20003f24270 */
[----:B------:R-:W-:-:S12]  /*7d10*/  VIADD R16, R18, 0x1 ;  /* 0x0000000112107836 */ /* 0x000fd80000000000 */
[----:B------:R-:W-:Y:S02]  /*7d20*/  @!P1 IADD3 R16, PT, PT, R18, RZ, RZ ;  /* 0x000000ff12109210 */ /* 0x000fe40007ffe0ff */
[----:B----4-:R-:W-:Y:S02]  /*7d30*/  ISETP.GT.AND P1, PT, R14, RZ, PT ;  /* 0x000000ff0e00720c */ /* 0x010fe40003f24270 */
[----:B------:R-:W-:Y:S01]  /*7d40*/  ISETP.GT.AND P0, PT, R17, RZ, PT ;  /* 0x000000ff1100720c */ /* 0x000fe20003f04270 */
[----:B------:R-:W-:-:S10]  /*7d50*/  VIADD R14, R16, 0x1 ;  /* 0x00000001100e7836 */ /* 0x000fd40000000000 */
[----:B------:R-:W-:Y:S02]  /*7d60*/  @!P1 IMAD.MOV R14, RZ, RZ, R16 ;  /* 0x000000ffff0e9224 */ /* 0x000fe400078e0210 */
[----:B------:R-:W3:Y:S01]  /*7d70*/  LDL.64 R16, [R1+0x8] ;  /* 0x0000080001107983 */ /* 0x000ee20000100a00 */
[----:B------:R-:W-:Y:S01]  /*7d80*/  ISETP.GT.AND P1, PT, R15, RZ, PT ;  /* 0x000000ff0f00720c */ /* 0x000fe20003f24270 */
[C---:B------:R-:W-:Y:S01]  /*7d90*/  VIADD R15, R14.reuse, 0x1 ;  /* 0x000000010e0f7836 */ /* 0x040fe20000000000 */
[----:B------:R-:W-:-:S05]  /*7da0*/  @!P0 IADD3 R15, PT, PT, R14, RZ, RZ ;  /* 0x000000ff0e0f8210 */ /* 0x000fca0007ffe0ff */
[----:B------:R-:W-:-:S06]  /*7db0*/  VIADD R18, R15, 0x1 ;  /* 0x000000010f127836 */ /* 0x000fcc0000000000 */
[----:B------:R-:W-:Y:S01]  /*7dc0*/  @!P1 IMAD.MOV R18, RZ, RZ, R15 ;  /* 0x000000ffff129224 */ /* 0x000fe200078e020f */
[----:B-----5:R-:W-:Y:S01]  /*7dd0*/  ISETP.GT.AND P1, PT, R6, RZ, PT ;  /* 0x000000ff0600720c */ /* 0x020fe20003f24270 */
[----:B------:R-:W4:Y:S02]  /*7de0*/  LDL.64 R14, [R1+0x38] ;  /* 0x00003800010e7983 */ /* 0x000f240000100a00 */
[----:B------:R-:W-:-:S10]  /*7df0*/  VIADD R6, R18, 0x1 ;  /* 0x0000000112067836 */ /* 0x000fd40000000000 */
[----:B------:R-:W-:Y:S02]  /*7e00*/  @!P1 IADD3 R6, PT, PT, R18, RZ, RZ ;  /* 0x000000ff12069210 */ /* 0x000fe40007ffe0ff */
[----:B------:R-:W-:-:S03]  /*7e10*/  ISETP.GT.AND P0, PT, R7, RZ, PT ;  /* 0x000000ff0700720c */ /* 0x000fc60003f04270 */
[----:B------:R-:W-:Y:S01]  /*7e20*/  VIADD R7, R6, 0x1 ;  /* 0x0000000106077836 */ /* 0x000fe20000000000 */
[----:B---3--:R-:W-:-:S13]  /*7e30*/  ISETP.GT.AND P1, PT, R16, RZ, PT ;  /* 0x000000ff1000720c */ /* 0x008fda0003f24270 */
[----:B------:R-:W-:Y:S01]  /*7e40*/  @!P1 IMAD.MOV R7, RZ, RZ, R6 ;  /* 0x000000ffff079224 */ /* 0x000fe200078e0206 */
[----:B------:R-:W-:Y:S02]  /*7e50*/  ISETP.GT.AND P1, PT, R17, RZ, PT ;  /* 0x000000ff1100720c */ /* 0x000fe40003f24270 */
[----:B------:R-:W3:Y:S01]  /*7e60*/  LDL.64 R16, [R1+0x10] ;  /* 0x0000100001107983 */ /* 0x000ee20000100a00 */
[C---:B------:R-:W-:Y:S01]  /*7e70*/  VIADD R6, R7.reuse, 0x1 ;  /* 0x0000000107067836 */ /* 0x040fe20000000000 */
[----:B------:R-:W-:-:S05]  /*7e80*/  @!P0 IADD3 R6, PT, PT, R7, RZ, RZ ;  /* 0x000000ff07068210 */ /* 0x000fca0007ffe0ff */
[----:B------:R-:W-:-:S04]  /*7e90*/  VIADD R18, R6, 0x1 ;  /* 0x0000000106127836 */ /* 0x000fc80000000000 */
[----:B------:R-:W-:Y:S01]  /*7ea0*/  @!P1 IMAD.MOV R18, RZ, RZ, R6 ;  /* 0x000000ffff129224 */ /* 0x000fe200078e0206 */
[----:B----4-:R-:W-:Y:S01]  /*7eb0*/  ISETP.GT.AND P1, PT, R14, RZ, PT ;  /* 0x000000ff0e00720c */ /* 0x010fe20003f24270 */
        /* <DEDUP_REMOVED lines=12> */
[----:B------:R-:W-:Y:S02]  /*7f80*/  @!P1 IMAD.MOV R18, RZ, RZ, R14 ;  /* 0x000000ffff129224 */ /* 0x000fe400078e020e */
[----:B------:R-:W5:Y:S01]  /*7f90*/  LDL.64 R14, [R1+0x48] ;  /* 0x00004800010e7983 */ /* 0x000f620000100a00 */
[----:B----4-:R-:W-:Y:S01]  /*7fa0*/  ISETP.GT.AND P1, PT, R6, RZ, PT ;  /* 0x000000ff0600720c */ /* 0x010fe20003f24270 */
[----:B------:R-:W-:Y:S01]  /*7fb0*/  VIADD R6, R18, 0x1 ;  /* 0x0000000112067836 */ /* 0x000fe20000000000 */
[----:B------:R-:W-:-:S11]  /*7fc0*/  ISETP.GT.AND P0, PT, R7, RZ, PT ;  /* 0x000000ff0700720c */ /* 0x000fd60003f04270 */
[----:B------:R-:W-:-:S05]  /*7fd0*/  @!P1 IADD3 R6, PT, PT, R18, RZ, RZ ;  /* 0x000000ff12069210 */ /* 0x000fca0007ffe0ff */
        /* <DEDUP_REMOVED lines=10> */
[----:B---3--:R-:W-:-:S13]  /*8080*/  ISETP.GT.AND P1, PT, R16, RZ, PT ;  /* 0x000000ff1000720c */ /* 0x008fda0003f24270 */
[----:B------:R-:W-:Y:S01]  /*8090*/  @!P1 IMAD.MOV R7, RZ, RZ, R6 ;  /* 0x000000ffff079224 */ /* 0x000fe200078e0206 */
[----:B------:R-:W-:-:S03]  /*80a0*/  ISETP.GT.AND P1, PT, R17, RZ, PT ;  /* 0x000000ff1100720c */ /* 0x000fc60003f24270 */
[C---:B------:R-:W-:Y:S01]  /*80b0*/  VIADD R6, R7.reuse, 0x1 ;  /* 0x0000000107067836 */ /* 0x040fe20000000000 */
[----:B------:R-:W-:-:S05]  /*80c0*/  @!P0 IADD3 R6, PT, PT, R7, RZ, RZ ;  /* 0x000000ff07068210 */ /* 0x000fca0007ffe0ff */
[----:B------:R-:W-:-:S04]  /*80d0*/  VIADD R7, R6, 0x1 ;  /* 0x0000000106077836 */ /* 0x000fc80000000000 */
[----:B------:R-:W-:Y:S01]  /*80e0*/  @!P1 IMAD.MOV R7, RZ, RZ, R6 ;  /* 0x000000ffff079224 */ /* 0x000fe200078e0206 */
[----:B-----5:R-:W-:Y:S02]  /*80f0*/  ISETP.GT.AND P1, PT, R14, RZ, PT ;  /* 0x000000ff0e00720c */ /* 0x020fe40003f24270 */
[----:B------:R-:W-:Y:S01]  /*8100*/  ISETP.GT.AND P0, PT, R15, RZ, PT ;  /* 0x000000ff0f00720c */ /* 0x000fe20003f04270 */
[----:B------:R-:W-:-:S10]  /*8110*/  VIADD R15, R7, 0x1 ;  /* 0x00000001070f7836 */ /* 0x000fd40000000000 */
[----:B------:R-:W-:Y:S02]  /*8120*/  @!P1 IADD3 R15, PT, PT, R7, RZ, RZ ;  /* 0x000000ff070f9210 */ /* 0x000fe40007ffe0ff */
[----:B------:R-:W3:Y:S04]  /*8130*/  LDL.64 R6, [R1+0x20] ;  /* 0x0000200001067983 */ /* 0x000ee80000100a00 */
[----:B------:R-:W-:Y:S04]  /*8140*/  STL.64 [R1+0x20], RZ ;  /* 0x000020ff01007387 */ /* 0x000fe80000100a00 */
[----:B------:R-:W4:Y:S01]  /*8150*/  LDL R14, [R62+0x28] ;  /* 0x000028003e0e7983 */ /* 0x000f220000100800 */
[----:B---3--:R-:W-:Y:S01]  /*8160*/  ISETP.GT.AND P1, PT, R6, RZ, PT ;  /* 0x000000ff0600720c */ /* 0x008fe20003f24270 */
[----:B------:R-:W-:-:S12]  /*8170*/  VIADD R6, R15, 0x1 ;  /* 0x000000010f067836 */ /* 0x000fd80000000000 */
[----:B------:R-:W-:Y:S02]  /*8180*/  @!P1 IMAD.MOV R6, RZ, RZ, R15 ;  /* 0x000000ffff069224 */ /* 0x000fe400078e020f */
[----:B----4-:R-:W-:-:S05]  /*8190*/  VIADD R15, R14, 0x1 ;  /* 0x000000010e0f7836 */ /* 0x010fca0000000000 */
[----:B------:R0:W-:Y:S04]  /*81a0*/  STL [R62+0x28], R15 ;  /* 0x0000280f3e007387 */ /* 0x0001e80000100800 */
[----:B------:R-:W3:Y:S02]  /*81b0*/  LDL R14, [R61] ;  /* 0x000000003d0e7983 */ /* 0x000ee40000100800 */
[----:B---3--:R-:W-:-:S05]  /*81c0*/  IADD3 R14, PT, PT, R14, 0x1, RZ ;  /* 0x000000010e0e7810 */ /* 0x008fca0007ffe0ff */
[----:B------:R1:W-:Y:S04]  /*81d0*/  STL [R61], R14 ;  /* 0x0000000e3d007387 */ /* 0x0003e80000100800 */
[----:B------:R-:W3:Y:S02]  /*81e0*/  LDL R16, [R68+0x28] ;  /* 0x0000280044107983 */ /* 0x000ee40000100800 */
[----:B---3--:R-:W-:-:S05]  /*81f0*/  VIADD R17, R16, 0x1 ;  /* 0x0000000110117836 */ /* 0x008fca0000000000 */
[----:B------:R-:W-:Y:S04]  /*8200*/  STL [R68+0x28], R17 ;  /* 0x0000281144007387 */ /* 0x000fe80000100800 */
[----:B------:R-:W2:Y:S02]  /*8210*/  LDL R16, [R66] ;  /* 0x0000000042107983 */ /* 0x000ea40000100800 */
[----:B--2---:R-:W-:-:S05]  /*8220*/  VIADD R19, R16, 0x1 ;  /* 0x0000000110137836 */ /* 0x004fca0000000000 */
[----:B------:R-:W-:Y:S04]  /*8230*/  STL [R66], R19 ;  /* 0x0000001342007387 */ /* 0x000fe80000100800 */
[----:B------:R-:W0:Y:S02]  /*8240*/  LDL R16, [R73+0x28] ;  /* 0x0000280049107983 */ /* 0x000e240000100800 */
[----:B0-----:R-:W-:Y:S02]  /*8250*/  VIADD R62, R16, 0x1 ;  /* 0x00000001103e7836 */ /* 0x001fe40000000000 */
[----:B------:R-:W0:Y:S04]  /*8260*/  LDS.128 R16, [UR5+0xa0] ;  /* 0x0000a005ff107984 */ /* 0x000e280008000c00 */
[----:B------:R-:W-:Y:S04]  /*8270*/  STL [R73+0x28], R62 ;  /* 0x0000283e49007387 */ /* 0x000fe80000100800 */
[----:B------:R-:W2:Y:S02]  /*8280*/  LDL R15, [R72] ;  /* 0x00000000480f7983 */ /* 0x000ea40000100800 */
[----:B--2---:R-:W-:-:S05]  /*8290*/  IADD3 R15, PT, PT, R15, 0x1, RZ ;  /* 0x000000010f0f7810 */ /* 0x004fca0007ffe0ff */
[----:B------:R2:W-:Y:S04]  /*82a0*/  STL [R72], R15 ;  /* 0x0000000f48007387 */ /* 0x0005e80000100800 */
[----:B-1----:R-:W3:Y:S02]  /*82b0*/  LDL R14, [R70+0x28] ;  /* 0x00002800460e7983 */ /* 0x002ee40000100800 */
[----:B---3--:R-:W-:-:S05]  /*82c0*/  VIADD R21, R14, 0x1 ;  /* 0x000000010e157836 */ /* 0x008fca0000000000 */
[----:B------:R1:W-:Y:S04]  /*82d0*/  STL [R70+0x28], R21 ;  /* 0x0000281546007387 */ /* 0x0003e80000100800 */
[----:B------:R-:W3:Y:S01]  /*82e0*/  LDL R14, [R20] ;  /* 0x00000000140e7983 */ /* 0x000ee20000100800 */
[----:B0-----:R-:W-:Y:S01]  /*82f0*/  LEA R71, R16, UR10, 0x2 ;  /* 0x0000000a10477c11 */ /* 0x001fe2000f8e10ff */
[----:B---3--:R-:W-:-:S05]  /*8300*/  VIADD R61, R14, 0x1 ;  /* 0x000000010e3d7836 */ /* 0x008fca0000000000 */
[----:B------:R-:W-:Y:S04]  /*8310*/  STL [R20], R61 ;  /* 0x0000003d14007387 */ /* 0x000fe80000100800 */
[----:B------:R-:W3:Y:S04]  /*8320*/  LDL R14, [R71+0x28] ;  /* 0x00002800470e7983 */ /* 0x000ee80000100800 */
[----:B------:R-:W4:Y:S01]  /*8330*/  LDL R16, [R71] ;  /* 0x0000000047107983 */ /* 0x000f220000100800 */
[----:B------:R-:W-:Y:S01]  /*8340*/  LEA R27, R17, UR10, 0x2 ;  /* 0x0000000a111b7c11 */ /* 0x000fe2000f8e10ff */
[----:B---3--:R-:W-:Y:S01]  /*8350*/  VIADD R14, R14, 0x1 ;  /* 0x000000010e0e7836 */ /* 0x008fe20000000000 */
[----:B----4-:R-:W-:-:S04]  /*8360*/  IADD3 R16, PT, PT, R16, 0x1, RZ ;  /* 0x0000000110107810 */ /* 0x010fc80007ffe0ff */
[----:B------:R0:W-:Y:S04]  /*8370*/  STL [R71+0x28], R14 ;  /* 0x0000280e47007387 */ /* 0x0001e80000100800 */
[----:B------:R-:W-:Y:S04]  /*8380*/  STL [R71], R16 ;  /* 0x0000001047007387 */ /* 0x000fe80000100800 */
[----:B--2---:R-:W2:Y:S01]  /*8390*/  LDL R15, [R27+0x28] ;  /* 0x000028001b0f7983 */ /* 0x004ea20000100800 */
[----:B-1----:R-:W-:Y:S01]  /*83a0*/  LEA R70, R37, UR10, 0x2 ;  /* 0x0000000a25467c11 */ /* 0x002fe2000f8e10ff */
[----:B--2---:R-:W-:-:S05]  /*83b0*/  VIADD R62, R15, 0x1 ;  /* 0x000000010f3e7836 */ /* 0x004fca0000000000 */
[----:B------:R1:W-:Y:S04]  /*83c0*/  STL [R27+0x28], R62 ;  /* 0x0000283e1b007387 */ /* 0x0003e80000100800 */
[----:B------:R-:W2:Y:S01]  /*83d0*/  LDL R15, [R70] ;  /* 0x00000000460f7983 */ /* 0x000ea20000100800 */
[----:B------:R-:W-:Y:S01]  /*83e0*/  LEA R66, R18, UR10, 0x2 ;  /* 0x0000000a12427c11 */ /* 0x000fe2000f8e10ff */
[----:B--2---:R-:W-:-:S05]  /*83f0*/  VIADD R15, R15, 0x1 ;  /* 0x000000010f0f7836 */ /* 0x004fca0000000000 */
[----:B------:R2:W-:Y:S04]  /*8400*/  STL [R70], R15 ;  /* 0x0000000f46007387 */ /* 0x0005e80000100800 */
[----:B------:R-:W3:Y:S01]  /*8410*/  LDL R17, [R66+0x28] ;  /* 0x0000280042117983 */ /* 0x000ee20000100800 */
[----:B------:R-:W-:Y:S01]  /*8420*/  LEA R68, R22, UR10, 0x2 ;  /* 0x0000000a16447c11 */ /* 0x000fe2000f8e10ff */
[----:B---3--:R-:W-:-:S05]  /*8430*/  VIADD R17, R17, 0x1 ;  /* 0x0000000111117836 */ /* 0x008fca0000000000 */
[----:B------:R-:W-:Y:S04]  /*8440*/  STL [R66+0x28], R17 ;  /* 0x0000281142007387 */ /* 0x000fe80000100800 */
[----:B0-----:R-:W3:Y:S01]  /*8450*/  LDL R14, [R68] ;  /* 0x00000000440e7983 */ /* 0x001ee20000100800 */
[----:B------:R-:W-:Y:S02]  /*8460*/  LEA R61, R19, UR10, 0x2 ;  /* 0x0000000a133d7c11 */ /* 0x000fe4000f8e10ff */
[----:B-1----:R-:W-:Y:S01]  /*8470*/  LEA R62, R51, UR10, 0x2 ;  /* 0x0000000a333e7c11 */ /* 0x002fe2000f8e10ff */
[----:B------:R-:W0:Y:S01]  /*8480*/  LDS.128 R16, [UR5+0x130] ;  /* 0x00013005ff107984 */ /* 0x000e220008000c00 */
[----:B---3--:R-:W-:-:S05]  /*8490*/  IADD3 R21, PT, PT, R14, 0x1, RZ ;  /* 0x000000010e157810 */ /* 0x008fca0007ffe0ff */
[----:B------:R1:W-:Y:S04]  /*84a0*/  STL [R68], R21 ;  /* 0x0000001544007387 */ /* 0x0003e80000100800 */
[----:B------:R-:W3:Y:S02]  /*84b0*/  LDL R14, [R61+0x28] ;  /* 0x000028003d0e7983 */ /* 0x000ee40000100800 */
[----:B---3--:R-:W-:-:S05]  /*84c0*/  VIADD R14, R14, 0x1 ;  /* 0x000000010e0e7836 */ /* 0x008fca0000000000 */
[----:B------:R-:W-:Y:S04]  /*84d0*/  STL [R61+0x28], R14 ;  /* 0x0000280e3d007387 */ /* 0x000fe80000100800 */
[----:B--2---:R-:W2:Y:S01]  /*84e0*/  LDL R15, [R62] ;  /* 0x000000003e0f7983 */ /* 0x004ea20000100800 */
[----:B------:R-:W-:Y:S01]  /*84f0*/  LEA R37, R32, UR10, 0x2 ;  /* 0x0000000a20257c11 */ /* 0x000fe2000f8e10ff */
[----:B--2---:R-:W-:-:S05]  /*8500*/  VIADD R15, R15, 0x1 ;  /* 0x000000010f0f7836 */ /* 0x004fca0000000000 */
[----:B------:R2:W-:Y:S04]  /*8510*/  STL [R62], R15 ;  /* 0x0000000f3e007387 */ /* 0x0005e80000100800 */
[----:B------:R-:W3:Y:S01]  /*8520*/  LDL R20, [R37+0x28] ;  /* 0x0000280025147983 */ /* 0x000ee20000100800 */
[----:B0-----:R-:W-:Y:S01]  /*8530*/  LEA R51, R16, UR10, 0x2 ;  /* 0x0000000a10337c11 */ /* 0x001fe2000f8e10ff */
[----:B---3--:R-:W-:-:S05]  /*8540*/  VIADD R22, R20, 0x1 ;  /* 0x0000000114167836 */ /* 0x008fca0000000000 */
[----:B------:R0:W-:Y:S04]  /*8550*/  STL [R37+0x28], R22 ;  /* 0x0000281625007387 */ /* 0x0001e80000100800 */
[----:B------:R-:W3:Y:S01]  /*8560*/  LDL R16, [R51] ;  /* 0x0000000033107983 */ /* 0x000ee20000100800 */
[----:B------:R-:W-:Y:S01]  /*8570*/  ISETP.GT.AND P1, PT, R7, RZ, PT ;  /* 0x000000ff0700720c */ /* 0x000fe20003f24270 */
[----:B------:R-:W-:Y:S02]  /*8580*/  VIADD R7, R6, 0x1 ;  /* 0x0000000106077836 */ /* 0x000fe40000000000 */
[----:B------:R-:W-:Y:S01]  /*8590*/  @!P0 IMAD.MOV R7, RZ, RZ, R6 ;  /* 0x000000ffff078224 */ /* 0x000fe200078e0206 */
[----:B---3--:R-:W-:-:S05]  /*85a0*/  IADD3 R32, PT, PT, R16, 0x1, RZ ;  /* 0x0000000110207810 */ /* 0x008fca0007ffe0ff */
[----:B------:R-:W-:Y:S04]  /*85b0*/  STL [R51], R32 ;  /* 0x0000002033007387 */ /* 0x000fe80000100800 */
[----:B-1----:R-:W3:Y:S04]  /*85c0*/  LDL.64 R20, [R1+0x28] ;  /* 0x0000280001147983 */ /* 0x002ee80000100a00 */
[----:B--2---:R-:W2:Y:S01]  /*85d0*/  LDL.64 R14, [R1] ;  /* 0x00000000010e7983 */ /* 0x004ea20000100a00 */
[C---:B------:R-:W-:Y:S01]  /*85e0*/  VIADD R16, R7.reuse, 0x1 ;  /* 0x0000000107107836 */ /* 0x040fe20000000000 */
[----:B------:R-:W-:-:S02]  /*85f0*/  @!P1 IADD3 R16, PT, PT, R7, RZ, RZ ;  /* 0x000000ff07109210 */ /* 0x000fc40007ffe0ff */
[----:B------:R-:W4:Y:S01]  /*8600*/  LDL.64 R6, [R1+0x30] ;  /* 0x0000300001067983 */ /* 0x000f220000100a00 */
[----:B---3--:R-:W-:Y:S02]  /*8610*/  ISETP.GT.AND P1, PT, R20, RZ, PT ;  /* 0x000000ff1400720c */ /* 0x008fe40003f24270 */
[----:B------:R-:W-:Y:S01]  /*8620*/  VIADD R20, R16, 0x1 ;  /* 0x0000000110147836 */ /* 0x000fe20000000000 */
[----:B------:R-:W-:-:S10]  /*8630*/  ISETP.GT.AND P0, PT, R21, RZ, PT ;  /* 0x000000ff1500720c */ /* 0x000fd40003f04270 */
        /* <DEDUP_REMOVED lines=60> */
[----:B------:R-:W-:Y:S02]  /*8a00*/  @!P1 IADD3 R16, PT, PT, R7, RZ, RZ ;  /* 0x000000ff07109210 */ /* 0x000fe40007ffe0ff */
[----:B------:R-:W2:Y:S04]  /*8a10*/  LDL.64 R6, [R1+0x20] ;  /* 0x0000200001067983 */ /* 0x000ea80000100a00 */
[----:B------:R-:W-:Y:S04]  /*8a20*/  STL.64 [R1+0x20], RZ ;  /* 0x000020ff01007387 */ /* 0x000fe80000100a00 */
[----:B------:R-:W3:Y:S01]  /*8a30*/  LDL R14, [R33+0x28] ;  /* 0x00002800210e7983 */ /* 0x000ee20000100800 */
[----:B------:R-:W-:Y:S01]  /*8a40*/  ISETP.GT.AND P0, PT, R15, RZ, PT ;  /* 0x000000ff0f00720c */ /* 0x000fe20003f04270 */
[----:B---3--:R-:W-:-:S05]  /*8a50*/  VIADD R14, R14, 0x1 ;  /* 0x000000010e0e7836 */ /* 0x008fca0000000000 */
[----:B------:R1:W-:Y:S04]  /*8a60*/  STL [R33+0x28], R14 ;  /* 0x0000280e21007387 */ /* 0x0003e80000100800 */
[----:B------:R-:W3:Y:S02]  /*8a70*/  LDL R15, [R5] ;  /* 0x00000000050f7983 */ /* 0x000ee40000100800 */
[----:B---3--:R-:W-:-:S05]  /*8a80*/  VIADD R20, R15, 0x1 ;  /* 0x000000010f147836 */ /* 0x008fca0000000000 */
[----:B------:R3:W-:Y:S04]  /*8a90*/  STL [R5], R20 ;  /* 0x0000001405007387 */ /* 0x0007e80000100800 */
[----:B------:R-:W0:Y:S02]  /*8aa0*/  LDL R15, [R63+0x28] ;  /* 0x000028003f0f7983 */ /* 0x000e240000100800 */
[----:B0-----:R-:W-:-:S05]  /*8ab0*/  VIADD R22, R15, 0x1 ;  /* 0x000000010f167836 */ /* 0x001fca0000000000 */
[----:B------:R0:W-:Y:S04]  /*8ac0*/  STL [R63+0x28], R22 ;  /* 0x000028163f007387 */ /* 0x0001e80000100800 */
[----:B------:R-:W4:Y:S02]  /*8ad0*/  LDL R15, [R56] ;  /* 0x00000000380f7983 */ /* 0x000f240000100800 */
[----:B----4-:R-:W-:-:S05]  /*8ae0*/  IADD3 R15, PT, PT, R15, 0x1, RZ ;  /* 0x000000010f0f7810 */ /* 0x010fca0007ffe0ff */
[----:B------:R4:W-:Y:S04]  /*8af0*/  STL [R56], R15 ;  /* 0x0000000f38007387 */ /* 0x0009e80000100800 */
[----:B------:R-:W1:Y:S02]  /*8b00*/  LDL R21, [R69+0x28] ;  /* 0x0000280045157983 */ /* 0x000e640000100800 */
[----:B-1----:R-:W-:-:S05]  /*8b10*/  VIADD R14, R21, 0x1 ;  /* 0x00000001150e7836 */ /* 0x002fca0000000000 */
[----:B------:R1:W-:Y:S04]  /*8b20*/  STL [R69+0x28], R14 ;  /* 0x0000280e45007387 */ /* 0x0003e80000100800 */
[----:B------:R-:W3:Y:S02]  /*8b30*/  LDL R21, [R59] ;  /* 0x000000003b157983 */ /* 0x000ee40000100800 */
[----:B---3--:R-:W-:-:S05]  /*8b40*/  VIADD R20, R21, 0x1 ;  /* 0x0000000115147836 */ /* 0x008fca0000000000 */
[----:B------:R3:W-:Y:S04]  /*8b50*/  STL [R59], R20 ;  /* 0x000000143b007387 */ /* 0x0007e80000100800 */
[----:B------:R-:W0:Y:S02]  /*8b60*/  LDL R5, [R67+0x28] ;  /* 0x0000280043057983 */ /* 0x000e240000100800 */
[----:B0-----:R-:W-:-:S05]  /*8b70*/  VIADD R22, R5, 0x1 ;  /* 0x0000000105167836 */ /* 0x001fca0000000000 */
[----:B------:R-:W-:Y:S04]  /*8b80*/  STL [R67+0x28], R22 ;  /* 0x0000281643007387 */ /* 0x000fe80000100800 */
[----:B------:R-:W5:Y:S02]  /*8b90*/  LDL R5, [R26] ;  /* 0x000000001a057983 */ /* 0x000f640000100800 */
[----:B-----5:R-:W-:-:S05]  /*8ba0*/  IADD3 R5, PT, PT, R5, 0x1, RZ ;  /* 0x0000000105057810 */ /* 0x020fca0007ffe0ff */
[----:B------:R0:W-:Y:S04]  /*8bb0*/  STL [R26], R5 ;  /* 0x000000051a007387 */ /* 0x0001e80000100800 */
[----:B----4-:R-:W4:Y:S02]  /*8bc0*/  LDL R15, [R70+0x28] ;  /* 0x00002800460f7983 */ /* 0x010f240000100800 */
[----:B----4-:R-:W-:-:S05]  /*8bd0*/  VIADD R15, R15, 0x1 ;  /* 0x000000010f0f7836 */ /* 0x010fca0000000000 */
[----:B------:R-:W-:Y:S04]  /*8be0*/  STL [R70+0x28], R15 ;  /* 0x0000280f46007387 */ /* 0x000fe80000100800 */
[----:B-1----:R-:W4:Y:S01]  /*8bf0*/  LDL R14, [R27] ;  /* 0x000000001b0e7983 */ /* 0x002f220000100800 */
[----:B------:R-:W-:Y:S01]  /*8c00*/  LEA R32, R38, UR10, 0x2 ;  /* 0x0000000a26207c11 */ /* 0x000fe2000f8e10ff */
[----:B----4-:R-:W-:-:S05]  /*8c10*/  VIADD R14, R14, 0x1 ;  /* 0x000000010e0e7836 */ /* 0x010fca0000000000 */
[----:B------:R1:W-:Y:S04]  /*8c20*/  STL [R27], R14 ;  /* 0x0000000e1b007387 */ /* 0x0003e80000100800 */
[----:B---3--:R-:W3:Y:S04]  /*8c30*/  LDL R20, [R32+0x28] ;  /* 0x0000280020147983 */ /* 0x008ee80000100800 */
[----:B------:R-:W4:Y:S01]  /*8c40*/  LDL R21, [R32] ;  /* 0x0000000020157983 */ /* 0x000f220000100800 */
[----:B------:R-:W-:Y:S01]  /*8c50*/  LEA R39, R39, UR10, 0x2 ;  /* 0x0000000a27277c11 */ /* 0x000fe2000f8e10ff */
[----:B---3--:R-:W-:Y:S01]  /*8c60*/  VIADD R20, R20, 0x1 ;  /* 0x0000000114147836 */ /* 0x008fe20000000000 */
[----:B----4-:R-:W-:-:S04]  /*8c70*/  IADD3 R21, PT, PT, R21, 0x1, RZ ;  /* 0x0000000115157810 */ /* 0x010fc80007ffe0ff */
[----:B------:R-:W-:Y:S04]  /*8c80*/  STL [R32+0x28], R20 ;  /* 0x0000281420007387 */ /* 0x000fe80000100800 */
[----:B------:R-:W-:Y:S04]  /*8c90*/  STL [R32], R21 ;  /* 0x0000001520007387 */ /* 0x000fe80000100800 */
[----:B0-----:R-:W3:Y:S01]  /*8ca0*/  LDL R5, [R39+0x28] ;  /* 0x0000280027057983 */ /* 0x001ee20000100800 */
[----:B------:R-:W-:Y:S01]  /*8cb0*/  LEA R38, R23, UR10, 0x2 ;  /* 0x0000000a17267c11 */ /* 0x000fe2000f8e10ff */
[----:B---3--:R-:W-:-:S05]  /*8cc0*/  VIADD R26, R5, 0x1 ;  /* 0x00000001051a7836 */ /* 0x008fca0000000000 */
[----:B------:R-:W-:Y:S04]  /*8cd0*/  STL [R39+0x28], R26 ;  /* 0x0000281a27007387 */ /* 0x000fe80000100800 */
[----:B------:R-:W3:Y:S01]  /*8ce0*/  LDL R5, [R38] ;  /* 0x0000000026057983 */ /* 0x000ee20000100800 */
[----:B------:R-:W-:Y:S01]  /*8cf0*/  LEA R56, R28, UR10, 0x2 ;  /* 0x0000000a1c387c11 */ /* 0x000fe2000f8e10ff */
[----:B------:R-:W-:Y:S02]  /*8d00*/  UMOV UR5, 0x400 ;  /* 0x0000040000057882 */ /* 0x000fe40000000000 */
[----:B------:R-:W-:-:S09]  /*8d10*/  ULEA UR5, UR6, UR5, 0x18 ;  /* 0x0000000506057291 */ /* 0x000fd2000f8ec0ff */
[----:B------:R-:W0:Y:S01]  /*8d20*/  LDS.128 R20, [UR5+0x110] ;  /* 0x00011005ff147984 */ /* 0x000e220008000c00 */
[----:B---3--:R-:W-:-:S05]  /*8d30*/  VIADD R5, R5, 0x1 ;  /* 0x0000000105057836 */ /* 0x008fca0000000000 */
[----:B------:R3:W-:Y:S04]  /*8d40*/  STL [R38], R5 ;  /* 0x0000000526007387 */ /* 0x0007e80000100800 */
[----:B-1----:R-:W4:Y:S01]  /*8d50*/  LDL R14, [R56+0x28] ;  /* 0x00002800380e7983 */ /* 0x002f220000100800 */
[----:B0-----:R-:W-:Y:S01]  /*8d60*/  LEA R59, R20, UR10, 0x2 ;  /* 0x0000000a143b7c11 */ /* 0x001fe2000f8e10ff */
[----:B----4-:R-:W-:-:S05]  /*8d70*/  VIADD R15, R14, 0x1 ;  /* 0x000000010e0f7836 */ /* 0x010fca0000000000 */
[----:B------:R-:W-:Y:S04]  /*8d80*/  STL [R56+0x28], R15 ;  /* 0x0000280f38007387 */ /* 0x000fe80000100800 */
[----:B------:R-:W4:Y:S01]  /*8d90*/  LDL R14, [R59] ;  /* 0x000000003b0e7983 */ /* 0x000f220000100800 */
[----:B---3--:R-:W-:Y:S02]  /*8da0*/  LEA R5, R29, UR10, 0x2 ;  /* 0x0000000a1d057c11 */ /* 0x008fe4000f8e10ff */
[----:B----4-:R-:W-:-:S05]  /*8db0*/  IADD3 R20, PT, PT, R14, 0x1, RZ ;  /* 0x000000010e147810 */ /* 0x010fca0007ffe0ff */
[----:B------:R0:W-:Y:S04]  /*8dc0*/  STL [R59], R20 ;  /* 0x000000143b007387 */ /* 0x0001e80000100800 */
[----:B------:R-:W3:Y:S01]  /*8dd0*/  LDL R14, [R5+0x28] ;  /* 0x00002800050e7983 */ /* 0x000ee20000100800 */
[----:B------:R-:W-:Y:S01]  /*8de0*/  LEA R63, R17, UR10, 0x2 ;  /* 0x0000000a113f7c11 */ /* 0x000fe2000f8e10ff */
[----:B---3--:R-:W-:-:S05]  /*8df0*/  VIADD R26, R14, 0x1 ;  /* 0x000000010e1a7836 */ /* 0x008fca0000000000 */
[----:B------:R1:W-:Y:S04]  /*8e00*/  STL [R5+0x28], R26 ;  /* 0x0000281a05007387 */ /* 0x0003e80000100800 */
[----:B------:R-:W3:Y:S01]  /*8e10*/  LDL R14, [R63] ;  /* 0x000000003f0e7983 */ /* 0x000ee20000100800 */
[----:B--2---:R-:W-:Y:S01]  /*8e20*/  ISETP.GT.AND P1, PT, R6, RZ, PT ;  /* 0x000000ff0600720c */ /* 0x004fe20003f24270 */
[C---:B------:R-:W-:Y:S01]  /*8e30*/  VIADD R17, R16.reuse, 0x1 ;  /* 0x0000000110117836 */ /* 0x040fe20000000000 */
[----:B------:R-:W-:Y:S02]  /*8e40*/  @!P2 IADD3 R17, PT, PT, R16, RZ, RZ ;  /* 0x000000ff1011a210 */ /* 0x000fe40007ffe0ff */
[----:B------:R-:W-:-:S03]  /*8e50*/  ISETP.GT.AND P2, PT, R7, RZ, PT ;  /* 0x000000ff0700720c */ /* 0x000fc60003f44270 */
[----:B0-----:R-:W-:-:S06]  /*8e60*/  VIADD R20, R17, 0x1 ;  /* 0x0000000111147836 */ /* 0x001fcc0000000000 */
[----:B------:R-:W-:-:S04]  /*8e70*/  @!P1 IMAD.MOV R20, RZ, RZ, R17 ;  /* 0x000000ffff149224 */ /* 0x000fc800078e0211 */
[C---:B-1----:R-:W-:Y:S01]  /*8e80*/  VIADD R26, R20.reuse, 0x1 ;  /* 0x00000001141a7836 */ /* 0x042fe20000000000 */
[----:B------:R-:W-:-:S05]  /*8e90*/  @!P0 IADD3 R26, PT, PT, R20, RZ, RZ ;  /* 0x000000ff141a8210 */ /* 0x000fca0007ffe0ff */
[----:B------:R-:W-:Y:S02]  /*8ea0*/  VIADD R20, R26, 0x1 ;  /* 0x000000011a147836 */ /* 0x000fe40000000000 */
[----:B------:R-:W-:Y:S02]  /*8eb0*/  @!P2 IMAD.MOV R20, RZ, RZ, R26 ;  /* 0x000000ffff14a224 */ /* 0x000fe400078e021a */
[----:B---3--:R-:W-:-:S05]  /*8ec0*/  VIADD R32, R14, 0x1 ;  /* 0x000000010e207836 */ /* 0x008fca0000000000 */
[----:B------:R0:W-:Y:S04]  /*8ed0*/  STL [R63], R32 ;  /* 0x000000203f007387 */ /* 0x0001e80000100800 */
[----:B------:R-:W2:Y:S04]  /*8ee0*/  LDL.64 R28, [R1+0x28] ;  /* 0x00002800011c7983 */ /* 0x000ea80000100a00 */
[----:B------:R-:W3:Y:S04]  /*8ef0*/  LDL.64 R14, [R1] ;  /* 0x00000000010e7983 */ /* 0x000ee80000100a00 */
[----:B------:R-:W4:Y:S04]  /*8f00*/  LDL.64 R6, [R1+0x30] ;  /* 0x0000300001067983 */ /* 0x000f280000100a00 */
[----:B------:R-:W5:Y:S04]  /*8f10*/  LDL.64 R16, [R1+0x8] ;  /* 0x0000080001107983 */ /* 0x000f680000100a00 */
[----:B------:R-:W5:Y:S04]  /*8f20*/  LDL.64 R26, [R1+0x38] ;  /* 0x00003800011a7983 */ /* 0x000f680000100a00 */
[----:B0-----:R-:W5:Y:S04]  /*8f30*/  LDL.64 R32, [R1+0x10] ;  /* 0x0000100001207983 */ /* 0x001f680000100a00 */
[----:B------:R-:W-:Y:S04]  /*8f40*/  STL.64 [R1+0x28], RZ ;  /* 0x000028ff01007387 */ /* 0x000fe80000100a00 */
[----:B------:R-:W-:Y:S04]  /*8f50*/  STL.64 [R1], RZ ;  /* 0x000000ff01007387 */ /* 0x000fe80000100a00 */
        /* <DEDUP_REMOVED lines=8> */
[----:B---3--:R-:W-:-:S03]  /*8fe0*/  ISETP.GT.AND P0, PT, R14, RZ, PT ;  /* 0x000000ff0e00720c */ /* 0x008fc60003f04270 */
[----:B------:R-:W-:-:S10]  /*8ff0*/  VIADD R14, R28, 0x1 ;  /* 0x000000011c0e7836 */ /* 0x000fd40000000000 */
[----:B------:R-:W-:Y:S01]  /*9000*/  @!P0 IMAD.MOV R14, RZ, RZ, R28 ;  /* 0x000000ffff0e8224 */ /* 0x000fe200078e021c */
[----:B------:R-:W-:-:S03]  /*9010*/  ISETP.GT.AND P0, PT, R15, RZ, PT ;  /* 0x000000ff0f00720c */ /* 0x000fc60003f04270 */
[C---:B------:R-:W-:Y:S01]  /*9020*/  VIADD R15, R14.reuse, 0x1 ;  /* 0x000000010e0f7836 */ /* 0x040fe20000000000 */
[----:B------:R-:W-:Y:S02]  /*9030*/  @!P1 IADD3 R15, PT, PT, R14, RZ, RZ ;  /* 0x000000ff0e0f9210 */ /* 0x000fe40007ffe0ff */
[----:B----4-:R-:W-:-:S03]  /*9040*/  ISETP.GT.AND P1, PT, R6, RZ, PT ;  /* 0x000000ff0600720c */ /* 0x010fc60003f24270 */
[----:B------:R-:W-:-:S04]  /*9050*/  VIADD R6, R15, 0x1 ;  /* 0x000000010f067836 */ /* 0x000fc80000000000 */
[----:B------:R-:W-:Y:S01]  /*9060*/  @!P0 IMAD.MOV R6, RZ, RZ, R15 ;  /* 0x000000ffff068224 */ /* 0x000fe200078e020f */
[----:B-----5:R-:W-:-:S03]  /*9070*/  ISETP.GT.AND P0, PT, R16, RZ, PT ;  /* 0x000000ff1000720c */ /* 0x020fc60003f04270 */
[C---:B------:R-:W-:Y:S02]  /*9080*/  VIADD R14, R6.reuse, 0x1 ;  /* 0x00000001060e7836 */ /* 0x040fe40000000000 */
[----:B------:R-:W-:Y:S02]  /*9090*/  @!P1 IADD3 R14, PT, PT, R6, RZ, RZ ;  /* 0x000000ff060e9210 */ /* 0x000fe40007ffe0ff */
[----:B------:R-:W-:-:S03]  /*90a0*/  ISETP.GT.AND P1, PT, R7, RZ, PT ;  /* 0x000000ff0700720c */ /* 0x000fc60003f24270 */
[----:B------:R-:W-:-:S03]  /*90b0*/  VIADD R6, R14, 0x1 ;  /* 0x000000010e067836 */ /* 0x000fc60000000000 */
[----:B------:R-:W-:Y:S01]  /*90c0*/  @!P0 IMAD.MOV R6, RZ, RZ, R14 ;  /* 0x000000ffff068224 */ /* 0x000fe200078e020e */
[----:B------:R-:W-:Y:S01]  /*90d0*/  ISETP.GT.AND P0, PT, R17, RZ, PT ;  /* 0x000000ff1100720c */ /* 0x000fe20003f04270 */
[----:B------:R-:W2:Y:S02]  /*90e0*/  LDL.64 R14, [R1+0x48] ;  /* 0x00004800010e7983 */ /* 0x000ea40000100a00 */
[C---:B------:R-:W-:Y:S02]  /*90f0*/  VIADD R7, R6.reuse, 0x1 ;  /* 0x0000000106077836 */ /* 0x040fe40000000000 */
[----:B------:R-:W3:Y:S01]  /*9100*/  LDL.64 R16, [R1+0x20] ;  /* 0x0000200001107983 */ /* 0x000ee20000100a00 */
[----:B------:R-:W-:Y:S02]  /*9110*/  @!P1 IADD3 R7, PT, PT, R6, RZ, RZ ;  /* 0x000000ff06079210 */ /* 0x000fe40007ffe0ff */
[----:B------:R-:W-:-:S03]  /*9120*/  ISETP.GT.AND P1, PT, R26, RZ, PT ;  /* 0x000000ff1a00720c */ /* 0x000fc60003f24270 */
[----:B------:R-:W-:Y:S02]  /*9130*/  VIADD R6, R7, 0x1 ;  /* 0x0000000107067836 */ /* 0x000fe40000000000 */
[----:B------:R-:W-:Y:S01]  /*9140*/  @!P0 IMAD.MOV R6, RZ, RZ, R7 ;  /* 0x000000ffff068224 */ /* 0x000fe200078e0207 */
[----:B------:R-:W-:-:S03]  /*9150*/  ISETP.GT.AND P0, PT, R32, RZ, PT ;  /* 0x000000ff2000720c */ /* 0x000fc60003f04270 */
[----:B------:R-:W-:-:S04]  /*9160*/  VIADD R7, R6, 0x1 ;  /* 0x0000000106077836 */ /* 0x000fc80000000000 */
[----:B------:R-:W-:Y:S02]  /*9170*/  @!P1 IADD3 R7, PT, PT, R6, RZ, RZ ;  /* 0x000000ff06079210 */ /* 0x000fe40007ffe0ff */
[----:B------:R-:W-:Y:S01]  /*9180*/  ISETP.GT.AND P1, PT, R27, RZ, PT ;  /* 0x000000ff1b00720c */ /* 0x000fe20003f24270 */
[----:B------:R-:W-:Y:S02]  /*9190*/  STL.64 [R1+0x48], RZ ;  /* 0x000048ff01007387 */ /* 0x000fe40000100a00 */
[----:B------:R-:W-:Y:S02]  /*91a0*/  VIADD R20, R7, 0x1 ;  /* 0x0000000107147836 */ /* 0x000fe40000000000 */
[----:B------:R-:W-:Y:S01]  /*91b0*/  @!P0 IMAD.MOV R20, RZ, RZ, R7 ;  /* 0x000000ffff148224 */ /* 0x000fe200078e0207 */
[----:B------:R-:W4:Y:S04]  /*91c0*/  LDL.64 R26, [R1+0x40] ;  /* 0x00004000011a7983 */ /* 0x000f280000100a00 */
[----:B------:R-:W5:Y:S04]  /*91d0*/  LDL.64 R6, [R1+0x18] ;  /* 0x0000180001067983 */ /* 0x000f680000100a00 */
[----:B------:R-:W-:Y:S04]  /*91e0*/  STL.64 [R1+0x40], RZ ;  /* 0x000040ff01007387 */ /* 0x000fe80000100a00 */
[----:B------:R-:W-:Y:S04]  /*91f0*/  STL.64 [R1+0x18], RZ ;  /* 0x000018ff01007387 */ /* 0x000fe80000100a00 */
[----:B------:R-:W-:Y:S04]  /*9200*/  STL.64 [R1+0x20], RZ ;  /* 0x000020ff01007387 */ /* 0x000fe80000100a00 */
[----:B------:R-:W2:Y:S02]  /*9210*/  LDL R28, [R30+0x28] ;  /* 0x000028001e1c7983 */ /* 0x000ea40000100800 */
[----:B--2---:R-:W-:-:S05]  /*9220*/  VIADD R29, R28, 0x1 ;  /* 0x000000011c1d7836 */ /* 0x004fca0000000000 */
[----:B------:R0:W-:Y:S04]  /*9230*/  STL [R30+0x28], R29 ;  /* 0x0000281d1e007387 */ /* 0x0001e80000100800 */
[----:B------:R-:W2:Y:S02]  /*9240*/  LDL R28, [R9] ;  /* 0x00000000091c7983 */ /* 0x000ea40000100800 */
[----:B--2---:R-:W-:-:S05]  /*9250*/  IADD3 R28, PT, PT, R28, 0x1, RZ ;  /* 0x000000011c1c7810 */ /* 0x004fca0007ffe0ff */
[----:B------:R1:W-:Y:S04]  /*9260*/  STL [R9], R28 ;  /* 0x0000001c09007387 */ /* 0x0003e80000100800 */
[----:B------:R-:W2:Y:S02]  /*9270*/  LDL R32, [R31+0x28] ;  /* 0x000028001f207983 */ /* 0x000ea40000100800 */
[----:B--2---:R-:W-:-:S05]  /*9280*/  VIADD R32, R32, 0x1 ;  /* 0x0000000120207836 */ /* 0x004fca0000000000 */
[----:B------:R2:W-:Y:S04]  /*9290*/  STL [R31+0x28], R32 ;  /* 0x000028201f007387 */ /* 0x0005e80000100800 */
[----:B------:R-:W3:Y:S02]  /*92a0*/  LDL R67, [R34] ;  /* 0x0000000022437983 */ /* 0x000ee40000100800 */
[----:B---3--:R-:W-:-:S05]  /*92b0*/  VIADD R67, R67, 0x1 ;  /* 0x0000000143437836 */ /* 0x008fca0000000000 */
[----:B------:R-:W-:Y:S04]  /*92c0*/  STL [R34], R67 ;  /* 0x0000004322007387 */ /* 0x000fe80000100800 */
[----:B------:R-:W0:Y:S02]  /*92d0*/  LDL R69, [R45+0x28] ;  /* 0x000028002d457983 */ /* 0x000e240000100800 */
[----:B0-----:R-:W-:-:S05]  /*92e0*/  VIADD R30, R69, 0x1 ;  /* 0x00000001451e7836 */ /* 0x001fca0000000000 */
[----:B------:R0:W-:Y:S04]  /*92f0*/  STL [R45+0x28], R30 ;  /* 0x0000281e2d007387 */ /* 0x0001e80000100800 */
[----:B------:R-:W1:Y:S02]  /*9300*/  LDL R29, [R35] ;  /* 0x00000000231d7983 */ /* 0x000e640000100800 */
[----:B-1----:R-:W-:-:S05]  /*9310*/  IADD3 R28, PT, PT, R29, 0x1, RZ ;  /* 0x000000011d1c7810 */ /* 0x002fca0007ffe0ff */
[----:B------:R1:W-:Y:S04]  /*9320*/  STL [R35], R28 ;  /* 0x0000001c23007387 */ /* 0x0003e80000100800 */
[----:B------:R-:W2:Y:S02]  /*9330*/  LDL R9, [R47+0x28] ;  /* 0x000028002f097983 */ /* 0x000ea40000100800 */
[----:B--2---:R-:W-:-:S05]  /*9340*/  VIADD R32, R9, 0x1 ;  /* 0x0000000109207836 */ /* 0x004fca0000000000 */
[----:B------:R-:W-:Y:S04]  /*9350*/  STL [R47+0x28], R32 ;  /* 0x000028202f007387 */ /* 0x000fe80000100800 */
[----:B------:R-:W2:Y:S02]  /*9360*/  LDL R9, [R46] ;  /* 0x000000002e097983 */ /* 0x000ea40000100800 */
[----:B--2---:R-:W-:-:S05]  /*9370*/  VIADD R9, R9, 0x1 ;  /* 0x0000000109097836 */ /* 0x004fca0000000000 */
[----:B------:R2:W-:Y:S04]  /*9380*/  STL [R46], R9 ;  /* 0x000000092e007387 */ /* 0x0005e80000100800 */
[----:B------:R-:W3:Y:S02]  /*9390*/  LDL R29, [R68+0x28] ;  /* 0x00002800441d7983 */ /* 0x000ee40000100800 */
[----:B---3--:R-:W-:-:S05]  /*93a0*/  VIADD R29, R29, 0x1 ;  /* 0x000000011d1d7836 */ /* 0x008fca0000000000 */
[----:B------:R3:W-:Y:S04]  /*93b0*/  STL [R68+0x28], R29 ;  /* 0x0000281d44007387 */ /* 0x0007e80000100800 */
[----:B0-----:R-:W4:Y:S02]  /*93c0*/  LDL R30, [R66] ;  /* 0x00000000421e7983 */ /* 0x001f240000100800 */
[----:B----4-:R-:W-:-:S05]  /*93d0*/  IADD3 R31, PT, PT, R30, 0x1, RZ ;  /* 0x000000011e1f7810 */ /* 0x010fca0007ffe0ff */
[----:B------:R-:W-:Y:S04]  /*93e0*/  STL [R66], R31 ;  /* 0x0000001f42007387 */ /* 0x000fe80000100800 */
[----:B-1----:R-:W4:Y:S02]  /*93f0*/  LDL R28, [R38+0x28] ;  /* 0x00002800261c7983 */ /* 0x002f240000100800 */
[----:B----4-:R-:W-:-:S05]  /*9400*/  VIADD R35, R28, 0x1 ;  /* 0x000000011c237836 */ /* 0x010fca0000000000 */
[----:B------:R-:W-:Y:S04]  /*9410*/  STL [R38+0x28], R35 ;  /* 0x0000282326007387 */ /* 0x000fe80000100800 */
[----:B------:R-:W4:Y:S01]  /*9420*/  LDL R28, [R39] ;  /* 0x00000000271c7983 */ /* 0x000f220000100800 */
[----:B------:R-:W-:Y:S01]  /*9430*/  LEA R40, R40, UR10, 0x2 ;  /* 0x0000000a28287c11 */ /* 0x000fe2000f8e10ff */
[----:B----4-:R-:W-:-:S05]  /*9440*/  VIADD R28, R28, 0x1 ;  /* 0x000000011c1c7836 */ /* 0x010fca0000000000 */
[----:B------:R0:W-:Y:S04]  /*9450*/  STL [R39], R28 ;  /* 0x0000001c27007387 */ /* 0x0001e80000100800 */
[----:B--2---:R-:W3:Y:S04]  /*9460*/  LDL R9, [R40+0x28] ;  /* 0x0000280028097983 */ /* 0x004ee80000100800 */
[----:B------:R-:W2:Y:S01]  /*9470*/  LDL R30, [R40] ;  /* 0x00000000281e7983 */ /* 0x000ea20000100800 */
[----:B------:R-:W-:Y:S01]  /*9480*/  LEA R45, R41, UR10, 0x2 ;  /* 0x0000000a292d7c11 */ /* 0x000fe2000f8e10ff */
[----:B---3--:R-:W-:Y:S01]  /*9490*/  VIADD R29, R9, 0x1 ;  /* 0x00000001091d7836 */ /* 0x008fe20000000000 */
[----:B--2---:R-:W-:-:S04]  /*94a0*/  IADD3 R30, PT, PT, R30, 0x1, RZ ;  /* 0x000000011e1e7810 */ /* 0x004fc80007ffe0ff */
[----:B------:R-:W-:Y:S04]  /*94b0*/  STL [R40+0x28], R29 ;  /* 0x0000281d28007387 */ /* 0x000fe80000100800 */
[----:B------:R-:W-:Y:S04]  /*94c0*/  STL [R40], R30 ;  /* 0x0000001e28007387 */ /* 0x000fe80000100800 */
[----:B------:R-:W2:Y:S01]  /*94d0*/  LDL R9, [R45+0x28] ;  /* 0x000028002d097983 */ /* 0x000ea20000100800 */
[----:B------:R-:W-:Y:S01]  /*94e0*/  LEA R67, R21, UR10, 0x2 ;  /* 0x0000000a15437c11 */ /* 0x000fe2000f8e10ff */
[----:B--2---:R-:W-:-:S05]  /*94f0*/  VIADD R32, R9, 0x1 ;  /* 0x0000000109207836 */ /* 0x004fca0000000000 */
[----:B------:R-:W-:Y:S04]  /*9500*/  STL [R45+0x28], R32 ;  /* 0x000028202d007387 */ /* 0x000fe80000100800 */
[----:B------:R-:W0:Y:S02]  /*9510*/  LDL R9, [R67] ;  /* 0x0000000043097983 */ /* 0x000e240000100800 */
[----:B0-----:R-:W-:Y:S01]  /*9520*/  VIADD R28, R9, 0x1 ;  /* 0x00000001091c7836 */ /* 0x001fe20000000000 */
[----:B------:R-:W-:-:S04]  /*9530*/  LEA R9, R42, UR10, 0x2 ;  /* 0x0000000a2a097c11 */ /* 0x000fc8000f8e10ff */
[----:B------:R0:W-:Y:S04]  /*9540*/  STL [R67], R28 ;  /* 0x0000001c43007387 */ /* 0x0001e80000100800 */
[----:B------:R-:W2:Y:S01]  /*9550*/  LDL R21, [R9+0x28] ;  /* 0x0000280009157983 */ /* 0x000ea20000100800 */
[----:B------:R-:W-:Y:S02]  /*9560*/  LEA R66, R18, UR10, 0x2 ;  /* 0x0000000a12427c11 */ /* 0x000fe4000f8e10ff */
[----:B------:R-:W-:Y:S02]  /*9570*/  ISETP.GT.AND P0, PT, R33, RZ, PT ;  /* 0x000000ff2100720c */ /* 0x000fe40003f04270 */
[----:B------:R-:W-:Y:S01]  /*9580*/  IADD3 R18, PT, PT, R20, 0x1, RZ ;  /* 0x0000000114127810 */ /* 0x000fe20007ffe0ff */
[----:B------:R-:W-:Y:S01]  /*9590*/  @!P1 IMAD.MOV R18, RZ, RZ, R20 ;  /* 0x000000ffff129224 */ /* 0x000fe200078e0214 */
[----:B------:R-:W-:-:S03]  /*95a0*/  ISETP.GT.AND P1, PT, R26, RZ, PT ;  /* 0x000000ff1a00720c */ /* 0x000fc60003f24270 */
[----:B------:R-:W-:-:S06]  /*95b0*/  VIADD R20, R18, 0x1 ;  /* 0x0000000112147836 */ /* 0x000fcc0000000000 */
[----:B------:R-:W-:Y:S01]  /*95c0*/  @!P0 IMAD.MOV R20, RZ, RZ, R18 ;  /* 0x000000ffff148224 */ /* 0x000fe200078e0212 */
[----:B-----5:R-:W-:Y:S01]  /*95d0*/  ISETP.GT.AND P0, PT, R6, RZ, PT ;  /* 0x000000ff0600720c */ /* 0x020fe20003f04270 */
[----:B--2---:R-:W-:-:S05]  /*95e0*/  VIADD R34, R21, 0x1 ;  /* 0x0000000115227836 */ /* 0x004fca0000000000 */
[----:B------:R1:W-:Y:S04]  /*95f0*/  STL [R9+0x28], R34 ;  /* 0x0000282209007387 */ /* 0x0003e80000100800 */
[----:B------:R-:W2:Y:S01]  /*9600*/  LDL R21, [R66] ;  /* 0x0000000042157983 */ /* 0x000ea20000100800 */
        /* <DEDUP_REMOVED lines=11> */
[----:B------:R-:W-:-:S03]  /*96c0*/  IADD3 R18, PT, PT, R7, 0x1, RZ ;  /* 0x0000000107127810 */ /* 0x000fc60007ffe0ff */
[----:B------:R-:W-:Y:S02]  /*96d0*/  @!P1 IMAD.MOV R18, RZ, RZ, R7 ;  /* 0x000000ffff129224 */ /* 0x000fe400078e0207 */
[----:B--2---:R-:W-:-:S05]  /*96e0*/  VIADD R39, R21, 0x1 ;  /* 0x0000000115277836 */ /* 0x004fca0000000000 */
[----:B------:R2:W-:Y:S04]  /*96f0*/  STL [R66], R39 ;  /* 0x0000002742007387 */ /* 0x0005e80000100800 */
[----:B------:R-:W3:Y:S04]  /*9700*/  LDL.64 R46, [R1+0x28] ;  /* 0x00002800012e7983 */ /* 0x000ee80000100a00 */
[----:B------:R-:W4:Y:S04]  /*9710*/  LDL.64 R6, [R1] ;  /* 0x0000000001067983 */ /* 0x000f280000100a00 */
[----:B------:R-:W5:Y:S04]  /*9720*/  LDL.64 R20, [R1+0x30] ;  /* 0x0000300001147983 */ /* 0x000f680000100a00 */
[----:B------:R-:W5:Y:S04]  /*9730*/  LDL.64 R26, [R1+0x8] ;  /* 0x00000800011a7983 */ /* 0x000f680000100a00 */
[----:B0-----:R-:W5:Y:S04]  /*9740*/  LDL.64 R28, [R1+0x38] ;  /* 0x00003800011c7983 */ /* 0x001f680000100a00 */
[----:B------:R-:W5:Y:S04]  /*9750*/  LDL.64 R30, [R1+0x10] ;  /* 0x00001000011e7983 */ /* 0x000f680000100a00 */
[----:B------:R-:W5:Y:S04]  /*9760*/  LDL.64 R32, [R1+0x40] ;  /* 0x0000400001207983 */ /* 0x000f680000100a00 */
[----:B-1----:R-:W5:Y:S04]  /*9770*/  LDL.64 R34, [R1+0x18] ;  /* 0x0000180001227983 */ /* 0x002f680000100a00 */
[----:B--2---:R-:W2:Y:S04]  /*9780*/  LDL.64 R38, [R1+0x48] ;  /* 0x0000480001267983 */ /* 0x004ea80000100a00 */
        /* <DEDUP_REMOVED lines=11> */
[----:B------:R-:W3:Y:S01]  /*9840*/  LDL R14, [R43+0x28] ;  /* 0x000028002b0e7983 */ /* 0x000ee20000100800 */
[----:B------:R-:W-:Y:S01]  /*9850*/  ISETP.GT.AND P0, PT, R16, RZ, PT ;  /* 0x000000ff1000720c */ /* 0x000fe20003f04270 */
[----:B---3--:R-:W-:-:S05]  /*9860*/  VIADD R14, R14, 0x1 ;  /* 0x000000010e0e7836 */ /* 0x008fca0000000000 */
[----:B------:R0:W-:Y:S04]  /*9870*/  STL [R43+0x28], R14 ;  /* 0x0000280e2b007387 */ /* 0x0001e80000100800 */
[----:B------:R-:W3:Y:S02]  /*9880*/  LDL R16, [R60] ;  /* 0x000000003c107983 */ /* 0x000ee40000100800 */
[----:B---3--:R-:W-:-:S05]  /*9890*/  IADD3 R69, PT, PT, R16, 0x1, RZ ;  /* 0x0000000110457810 */ /* 0x008fca0007ffe0ff */
[----:B------:R-:W-:Y:S04]  /*98a0*/  STL [R60], R69 ;  /* 0x000000453c007387 */ /* 0x000fe80000100800 */
[----:B------:R-:W3:Y:S02]  /*98b0*/  LDL R16, [R48+0x28] ;  /* 0x0000280030107983 */ /* 0x000ee40000100800 */
[----:B---3--:R-:W-:-:S05]  /*98c0*/  VIADD R71, R16, 0x1 ;  /* 0x0000000110477836 */ /* 0x008fca0000000000 */
[----:B------:R-:W-:Y:S04]  /*98d0*/  STL [R48+0x28], R71 ;  /* 0x0000284730007387 */ /* 0x000fe80000100800 */
[----:B------:R-:W3:Y:S02]  /*98e0*/  LDL R16, [R44] ;  /* 0x000000002c107983 */ /* 0x000ee40000100800 */
[----:B---3--:R-:W-:-:S05]  /*98f0*/  VIADD R73, R16, 0x1 ;  /* 0x0000000110497836 */ /* 0x008fca0000000000 */
[----:B------:R1:W-:Y:S04]  /*9900*/  STL [R44], R73 ;  /* 0x000000492c007387 */ /* 0x0003e80000100800 */
[----:B------:R-:W3:Y:S02]  /*9910*/  LDL R16, [R49+0x28] ;  /* 0x0000280031107983 */ /* 0x000ee40000100800 */
[----:B---3--:R-:W-:-:S05]  /*9920*/  VIADD R16, R16, 0x1 ;  /* 0x0000000110107836 */ /* 0x008fca0000000000 */
[----:B------:R3:W-:Y:S04]  /*9930*/  STL [R49+0x28], R16 ;  /* 0x0000281031007387 */ /* 0x0007e80000100800 */
[----:B0-----:R-:W4:Y:S02]  /*9940*/  LDL R14, [R53] ;  /* 0x00000000350e7983 */ /* 0x001f240000100800 */
[----:B----4-:R-:W-:-:S05]  /*9950*/  IADD3 R14, PT, PT, R14, 0x1, RZ ;  /* 0x000000010e0e7810 */ /* 0x010fca0007ffe0ff */
[----:B------:R0:W-:Y:S04]  /*9960*/  STL [R53], R14 ;  /* 0x0000000e35007387 */ /* 0x0001e80000100800 */
[----:B------:R-:W4:Y:S02]  /*9970*/  LDL R42, [R58+0x28] ;  /* 0x000028003a2a7983 */ /* 0x000f240000100800 */
[----:B----4-:R-:W-:-:S05]  /*9980*/  VIADD R43, R42, 0x1 ;  /* 0x000000012a2b7836 */ /* 0x010fca0000000000 */
[----:B------:R4:W-:Y:S04]  /*9990*/  STL [R58+0x28], R43 ;  /* 0x0000282b3a007387 */ /* 0x0009e80000100800 */
[----:B------:R-:W5:Y:S02]  /*99a0*/  LDL R42, [R57] ;  /* 0x00000000392a7983 */ /* 0x000f640000100800 */
[----:B-----5:R-:W-:-:S05]  /*99b0*/  VIADD R42, R42, 0x1 ;  /* 0x000000012a2a7836 */ /* 0x020fca0000000000 */
[----:B------:R5:W-:Y:S04]  /*99c0*/  STL [R57], R42 ;  /* 0x0000002a39007387 */ /* 0x000be80000100800 */
[----:B-1----:R-:W3:Y:S02]  /*99d0*/  LDL R44, [R62+0x28] ;  /* 0x000028003e2c7983 */ /* 0x002ee40000100800 */
[----:B---3--:R-:W-:-:S05]  /*99e0*/  VIADD R49, R44, 0x1 ;  /* 0x000000012c317836 */ /* 0x008fca0000000000 */
[----:B------:R1:W-:Y:S04]  /*99f0*/  STL [R62+0x28], R49 ;  /* 0x000028313e007387 */ /* 0x0003e80000100800 */
[----:B------:R-:W3:Y:S02]  /*9a00*/  LDL R16, [R61] ;  /* 0x000000003d107983 */ /* 0x000ee40000100800 */
[----:B---3--:R-:W-:-:S05]  /*9a10*/  IADD3 R16, PT, PT, R16, 0x1, RZ ;  /* 0x0000000110107810 */ /* 0x008fca0007ffe0ff */
[----:B------:R-:W-:Y:S04]  /*9a20*/  STL [R61], R16 ;  /* 0x000000103d007387 */ /* 0x000fe80000100800 */
[----:B0-----:R-:W3:Y:S02]  /*9a30*/  LDL R14, [R59+0x28] ;  /* 0x000028003b0e7983 */ /* 0x001ee40000100800 */
[----:B---3--:R-:W-:-:S05]  /*9a40*/  VIADD R14, R14, 0x1 ;  /* 0x000000010e0e7836 */ /* 0x008fca0000000000 */
[----:B------:R0:W-:Y:S04]  /*9a50*/  STL [R59+0x28], R14 ;  /* 0x0000280e3b007387 */ /* 0x0001e80000100800 */
[----:B----4-:R-:W3:Y:S02]  /*9a60*/  LDL R43, [R56] ;  /* 0x00000000382b7983 */ /* 0x010ee40000100800 */
[----:B---3--:R-:W-:-:S05]  /*9a70*/  VIADD R43, R43, 0x1 ;  /* 0x000000012b2b7836 */ /* 0x008fca0000000000 */
[----:B------:R-:W-:Y:S04]  /*9a80*/  STL [R56], R43 ;  /* 0x0000002b38007387 */ /* 0x000fe80000100800 */
[----:B-----5:R-:W3:Y:S02]  /*9a90*/  LDL R42, [R67+0x28] ;  /* 0x00002800432a7983 */ /* 0x020ee40000100800 */
[----:B---3--:R-:W-:-:S05]  /*9aa0*/  VIADD R42, R42, 0x1 ;  /* 0x000000012a2a7836 */ /* 0x008fca0000000000 */
[----:B------:R3:W-:Y:S04]  /*9ab0*/  STL [R67+0x28], R42 ;  /* 0x0000282a43007387 */ /* 0x0007e80000100800 */
[----:B------:R-:W4:Y:S01]  /*9ac0*/  LDL R44, [R45] ;  /* 0x000000002d2c7983 */ /* 0x000f220000100800 */
[----:B-1----:R-:W-:Y:S02]  /*9ad0*/  LEA R49, R22, UR10, 0x2 ;  /* 0x0000000a16317c11 */ /* 0x002fe4000f8e10ff */
[----:B----4-:R-:W-:-:S05]  /*9ae0*/  IADD3 R44, PT, PT, R44, 0x1, RZ ;  /* 0x000000012c2c7810 */ /* 0x010fca0007ffe0ff */
[----:B------:R-:W-:Y:S04]  /*9af0*/  STL [R45], R44 ;  /* 0x0000002c2d007387 */ /* 0x000fe80000100800 */
[----:B0-----:R-:W4:Y:S04]  /*9b00*/  LDL R14, [R49+0x28] ;  /* 0x00002800310e7983 */ /* 0x001f280000100800 */
[----:B------:R-:W5:Y:S01]  /*9b10*/  LDL R22, [R49] ;  /* 0x0000000031167983 */ /* 0x000f620000100800 */
[----:B------:R-:W-:Y:S01]  /*9b20*/  LEA R53, R23, UR10, 0x2 ;  /* 0x0000000a17357c11 */ /* 0x000fe2000f8e10ff */
[----:B----4-:R-:W-:-:S02]  /*9b30*/  VIADD R16, R14, 0x1 ;  /* 0x000000010e107836 */ /* 0x010fc40000000000 */
[----:B-----5:R-:W-:-:S03]  /*9b40*/  VIADD R22, R22, 0x1 ;  /* 0x0000000116167836 */ /* 0x020fc60000000000 */
[----:B------:R0:W-:Y:S04]  /*9b50*/  STL [R49+0x28], R16 ;  /* 0x0000281031007387 */ /* 0x0001e80000100800 */
[----:B------:R1:W-:Y:S04]  /*9b60*/  STL [R49], R22 ;  /* 0x0000001631007387 */ /* 0x0003e80000100800 */
[----:B------:R-:W3:Y:S01]  /*9b70*/  LDL R14, [R53+0x28] ;  /* 0x00002800350e7983 */ /* 0x000ee20000100800 */
[----:B------:R-:W-:Y:S02]  /*9b80*/  LEA R61, R19, UR10, 0x2 ;  /* 0x0000000a133d7c11 */ /* 0x000fe4000f8e10ff */
[----:B------:R-:W-:Y:S01]  /*9b90*/  ISETP.GT.AND P1, PT, R15, RZ, PT ;  /* 0x000000ff0f00720c */ /* 0x000fe20003f24270 */
[----:B---3--:R-:W-:-:S05]  /*9ba0*/  VIADD R42, R14, 0x1 ;  /* 0x000000010e2a7836 */ /* 0x008fca0000000000 */
[----:B------:R3:W-:Y:S04]  /*9bb0*/  STL [R53+0x28], R42 ;  /* 0x0000282a35007387 */ /* 0x0007e80000100800 */
[----:B------:R-:W4:Y:S01]  /*9bc0*/  LDL R19, [R61] ;  /* 0x000000003d137983 */ /* 0x000f220000100800 */
        /* <DEDUP_REMOVED lines=13> */
[----:B------:R-:W-:Y:S02]  /*9ca0*/  @!P0 IMAD.MOV R60, RZ, RZ, R15 ;  /* 0x000000ffff3c8224 */ /* 0x000fe400078e020f */
[----:B----4-:R-:W-:-:S05]  /*9cb0*/  VIADD R6, R19, 0x1 ;  /* 0x0000000113067836 */ /* 0x010fca0000000000 */
[----:B------:R4:W-:Y:S04]  /*9cc0*/  STL [R61], R6 ;  /* 0x000000063d007387 */ /* 0x0009e80000100800 */
[----:B------:R-:W5:Y:S04]  /*9cd0*/  LDL.64 R58, [R1+0x28] ;  /* 0x00002800013a7983 */ /* 0x000f680000100a00 */
[----:B------:R-:W5:Y:S04]  /*9ce0*/  LDL.64 R14, [R1] ;  /* 0x00000000010e7983 */ /* 0x000f680000100a00 */
[----:B0-----:R-:W5:Y:S04]  /*9cf0*/  LDL.64 R16, [R1+0x30] ;  /* 0x0000300001107983 */ /* 0x001f680000100a00 */
[----:B------:R-:W5:Y:S04]  /*9d00*/  LDL.64 R18, [R1+0x8] ;  /* 0x0000080001127983 */ /* 0x000f680000100a00 */
[----:B-1----:R-:W5:Y:S04]  /*9d10*/  LDL.64 R22, [R1+0x38] ;  /* 0x0000380001167983 */ /* 0x002f680000100a00 */
[----:B---3--:R-:W3:Y:S04]  /*9d20*/  LDL.64 R42, [R1+0x10] ;  /* 0x00001000012a7983 */ /* 0x008ee80000100a00 */
[----:B------:R-:W3:Y:S04]  /*9d30*/  LDL.64 R44, [R1+0x40] ;  /* 0x00004000012c7983 */ /* 0x000ee80000100a00 */
[----:B------:R-:W3:Y:S04]  /*9d40*/  LDL.64 R46, [R1+0x18] ;  /* 0x00001800012e7983 */ /* 0x000ee80000100a00 */
[----:B------:R-:W3:Y:S04]  /*9d50*/  LDL.64 R48, [R1+0x48] ;  /* 0x0000480001307983 */ /* 0x000ee80000100a00 */
[----:B------:R-:W3:Y:S04]  /*9d60*/  LDL.64 R56, [R1+0x20] ;  /* 0x0000200001387983 */ /* 0x000ee80000100a00 */
        /* <DEDUP_REMOVED lines=10> */
[----:B----4-:R-:W4:Y:S02]  /*9e10*/  LDL R6, [R24+0x28] ;  /* 0x0000280018067983 */ /* 0x010f240000100800 */
[----:B----4-:R-:W-:-:S05]  /*9e20*/  VIADD R67, R6, 0x1 ;  /* 0x0000000106437836 */ /* 0x010fca0000000000 */
[----:B------:R0:W-:Y:S04]  /*9e30*/  STL [R24+0x28], R67 ;  /* 0x0000284318007387 */ /* 0x0001e80000100800 */
[----:B------:R-:W4:Y:S02]  /*9e40*/  LDL R6, [R4] ;  /* 0x0000000004067983 */ /* 0x000f240000100800 */
[----:B----4-:R-:W-:-:S05]  /*9e50*/  IADD3 R69, PT, PT, R6, 0x1, RZ ;  /* 0x0000000106457810 */ /* 0x010fca0007ffe0ff */
[----:B------:R1:W-:Y:S04]  /*9e60*/  STL [R4], R69 ;  /* 0x0000004504007387 */ /* 0x0003e80000100800 */
[----:B------:R-:W4:Y:S02]  /*9e70*/  LDL R6, [R25+0x28] ;  /* 0x0000280019067983 */ /* 0x000f240000100800 */
[----:B----4-:R-:W-:-:S05]  /*9e80*/  VIADD R6, R6, 0x1 ;  /* 0x0000000106067836 */ /* 0x010fca0000000000 */
[----:B------:R4:W-:Y:S04]  /*9e90*/  STL [R25+0x28], R6 ;  /* 0x0000280619007387 */ /* 0x0009e80000100800 */
[----:B------:R-:W2:Y:S02]  /*9ea0*/  LDL R62, [R52] ;  /* 0x00000000343e7983 */ /* 0x000ea40000100800 */
[----:B--2---:R-:W-:-:S05]  /*9eb0*/  VIADD R71, R62, 0x1 ;  /* 0x000000013e477836 */ /* 0x004fca0000000000 */
[----:B------:R-:W-:Y:S04]  /*9ec0*/  STL [R52], R71 ;  /* 0x0000004734007387 */ /* 0x000fe80000100800 */
[----:B------:R-:W2:Y:S02]  /*9ed0*/  LDL R62, [R55+0x28] ;  /* 0x00002800373e7983 */ /* 0x000ea40000100800 */
[----:B--2---:R-:W-:-:S05]  /*9ee0*/  VIADD R62, R62, 0x1 ;  /* 0x000000013e3e7836 */ /* 0x004fca0000000000 */
[----:B------:R-:W-:Y:S04]  /*9ef0*/  STL [R55+0x28], R62 ;  /* 0x0000283e37007387 */ /* 0x000fe80000100800 */
[----:B0-----:R-:W2:Y:S02]  /*9f00*/  LDL R24, [R54] ;  /* 0x0000000036187983 */ /* 0x001ea40000100800 */
[----:B--2---:R-:W-:-:S05]  /*9f10*/  IADD3 R67, PT, PT, R24, 0x1, RZ ;  /* 0x0000000118437810 */ /* 0x004fca0007ffe0ff */
[----:B------:R-:W-:Y:S04]  /*9f20*/  STL [R54], R67 ;  /* 0x0000004336007387 */ /* 0x000fe80000100800 */
[----:B-1----:R-:W4:Y:S02]  /*9f30*/  LDL R4, [R50+0x28] ;  /* 0x0000280032047983 */ /* 0x002f240000100800 */
[----:B----4-:R-:W-:-:S05]  /*9f40*/  VIADD R25, R4, 0x1 ;  /* 0x0000000104197836 */ /* 0x010fca0000000000 */
[----:B------:R0:W-:Y:S04]  /*9f50*/  STL [R50+0x28], R25 ;  /* 0x0000281932007387 */ /* 0x0001e80000100800 */
[----:B------:R-:W2:Y:S02]  /*9f60*/  LDL R4, [R36] ;  /* 0x0000000024047983 */ /* 0x000ea40000100800 */
[----:B--2---:R-:W-:-:S05]  /*9f70*/  VIADD R69, R4, 0x1 ;  /* 0x0000000104457836 */ /* 0x004fca0000000000 */
[----:B------:R1:W-:Y:S04]  /*9f80*/  STL [R36], R69 ;  /* 0x0000004524007387 */ /* 0x0003e80000100800 */
[----:B------:R-:W2:Y:S02]  /*9f90*/  LDL R4, [R51+0x28] ;  /* 0x0000280033047983 */ /* 0x000ea40000100800 */
[----:B--2---:R-:W-:-:S05]  /*9fa0*/  VIADD R4, R4, 0x1 ;  /* 0x0000000104047836 */ /* 0x004fca0000000000 */
[----:B------:R2:W-:Y:S04]  /*9fb0*/  STL [R51+0x28], R4 ;  /* 0x0000280433007387 */ /* 0x0005e80000100800 */
[----:B------:R-:W4:Y:S02]  /*9fc0*/  LDL R6, [R37] ;  /* 0x0000000025067983 */ /* 0x000f240000100800 */
[----:B----4-:R-:W-:-:S05]  /*9fd0*/  IADD3 R6, PT, PT, R6, 0x1, RZ ;  /* 0x0000000106067810 */ /* 0x010fca0007ffe0ff */
[----:B------:R4:W-:Y:S04]  /*9fe0*/  STL [R37], R6 ;  /* 0x0000000625007387 */ /* 0x0009e80000100800 */
[----:B------:R-:W5:Y:S02]  /*9ff0*/  LDL R24, [R63+0x28] ;  /* 0x000028003f187983 */ /* 0x000f640000100800 */
[----:B-----5:R-:W-:-:S05]  /*a000*/  VIADD R24, R24, 0x1 ;  /* 0x0000000118187836 */ /* 0x020fca0000000000 */
[----:B------:R5:W-:Y:S04]  /*a010*/  STL [R63+0x28], R24 ;  /* 0x000028183f007387 */ /* 0x000be80000100800 */
[----:B0-----:R-:W1:Y:S02]  /*a020*/  LDL R25, [R5] ;  /* 0x0000000005197983 */ /* 0x001e640000100800 */
[----:B-1----:R-:W-:-:S05]  /*a030*/  VIADD R36, R25, 0x1 ;  /* 0x0000000119247836 */ /* 0x002fca0000000000 */
[----:B------:R-:W-:Y:S04]  /*a040*/  STL [R5], R36 ;  /* 0x0000002405007387 */ /* 0x000fe80000100800 */
[----:B------:R-:W3:Y:S04]  /*a050*/  LDL R25, [R66+0x28] ;  /* 0x0000280042197983 */ /* 0x000ee80000100800 */
[----:B------:R-:W0:Y:S01]  /*a060*/  LDS R5, [UR5+0x140] ;  /* 0x00014005ff057984 */ /* 0x000e220008000800 */
[----:B---3--:R-:W-:-:S05]  /*a070*/  VIADD R25, R25, 0x1 ;  /* 0x0000000119197836 */ /* 0x008fca0000000000 */
[----:B------:R1:W-:Y:S04]  /*a080*/  STL [R66+0x28], R25 ;  /* 0x0000281942007387 */ /* 0x0003e80000100800 */
[----:B--2---:R-:W2:Y:S02]  /*a090*/  LDL R4, [R9] ;  /* 0x0000000009047983 */ /* 0x004ea40000100800 */
[----:B--2---:R-:W-:-:S05]  /*a0a0*/  IADD3 R4, PT, PT, R4, 0x1, RZ ;  /* 0x0000000104047810 */ /* 0x004fca0007ffe0ff */
[----:B------:R-:W-:Y:S04]  /*a0b0*/  STL [R9], R4 ;  /* 0x0000000409007387 */ /* 0x000fe80000100800 */
[----:B----4-:R-:W2:Y:S02]  /*a0c0*/  LDL R6, [R61+0x28] ;  /* 0x000028003d067983 */ /* 0x010ea40000100800 */
[----:B--2---:R-:W-:-:S05]  /*a0d0*/  VIADD R6, R6, 0x1 ;  /* 0x0000000106067836 */ /* 0x004fca0000000000 */
[----:B------:R2:W-:Y:S04]  /*a0e0*/  STL [R61+0x28], R6 ;  /* 0x000028063d007387 */ /* 0x0005e80000100800 */
[----:B-----5:R-:W3:Y:S01]  /*a0f0*/  LDL R24, [R53] ;  /* 0x0000000035187983 */ /* 0x020ee20000100800 */
[----:B0-----:R-:W-:Y:S01]  /*a100*/  LEA R50, R5, UR10, 0x2 ;  /* 0x0000000a05327c11 */ /* 0x001fe2000f8e10ff */
[----:B---3--:R-:W-:-:S05]  /*a110*/  VIADD R24, R24, 0x1 ;  /* 0x0000000118187836 */ /* 0x008fca0000000000 */
[----:B------:R-:W-:Y:S04]  /*a120*/  STL [R53], R24 ;  /* 0x0000001835007387 */ /* 0x000fe80000100800 */
[----:B------:R-:W3:Y:S04]  /*a130*/  LDL R5, [R50+0x28] ;  /* 0x0000280032057983 */ /* 0x000ee80000100800 */
[----:B-1----:R-:W4:Y:S01]  /*a140*/  LDL R25, [R50] ;  /* 0x0000000032197983 */ /* 0x002f220000100800 */
[----:B------:R-:W-:Y:S01]  /*a150*/  ISETP.GT.AND P0, PT, R7, RZ, PT ;  /* 0x000000ff0700720c */ /* 0x000fe20003f04270 */
[----:B--2---:R-:W-:-:S02]  /*a160*/  VIADD R6, R60, 0x1 ;  /* 0x000000013c067836 */ /* 0x004fc40000000000 */
[----:B------:R-:W-:Y:S01]  /*a170*/  @!P1 IMAD.MOV R6, RZ, RZ, R60 ;  /* 0x000000ffff069224 */ /* 0x000fe200078e023c */
[----:B------:R-:W-:-:S03]  /*a180*/  ISETP.GT.AND P1, PT, R20, RZ, PT ;  /* 0x000000ff1400720c */ /* 0x000fc60003f24270 */
[----:B------:R-:W-:-:S06]  /*a190*/  VIADD R7, R6, 0x1 ;  /* 0x0000000106077836 */ /* 0x000fcc0000000000 */
[----:B------:R-:W-:Y:S02]  /*a1a0*/  @!P0 IADD3 R7, PT, PT, R6, RZ, RZ ;  /* 0x000000ff06078210 */ /* 0x000fe40007ffe0ff */
[----:B------:R-:W-:Y:S01]  /*a1b0*/  ISETP.GT.AND P0, PT, R26, RZ, PT ;  /* 0x000000ff1a00720c */ /* 0x000fe20003f04270 */
[----:B---3--:R-:W-:Y:S01]  /*a1c0*/  VIADD R9, R5, 0x1 ;  /* 0x0000000105097836 */ /* 0x008fe20000000000 */
[----:B----4-:R-:W-:-:S04]  /*a1d0*/  IADD3 R25, PT, PT, R25, 0x1, RZ ;  /* 0x0000000119197810 */ /* 0x010fc80007ffe0ff */
[----:B------:R0:W-:Y:S04]  /*a1e0*/  STL [R50+0x28], R9 ;  /* 0x0000280932007387 */ /* 0x0001e80000100800 */
[----:B------:R1:W-:Y:S04]  /*a1f0*/  STL [R50], R25 ;  /* 0x0000001932007387 */ /* 0x0003e80000100800 */
[----:B------:R-:W2:Y:S04]  /*a200*/  LDL.64 R36, [R1+0x28] ;  /* 0x0000280001247983 */ /* 0x000ea80000100a00 */
[----:B------:R-:W3:Y:S01]  /*a210*/  LDL.64 R4, [R1] ;  /* 0x0000000001047983 */ /* 0x000ee20000100a00 */
[----:B0-----:R-:W-:-:S02]  /*a220*/  VIADD R9, R7, 0x1 ;  /* 0x0000000107097836 */ /* 0x001fc40000000000 */
[----:B------:R-:W-:Y:S01]  /*a230*/  @!P1 IMAD.MOV R9, RZ, RZ, R7 ;  /* 0x000000ffff099224 */ /* 0x000fe200078e0207 */
[----:B------:R-:W-:Y:S01]  /*a240*/  ISETP.GT.AND P1, PT, R21, RZ, PT ;  /* 0x000000ff1500720c */ /* 0x000fe20003f24270 */
[----:B------:R-:W4:Y:S02]  /*a250*/  LDL.64 R6, [R1+0x30] ;  /* 0x0000300001067983 */ /* 0x000f240000100a00 */
[C---:B------:R-:W-:Y:S02]  /*a260*/  VIADD R24, R9.reuse, 0x1 ;  /* 0x0000000109187836 */ /* 0x040fe40000000000 */
[----:B------:R-:W5:Y:S01]  /*a270*/  LDL.64 R20, [R1+0x8] ;  /* 0x0000080001147983 */ /* 0x000f620000100a00 */
[----:B------:R-:W-:Y:S02]  /*a280*/  @!P0 IADD3 R24, PT, PT, R9, RZ, RZ ;  /* 0x000000ff09188210 */ /* 0x000fe40007ffe0ff */
[----:B------:R-:W-:Y:S02]  /*a290*/  ISETP.GT.AND P0, PT, R27, RZ, PT ;  /* 0x000000ff1b00720c */ /* 0x000fe40003f04270 */
[----:B------:R-:W5:Y:S01]  /*a2a0*/  LDL.64 R26, [R1+0x10] ;  /* 0x00001000011a7983 */ /* 0x000f620000100a00 */
[----:B------:R-:W-:-:S02]  /*a2b0*/  VIADD R9, R24, 0x1 ;  /* 0x0000000118097836 */ /* 0x000fc40000000000 */
[----:B------:R-:W-:Y:S01]  /*a2c0*/  @!P1 IMAD.MOV R9, RZ, RZ, R24 ;  /* 0x000000ffff099224 */ /* 0x000fe200078e0218 */
[----:B------:R-:W-:-:S03]  /*a2d0*/  ISETP.GT.AND P1, PT, R28, RZ, PT ;  /* 0x000000ff1c00720c */ /* 0x000fc60003f24270 */
[----:B------:R-:W-:-:S04]  /*a2e0*/  VIADD R24, R9, 0x1 ;  /* 0x0000000109187836 */ /* 0x000fc80000000000 */
[----:B------:R-:W-:Y:S02]  /*a2f0*/  @!P0 IADD3 R24, PT, PT, R9, RZ, RZ ;  /* 0x000000ff09188210 */ /* 0x000fe40007ffe0ff */
[----:B------:R-:W-:-:S03]  /*a300*/  ISETP.GT.AND P0, PT, R30, RZ, PT ;  /* 0x000000ff1e00720c */ /* 0x000fc60003f04270 */
[----:B------:R-:W-:Y:S02]  /*a310*/  VIADD R9, R24, 0x1 ;  /* 0x0000000118097836 */ /* 0x000fe40000000000 */
[----:B------:R-:W-:Y:S01]  /*a320*/  @!P1 IMAD.MOV R9, RZ, RZ, R24 ;  /* 0x000000ffff099224 */ /* 0x000fe200078e0218 */
[----:B------:R-:W-:Y:S01]  /*a330*/  ISETP.GT.AND P1, PT, R29, RZ, PT ;  /* 0x000000ff1d00720c */ /* 0x000fe20003f24270 */
[----:B-1----:R-:W5:Y:S02]  /*a340*/  LDL.64 R24, [R1+0x38] ;  /* 0x0000380001187983 */ /* 0x002f640000100a00 */
[----:B------:R-:W-:-:S04]  /*a350*/  VIADD R28, R9, 0x1 ;  /* 0x00000001091c7836 */ /* 0x000fc80000000000 */
[----:B------:R-:W-:Y:S02]  /*a360*/  @!P0 IADD3 R28, PT, PT, R9, RZ, RZ ;  /* 0x000000ff091c8210 */ /* 0x000fe40007ffe0ff */
[----:B------:R-:W-:Y:S02]  /*a370*/  ISETP.GT.AND P0, PT, R31, RZ, PT ;  /* 0x000000ff1f00720c */ /* 0x000fe40003f04270 */
[----:B------:R-:W5:Y:S01]  /*a380*/  LDL.64 R30, [R1+0x18] ;  /* 0x00001800011e7983 */ /* 0x000f620000100a00 */
        /* <DEDUP_REMOVED lines=9> */
[----:B------:R-:W5:Y:S02]  /*a420*/  LDL.64 R28, [R1+0x40] ;  /* 0x00004000011c7983 */ /* 0x000f640000100a00 */
        /* <DEDUP_REMOVED lines=8> */
[----:B------:R-:W-:-:S05]  /*a4b0*/  @!P0 IADD3 R32, PT, PT, R9, RZ, RZ ;  /* 0x000000ff09208210 */ /* 0x000fca0007ffe0ff */
[----:B------:R-:W-:Y:S02]  /*a4c0*/  VIADD R9, R32, 0x1 ;  /* 0x0000000120097836 */ /* 0x000fe40000000000 */
[----:B------:R-:W-:Y:S02]  /*a4d0*/  @!P1 IMAD.MOV R9, RZ, RZ, R32 ;  /* 0x000000ffff099224 */ /* 0x000fe400078e0220 */
[----:B------:R-:W5:Y:S01]  /*a4e0*/  LDL.64 R32, [R1+0x48] ;  /* 0x0000480001207983 */ /* 0x000f620000100a00 */
[----:B------:R-:W-:Y:S02]  /*a4f0*/  ISETP.GT.AND P0, PT, R40, RZ, PT ;  /* 0x000000ff2800720c */ /* 0x000fe40003f04270 */
[----:B------:R-:W-:Y:S01]  /*a500*/  ISETP.GT.AND P1, PT, R39, RZ, PT ;  /* 0x000000ff2700720c */ /* 0x000fe20003f24270 */
[----:B------:R-:W-:-:S10]  /*a510*/  VIADD R38, R9, 0x1 ;  /* 0x0000000109267836 */ /* 0x000fd40000000000 */
        /* <DEDUP_REMOVED lines=124> */
[----:B------:R1:W-:Y:S03]  /*ace0*/  STG.E.64 desc[UR8][R64.64], R10 ;  /* 0x0000000a40007986 */ /* 0x0003e6000c101b08 */
[C---:B------:R-:W-:Y:S01]  /*acf0*/  VIADD R5, R4.reuse, 0x1 ;  /* 0x0000000104057836 */ /* 0x040fe20000000000 */
[----:B------:R1:W-:Y:S03]  /*ad00*/  STG.E.64 desc[UR8][R64.64+0x8], R12 ;  /* 0x0000080c40007986 */ /* 0x0003e6000c101b08 */
[----:B------:R-:W-:-:S04]  /*ad10*/  @!P0 IADD3 R5, PT, PT, R4, RZ, RZ ;  /* 0x000000ff04058210 */ /* 0x000fc80007ffe0ff */
[----:B------:R-:W-:-:S13]  /*ad20*/  ISETP.GE.AND P0, PT, R8, R5, PT ;  /* 0x000000050800720c */ /* 0x000fda0003f06270 */
[----:B-1----:R-:W-:Y:S05]  /*ad30*/  @!P0 BRA `(.L_x_80) ;  /* 0x0000005800748947 */ /* 0x002fea0003800000 */
[----:B------:R-:W0:Y:S04]  /*ad40*/  LDS R5, [R2] ;  /* 0x0000000002057984 */ /* 0x000e280000000800 */
[----:B------:R1:W-:Y:S04]  /*ad50*/  STS [R2], R3 ;  /* 0x0000000302007388 */ /* 0x0003e80000000800 */
[----:B0-----:R1:W-:Y:S01]  /*ad60*/  STS [R0], R5 ;  /* 0x0000000500007388 */ /* 0x0013e20000000800 */
[----:B------:R-:W-:Y:S05]  /*ad70*/  BRA `(.L_x_80) ;  /* 0x0000005800647947 */ /* 0x000fea0003800000 */
.L_x_81:
[----:B------:R-:W0:Y:S02]  /*ad80*/  LDC.64 R64, c[0x0][0x388] ;  /* 0x0000e200ff407b82 */ /* 0x000e240000000a00 */
[----:B0-----:R-:W2:Y:S04]  /*ad90*/  LDG.E.64 R10, desc[UR8][R64.64+0x30] ;  /* 0x00003008400a7981 */ /* 0x001ea8000c1e1b00 */
[----:B------:R-:W3:Y:S04]  /*ada0*/  LDG.E.64 R12, desc[UR8][R64.64+0x40] ;  /* 0x00004008400c7981 */ /* 0x000ee8000c1e1b00 */
[----:B------:R-:W4:Y:S01]  /*adb0*/  LDG.E.64 R4, desc[UR8][R64.64+0x38] ;  /* 0x0000380840047981 */ /* 0x000f22000c1e1b00 */
[----:B--2---:R-:W-:-:S04]  /*adc0*/  SHF.R.U32.HI R0, RZ, 0x2, R11 ;  /* 0x00000002ff007819 */ /* 0x004fc8000001160b */
[----:B------:R-:W-:Y:S01]  /*add0*/  LOP3.LUT R0, R0, R11, RZ, 0x3c, !PT ;  /* 0x0000000b00007212 */ /* 0x000fe200078e3cff */
[----:B---3--:R-:W-:Y:S01]  /*ade0*/  IMAD.SHL.U32 R3, R13, 0x10, RZ ;  /* 0x000000100d037824 */ /* 0x008fe200078e00ff */
[----:B----4-:R-:W-:-:S03]  /*adf0*/  SHF.R.U32.HI R7, RZ, 0x2, R4 ;  /* 0x00000002ff077819 */ /* 0x010fc60000011604 */
[----:B------:R-:W-:Y:S01]  /*ae00*/  IMAD.SHL.U32 R2, R0, 0x2, RZ ;  /* 0x0000000200027824 */ /* 0x000fe200078e00ff */
[----:B------:R0:W-:Y:S01]  /*ae10*/  STG.E desc[UR8][R64.64+0x34], R4 ;  /* 0x0000340440007986 */ /* 0x0001e2000c101908 */
[----:B------:R-:W-:-:S03]  /*ae20*/  LOP3.LUT R7, R7, R4, RZ, 0x3c, !PT ;  /* 0x0000000407077212 */ /* 0x000fc600078e3cff */
[----:B------:R-:W-:-:S04]  /*ae30*/  LOP3.LUT R2, R0, R2, R3, 0x96, !PT ;  /* 0x0000000200027212 */ /* 0x000fc800078e9603 */
[----:B------:R-:W-:Y:S01]  /*ae40*/  LOP3.LUT R14, R2, R13, RZ, 0x3c, !PT ;  /* 0x0000000d020e7212 */ /* 0x000fe200078e3cff */
[----:B------:R-:W-:-:S03]  /*ae50*/  IMAD.SHL.U32 R2, R7, 0x2, RZ ;  /* 0x0000000207027824 */ /* 0x000fc600078e00ff */
[----:B------:R-:W-:-:S04]  /*ae60*/  SHF.L.U32 R0, R14, 0x4, RZ ;  /* 0x000000040e007819 */ /* 0x000fc800000006ff */
[----:B------:R-:W-:Y:S01]  /*ae70*/  LOP3.LUT R7, R7, R2, R0, 0x96, !PT ;  /* 0x0000000207077212 */ /* 0x000fe200078e9600 */
[----:B------:R-:W-:Y:S01]  /*ae80*/  IMAD.MOV.U32 R0, RZ, RZ, 0x2f800000 ;  /* 0x2f800000ff007424 */ /* 0x000fe200078e00ff */
        /* <DEDUP_REMOVED lines=14> */
.L_x_84:
[----:B0-----:R-:W-:Y:S01]  /*af70*/  SHF.R.U32.HI R4, RZ, 0x2, R5 ;  /* 0x00000002ff047819 */ /* 0x001fe20000011605 */
[----:B------:R-:W-:Y:S01]  /*af80*/  IMAD.MOV.U32 R16, RZ, RZ, R14 ;  /* 0x000000ffff107224 */ /* 0x000fe200078e000e */
[----:B------:R-:W-:Y:S01]  /*af90*/  SHF.R.U32.HI R7, RZ, 0x2, R12 ;  /* 0x00000002ff077819 */ /* 0x000fe2000001160c */
[----:B------:R-:W-:Y:S01]  /*afa0*/  IMAD.MOV.U32 R21, RZ, RZ, 0x48 ;  /* 0x00000048ff157424 */ /* 0x000fe200078e00ff */
[----:B------:R-:W-:Y:S02]  /*afb0*/  LOP3.LUT R4, R4, R5, RZ, 0x3c, !PT ;  /* 0x0000000504047212 */ /* 0x000fe400078e3cff */
[----:B------:R-:W-:Y:S02]  /*afc0*/  SHF.L.U32 R5, R15, 0x4, RZ ;  /* 0x000000040f057819 */ /* 0x000fe400000006ff */
[----:B------:R-:W-:Y:S01]  /*afd0*/  LOP3.LUT R7, R7, R12, RZ, 0x3c, !PT ;  /* 0x0000000c07077212 */ /* 0x000fe200078e3cff */
[----:B------:R-:W-:Y:S02]  /*afe0*/  IMAD.SHL.U32 R6, R4, 0x2, RZ ;  /* 0x0000000204067824 */ /* 0x000fe400078e00ff */
[----:B------:R-:W-:-:S03]  /*aff0*/  IMAD.MOV.U32 R12, RZ, RZ, R16 ;  /* 0x000000ffff0c7224 */ /* 0x000fc600078e0010 */
[----:B------:R-:W-:Y:S01]  /*b000*/  LOP3.LUT R6, R4, R6, R5, 0x96, !PT ;  /* 0x0000000604067212 */ /* 0x000fe200078e9605 */
[----:B------:R-:W-:-:S03]  /*b010*/  IMAD.SHL.U32 R5, R7, 0x2, RZ ;  /* 0x0000000207057824 */ /* 0x000fc600078e00ff */
[----:B------:R-:W-:-:S04]  /*b020*/  LOP3.LUT R14, R6, R15, RZ, 0x3c, !PT ;  /* 0x0000000f060e7212 */ /* 0x000fc800078e3cff */
[----:B------:R-:W-:Y:S02]  /*b030*/  SHF.L.U32 R6, R14, 0x4, RZ ;  /* 0x000000040e067819 */ /* 0x000fe400000006ff */
[C---:B------:R-:W-:Y:S01]  /*b040*/  IADD3 R4, PT, PT, R10.reuse, 0x587c5, R14 ;  /* 0x000587c50a047810 */ /* 0x040fe20007ffe00e */
[----:B------:R-:W-:Y:S01]  /*b050*/  VIADD R10, R10, 0xb0f8a ;  /* 0x000b0f8a0a0a7836 */ /* 0x000fe20000000000 */
[----:B------:R-:W-:Y:S02]  /*b060*/  LOP3.LUT R7, R7, R5, R6, 0x96, !PT ;  /* 0x0000000507077212 */ /* 0x000fe400078e9606 */
[----:B------:R-:W-:Y:S02]  /*b070*/  I2FP.F32.U32 R5, R4 ;  /* 0x0000000400057245 */ /* 0x000fe40000201000 */
[----:B------:R-:W-:-:S03]  /*b080*/  LOP3.LUT R7, R7, R14, RZ, 0x3c, !PT ;  /* 0x0000000e07077212 */ /* 0x000fc600078e3cff */
[----:B------:R-:W-:Y:S02]  /*b090*/  FFMA R5, R5, R0, 1.1641532182693481445e-10 ;  /* 0x2f00000005057423 */ /* 0x000fe40000000000 */
[----:B------:R-:W-:Y:S02]  /*b0a0*/  IMAD.IADD R4, R7, 0x1, R10 ;  /* 0x0000000107047824 */ /* 0x000fe400078e020a */
[----:B------:R-:W-:-:S03]  /*b0b0*/  FMUL R5, R5, 3 ;  /* 0x4040000005057820 */ /* 0x000fc60000400000 */
[----:B------:R-:W-:-:S03]  /*b0c0*/  I2FP.F32.U32 R9, R4 ;  /* 0x0000000400097245 */ /* 0x000fc60000201000 */
[----:B------:R-:W1:Y:S02]  /*b0d0*/  F2I.TRUNC.NTZ R5, R5 ;  /* 0x0000000500057305 */ /* 0x000e64000020f100 */
[----:B------:R-:W-:-:S04]  /*b0e0*/  FFMA R9, R9, R0, 1.1641532182693481445e-10 ;  /* 0x2f00000009097423 */ /* 0x000fc80000000000 */
[----:B------:R-:W-:-:S04]  /*b0f0*/  FMUL R9, R9, 3 ;  /* 0x4040000009097820 */ /* 0x000fc80000400000 */
[----:B------:R-:W2:Y:S01]  /*b100*/  F2I.TRUNC.NTZ R4, R9 ;  /* 0x0000000900047305 */ /* 0x000ea2000020f100 */
[----:B-1----:R-:W-:Y:S02]  /*b110*/  IMAD R18, R2, 0x3, R5 ;  /* 0x0000000302127824 */ /* 0x002fe400078e0205 */
[----:B------:R-:W-:Y:S02]  /*b120*/  IMAD.MOV.U32 R5, RZ, RZ, R13 ;  /* 0x000000ffff057224 */ /* 0x000fe400078e000d */
[----:B------:R-:W-:Y:S01]  /*b130*/  IMAD.MOV.U32 R13, RZ, RZ, R15 ;  /* 0x000000ffff0d7224 */ /* 0x000fe200078e000f */
[----:B------:R-:W-:Y:S01]  /*b140*/  MOV R15, R7 ;  /* 0x00000007000f7202 */ /* 0x000fe20000000f00 */
        /* <DEDUP_REMOVED lines=8> */
.L_x_85:
[----:B------:R-:W-:Y:S01]  /*b1d0*/  SHF.R.U32.HI R6, RZ, 0x2, R11 ;  /* 0x00000002ff067819 */ /* 0x000fe2000001160b */
[----:B------:R-:W-:Y:S01]  /*b1e0*/  IMAD.SHL.U32 R9, R15, 0x10, RZ ;  /* 0x000000100f097824 */ /* 0x000fe200078e00ff */
[----:B------:R-:W-:Y:S01]  /*b1f0*/  SHF.R.U32.HI R7, RZ, 0x2, R4 ;  /* 0x00000002ff077819 */ /* 0x000fe20000011604 */
[----:B------:R-:W-:Y:S01]  /*b200*/  IMAD.MOV.U32 R12, RZ, RZ, R14 ;  /* 0x000000ffff0c7224 */ /* 0x000fe200078e000e */
[----:B------:R-:W-:Y:S01]  /*b210*/  LOP3.LUT R6, R6, R11, RZ, 0x3c, !PT ;  /* 0x0000000b06067212 */ /* 0x000fe200078e3cff */
[----:B------:R-:W-:Y:S01]  /*b220*/  IMAD.MOV.U32 R11, RZ, RZ, R13 ;  /* 0x000000ffff0b7224 */ /* 0x000fe200078e000d */
[----:B------:R-:W-:Y:S02]  /*b230*/  LOP3.LUT R7, R7, R4, RZ, 0x3c, !PT ;  /* 0x0000000407077212 */ /* 0x000fe400078e3cff */
[----:B------:R-:W-:Y:S02]  /*b240*/  SHF.L.U32 R5, R6, 0x1, RZ ;  /* 0x0000000106057819 */ /* 0x000fe400000006ff */
[----:B------:R-:W-:-:S02]  /*b250*/  MOV R13, R15 ;  /* 0x0000000f000d7202 */ /* 0x000fc40000000f00 */
[----:B------:R-:W-:Y:S01]  /*b260*/  LOP3.LUT R6, R6, R5, R9, 0x96, !PT ;  /* 0x0000000506067212 */ /* 0x000fe200078e9609 */
[----:B------:R-:W-:-:S03]  /*b270*/  IMAD.SHL.U32 R5, R7, 0x2, RZ ;  /* 0x0000000207057824 */ /* 0x000fc600078e00ff */
[----:B------:R-:W-:-:S04]  /*b280*/  LOP3.LUT R14, R6, R15, RZ, 0x3c, !PT ;  /* 0x0000000f060e7212 */ /* 0x000fc800078e3cff */
[----:B------:R-:W-:Y:S01]  /*b290*/  IADD3 R4, PT, PT, R10, 0x587c5, R14 ;  /* 0x000587c50a047810 */ /* 0x000fe20007ffe00e */
[----:B------:R-:W-:Y:S01]  /*b2a0*/  IMAD.SHL.U32 R6, R14, 0x10, RZ ;  /* 0x000000100e067824 */ /* 0x000fe200078e00ff */
[----:B------:R-:W-:-:S04]  /*b2b0*/  IADD3 R10, PT, PT, R10, 0xb0f8a, RZ ;  /* 0x000b0f8a0a0a7810 */ /* 0x000fc80007ffe0ff */
[----:B------:R-:W-:Y:S02]  /*b2c0*/  LOP3.LUT R7, R7, R5, R6, 0x96, !PT ;  /* 0x0000000507077212 */ /* 0x000fe400078e9606 */
[----:B------:R-:W-:Y:S02]  /*b2d0*/  I2FP.F32.U32 R5, R4 ;  /* 0x0000000400057245 */ /* 0x000fe40000201000 */
[----:B------:R-:W-:-:S03]  /*b2e0*/  LOP3.LUT R7, R7, R14, RZ, 0x3c, !PT ;  /* 0x0000000e07077212 */ /* 0x000fc600078e3cff */
[----:B------:R-:W-:Y:S02]  /*b2f0*/  FFMA R5, R5, R0, 1.1641532182693481445e-10 ;  /* 0x2f00000005057423 */ /* 0x000fe40000000000 */
[--C-:B------:R-:W-:Y:S02]  /*b300*/  IMAD.IADD R4, R10, 0x1, R7.reuse ;  /* 0x000000010a047824 */ /* 0x100fe400078e0207 */
[----:B------:R-:W-:Y:S01]  /*b310*/  FMUL R5, R5, 3 ;  /* 0x4040000005057820 */ /* 0x000fe20000400000 */
[----:B------:R-:W-:Y:S02]  /*b320*/  IMAD.MOV.U32 R15, RZ, RZ, R7 ;  /* 0x000000ffff0f7224 */ /* 0x000fe400078e0007 */
[----:B------:R-:W-:-:S03]  /*b330*/  I2FP.F32.U32 R9, R4 ;  /* 0x0000000400097245 */ /* 0x000fc60000201000 */
[----:B------:R-:W0:Y:S02]  /*b340*/  F2I.TRUNC.NTZ R5, R5 ;  /* 0x0000000500057305 */ /* 0x000e24000020f100 */
[----:B------:R-:W-:-:S04]  /*b350*/  FFMA R9, R9, R0, 1.1641532182693481445e-10 ;  /* 0x2f00000009097423 */ /* 0x000fc80000000000 */
[----:B------:R-:W-:-:S04]  /*b360*/  FMUL R9, R9, 3 ;  /* 0x4040000009097820 */ /* 0x000fc80000400000 */
[----:B------:R-:W1:Y:S01]  /*b370*/  F2I.TRUNC.NTZ R4, R9 ;  /* 0x0000000900047305 */ /* 0x000e62000020f100 */
[----:B0-----:R-:W-:Y:S02]  /*b380*/  IMAD R16, R2, 0x3, R5 ;  /* 0x0000000302107824 */ /* 0x001fe400078e0205 */
[----:B-1----:R-:W-:-:S04]  /*b390*/  IMAD R19, R3, 0x3, R4 ;  /* 0x0000000303137824 */ /* 0x002fc800078e0204 */
[----:B------:R-:W-:-:S04]  /*b3a0*/  IMAD R4, R16, 0x9, R19 ;  /* 0x0000000910047824 */ /* 0x000fc800078e0213 */
[----:B------:R-:W-:Y:S02]  /*b3b0*/  IMAD R6, R4, 0x4, R21 ;  /* 0x0000000404067824 */ /* 0x000fe400078e0215 */
[----:B------:R-:W-:-:S04]  /*b3c0*/  IMAD.MOV.U32 R4, RZ, RZ, R12 ;  /* 0x000000ffff047224 */ /* 0x000fc800078e000c */
[----:B------:R-:W0:Y:S02]  /*b3d0*/  LDC R6, c[0x3][R6] ;  /* 0x00c0000006067b82 */ /* 0x000e240000000800 */
[----:B0-----:R-:W-:-:S13]  /*b3e0*/  ISETP.NE.AND P0, PT, R6, 0x1, PT ;  /* 0x000000010600780c */ /* 0x001fda0003f05270 */
[----:B------:R-:W-:Y:S05]  /*b3f0*/  @!P0 BRA `(.L_x_85) ;  /* 0xfffffffc00748947 */ /* 0x000fea000383ffff */
[----:B------:R-:W0:Y:S01]  /*b400*/  S2R R0, SR_CgaCtaId ;  /* 0x0000000000007919 */ /* 0x000e220000008800 */
[----:B------:R-:W-:Y:S01]  /*b410*/  MOV R9, 0x400 ;  /* 0x0000040000097802 */ /* 0x000fe20000000f00 */
[----:B------:R-:W-:Y:S04]  /*b420*/  STL.64 [R1+0x28], RZ ;  /* 0x000028ff01007387 */ /* 0x000fe80000100a00 */
[----:B------:R-:W-:Y:S04]  /*b430*/  STL.64 [R1+0x30], RZ ;  /* 0x000030ff01007387 */ /* 0x000fe80000100a00 */
[----:B------:R-:W-:Y:S04]  /*b440*/  STL.64 [R1+0x38], RZ ;  /* 0x000038ff01007387 */ /* 0x000fe80000100a00 */
[----:B------:R-:W-:Y:S04]  /*b450*/  STL.64 [R1+0x40], RZ ;  /* 0x000040ff01007387 */ /* 0x000fe80000100a00 */
[----:B------:R-:W-:Y:S04]  /*b460*/  STL.64 [R1+0x48], RZ ;  /* 0x000048ff01007387 */ /* 0x000fe80000100a00 */
[----:B------:R-:W-:Y:S04]  /*b470*/  STL.64 [R1], RZ ;  /* 0x000000ff01007387 */ /* 0x000fe80000100a00 */
[----:B------:R-:W-:Y:S01]  /*b480*/  STL.64 [R1+0x8], RZ ;  /* 0x000008ff01007387 */ /* 0x000fe20000100a00 */
[----:B0-----:R-:W-:-:S03]  /*b490*/  LEA R9, R0, R9, 0x18 ;  /* 0x0000000900097211 */ /* 0x001fc600078ec0ff */
[----:B------:R-:W-:Y:S02]  /*b4a0*/  STL.64 [R1+0x10], RZ ;  /* 0x000010ff01007387 */ /* 0x000fe40000100a00 */
[--C-:B------:R-:W-:Y:S02]  /*b4b0*/  IMAD R0, R16, 0x24, R9.reuse ;  /* 0x0000002410007824 */ /* 0x100fe400078e0209 */
[----:B------:R-:W-:Y:S01]  /*b4c0*/  STL.64 [R1+0x18], RZ ;  /* 0x000018ff01007387 */ /* 0x000fe20000100a00 */
[----:B------:R-:W-:Y:S02]  /*b4d0*/  IMAD R2, R18, 0x24, R9 ;  /* 0x0000002412027824 */ /* 0x000fe400078e0209 */
[----:B------:R-:W-:Y:S01]  /*b4e0*/  IMAD R0, R19, 0x4, R0 ;  /* 0x0000000413007824 */ /* 0x000fe200078e0200 */
[----:B------:R-:W-:Y:S02]  /*b4f0*/  STL.64 [R1+0x20], RZ ;  /* 0x000020ff01007387 */ /* 0x000fe40000100a00 */
[----:B------:R-:W-:-:S02]  /*b500*/  LEA R2, R17, R2, 0x2 ;  /* 0x0000000211027211 */ /* 0x000fc400078e10ff */
[----:B------:R-:W0:Y:S04]  /*b510*/  LDS R5, [R0] ;  /* 0x0000000000057984 */ /* 0x000e280000000800 */
[----:B------:R-:W1:Y:S04]  /*b520*/  LDS R3, [R2] ;  /* 0x0000000002037984 */ /* 0x000e680000000800 */
[----:B0-----:R-:W-:Y:S04]  /*b530*/  STS [R2], R5 ;  /* 0x0000000502007388 */ /* 0x001fe80000000800 */
[----:B-1----:R-:W-:Y:S04]  /*b540*/  STS [R0], R3 ;  /* 0x0000000300007388 */ /* 0x002fe80000000800 */
[----:B------:R-:W0:Y:S04]  /*b550*/  LDS.128 R16, [R9] ;  /* 0x0000000009107984 */ /* 0x000e280000000c00 */
[----:B------:R-:W-:Y:S04]  /*b560*/  LDS.128 R36, [R9+0x60] ;  /* 0x0000600009247984 */ /* 0x000fe80000000c00 */
[----:B------:R-:W-:Y:S04]  /*b570*/  LDS.128 R32, [R9+0xb0] ;  /* 0x0000b00009207984 */ /* 0x000fe80000000c00 */
[----:B------:R-:W-:Y:S01]  /*b580*/  LDS.128 R40, [R9+0xf0] ;  /* 0x0000f00009287984 */ /* 0x000fe20000000c00 */
[----:B0-----:R-:W-:-:S05]  /*b590*/  LEA R21, R16, UR10, 0x2 ;  /* 0x0000000a10157c11 */ /* 0x001fca000f8e10ff */
[----:B------:R-:W2:Y:S04]  /*b5a0*/  LDL R4, [R21+0x28] ;  /* 0x0000280015047983 */ /* 0x000ea80000100800 */
[----:B------:R-:W3:Y:S01]  /*b5b0*/  LDL R5, [R21] ;  /* 0x0000000015057983 */ /* 0x000ee20000100800 */
[----:B------:R-:W-:Y:S01]  /*b5c0*/  LEA R67, R17, UR10, 0x2 ;  /* 0x0000000a11437c11 */ /* 0x000fe2000f8e10ff */
[----:B--2---:R-:W-:Y:S02]  /*b5d0*/  VIADD R16, R4, 0x1 ;  /* 0x0000000104107836 */ /* 0x004fe40000000000 */
[----:B---3--:R-:W-:-:S03]  /*b5e0*/  VIADD R20, R5, 0x1 ;  /* 0x0000000105147836 */ /* 0x008fc60000000000 */
[----:B------:R-:W-:Y:S04]  /*b5f0*/  STL [R21+0x28], R16 ;  /* 0x0000281015007387 */ /* 0x000fe80000100800 */
[----:B------:R-:W-:Y:S04]  /*b600*/  STL [R21], R20 ;  /* 0x0000001415007387 */ /* 0x000fe80000100800 */
[----:B------:R-:W2:Y:S04]  /*b610*/  LDL R17, [R67+0x28] ;  /* 0x0000280043117983 */ /* 0x000ea80000100800 */
[----:B------:R-:W0:Y:S01]  /*b620*/  LDS.128 R4, [R9+0x20] ;  /* 0x0000200009047984 */ /* 0x000e220000000c00 */
[----:B------:R-:W-:-:S03]  /*b630*/  LEA R68, R18, UR10, 0x2 ;  /* 0x0000000a12447c11 */ /* 0x000fc6000f8e10ff */
[----:B------:R-:W1:Y:S01]  /*b640*/  LDS.128 R20, [R9+0x40] ;  /* 0x0000400009147984 */ /* 0x000e620000000c00 */
[----:B0-----:R-:W-:Y:S01]  /*b650*/  LEA R70, R5, UR10, 0x2 ;  /* 0x0000000a05467c11 */ /* 0x001fe2000f8e10ff */
[----:B--2---:R-:W-:-:S05]  /*b660*/  VIADD R24, R17, 0x1 ;  /* 0x0000000111187836 */ /* 0x004fca0000000000 */
[----:B------:R-:W-:Y:S04]  /*b670*/  STL [R67+0x28], R24 ;  /* 0x0000281843007387 */ /* 0x000fe80000100800 */
[----:B------:R-:W2:Y:S01]  /*b680*/  LDL R5, [R70] ;  /* 0x0000000046057983 */ /* 0x000ea20000100800 */
[----:B-1----:R-:W-:Y:S02]  /*b690*/  LEA R69, R22, UR10, 0x2 ;  /* 0x0000000a16457c11 */ /* 0x002fe4000f8e10ff */
[----:B------:R-:W-:Y:S01]  /*b6a0*/  LEA R66, R19, UR10, 0x2 ;  /* 0x0000000a13427c11 */ /* 0x000fe2000f8e10ff */
[----:B------:R-:W0:Y:S01]  /*b6b0*/  LDS.128 R24, [R9+0x10] ;  /* 0x0000100009187984 */ /* 0x000e220000000c00 */
[----:B--2---:R-:W-:-:S05]  /*b6c0*/  IADD3 R5, PT, PT, R5, 0x1, RZ ;  /* 0x0000000105057810 */ /* 0x004fca0007ffe0ff */
[----:B------:R1:W-:Y:S04]  /*b6d0*/  STL [R70], R5 ;  /* 0x0000000546007387 */ /* 0x0003e80000100800 */
[----:B------:R-:W2:Y:S02]  /*b6e0*/  LDL R16, [R68+0x28] ;  /* 0x0000280044107983 */ /* 0x000ea40000100800 */
[----:B--2---:R-:W-:-:S05]  /*b6f0*/  VIADD R17, R16, 0x1 ;  /* 0x0000000110117836 */ /* 0x004fca0000000000 */
[----:B------:R-:W-:Y:S04]  /*b700*/  STL [R68+0x28], R17 ;  /* 0x0000281144007387 */ /* 0x000fe80000100800 */
[----:B------:R-:W2:Y:S02]  /*b710*/  LDL R16, [R69] ;  /* 0x0000000045107983 */ /* 0x000ea40000100800 */
[----:B--2---:R-:W-:-:S05]  /*b720*/  VIADD R16, R16, 0x1 ;  /* 0x0000000110107836 */ /* 0x004fca0000000000 */
[----:B------:R-:W-:Y:S04]  /*b730*/  STL [R69], R16 ;  /* 0x0000001045007387 */ /* 0x000fe80000100800 */
[----:B------:R-:W1:Y:S01]  /*b740*/  LDL R18, [R66+0x28] ;  /* 0x0000280042127983 */ /* 0x000e620000100800 */
[----:B------:R-:W-:Y:S01]  /*b750*/  LEA R39, R39, UR10, 0x2 ;  /* 0x0000000a27277c11 */ /* 0x000fe2000f8e10ff */
[----:B-1----:R-:W-:-:S05]  /*b760*/  VIADD R5, R18, 0x1 ;  /* 0x0000000112057836 */ /* 0x002fca0000000000 */
[----:B------:R-:W-:Y:S04]  /*b770*/  STL [R66+0x28], R5 ;  /* 0x0000280542007387 */ /* 0x000fe80000100800 */
[----:B------:R-:W2:Y:S01]  /*b780*/  LDL R18, [R39] ;  /* 0x0000000027127983 */ /* 0x000ea20000100800 */
[----:B0-----:R-:W-:Y:S02]  /*b790*/  LEA R61, R24, UR10, 0x2 ;  /* 0x0000000a183d7c11 */ /* 0x001fe4000f8e10ff */
[----:B--2---:R-:W-:Y:S02]  /*b7a0*/  IADD3 R22, PT, PT, R18, 0x1, RZ ;  /* 0x0000000112167810 */ /* 0x004fe40007ffe0ff */
[----:B------:R-:W0:Y:S04]  /*b7b0*/  LDS.128 R16, [R9+0x90] ;  /* 0x0000900009107984 */ /* 0x000e280000000c00 */
[----:B------:R1:W-:Y:S04]  /*b7c0*/  STL [R39], R22 ;  /* 0x0000001627007387 */ /* 0x0003e80000100800 */
[----:B------:R-:W2:Y:S01]  /*b7d0*/  LDL R24, [R61+0x28] ;  /* 0x000028003d187983 */ /* 0x000ea20000100800 */
[----:B0-----:R-:W-:Y:S01]  /*b7e0*/  LEA R63, R16, UR10, 0x2 ;  /* 0x0000000a103f7c11 */ /* 0x001fe2000f8e10ff */
[----:B--2---:R-:W-:-:S05]  /*b7f0*/  VIADD R24, R24, 0x1 ;  /* 0x0000000118187836 */ /* 0x004fca0000000000 */
[----:B------:R0:W-:Y:S04]  /*b800*/  STL [R61+0x28], R24 ;  /* 0x000028183d007387 */ /* 0x0001e80000100800 */
[----:B------:R-:W2:Y:S01]  /*b810*/  LDL R5, [R63] ;  /* 0x000000003f057983 */ /* 0x000ea20000100800 */
[----:B------:R-:W-:Y:S01]  /*b820*/  LEA R16, R25, UR10, 0x2 ;  /* 0x0000000a19107c11 */ /* 0x000fe2000f8e10ff */
[----:B--2---:R-:W-:-:S05]  /*b830*/  VIADD R28, R5, 0x1 ;  /* 0x00000001051c7836 */ /* 0x004fca0000000000 */
[----:B------:R-:W-:Y:S04]  /*b840*/  STL [R63], R28 ;  /* 0x0000001c3f007387 */ /* 0x000fe80000100800 */
[----:B------:R-:W2:Y:S01]  /*b850*/  LDL R5, [R16+0x28] ;  /* 0x0000280010057983 */ /* 0x000ea20000100800 */
[----:B------:R-:W-:Y:S02]  /*b860*/  LEA R33, R33, UR10, 0x2 ;  /* 0x0000000a21217c11 */ /* 0x000fe4000f8e10ff */
[----:B------:R-:W-:Y:S01]  /*b870*/  LEA R58, R26, UR10, 0x2 ;  /* 0x0000000a1a3a7c11 */ /* 0x000fe2000f8e10ff */
[----:B------:R-:W3:Y:S01]  /*b880*/  LDS.128 R28, [R9+0xd0] ;  /* 0x0000d000091c7984 */ /* 0x000ee20000000c00 */
[----:B--2---:R-:W-:-:S05]  /*b890*/  VIADD R5, R5, 0x1 ;  /* 0x0000000105057836 */ /* 0x004fca0000000000 */
[----:B------:R2:W-:Y:S04]  /*b8a0*/  STL [R16+0x28], R5 ;  /* 0x0000280510007387 */ /* 0x0005e80000100800 */
[----:B-1----:R-:W4:Y:S02]  /*b8b0*/  LDL R22, [R33] ;  /* 0x0000000021167983 */ /* 0x002f240000100800 */
[----:B----4-:R-:W-:-:S05]  /*b8c0*/  IADD3 R22, PT, PT, R22, 0x1, RZ ;  /* 0x0000000116167810 */ /* 0x010fca0007ffe0ff */
[----:B------:R1:W-:Y:S04]  /*b8d0*/  STL [R33], R22 ;  /* 0x0000001621007387 */ /* 0x0003e80000100800 */
[----:B0-----:R-:W4:Y:S01]  /*b8e0*/  LDL R24, [R58+0x28] ;  /* 0x000028003a187983 */ /* 0x001f220000100800 */
[----:B---3--:R-:W-:Y:S01]  /*b8f0*/  LEA R30, R30, UR10, 0x2 ;  /* 0x0000000a1e1e7c11 */ /* 0x008fe2000f8e10ff */
[----:B----4-:R-:W-:-:S05]  /*b900*/  VIADD R25, R24, 0x1 ;  /* 0x0000000118197836 */ /* 0x010fca0000000000 */
[----:B------:R-:W-:Y:S04]  /*b910*/  STL [R58+0x28], R25 ;  /* 0x000028193a007387 */ /* 0x000fe80000100800 */
[----:B------:R-:W2:Y:S01]  /*b920*/  LDL R24, [R30] ;  /* 0x000000001e187983 */ /* 0x000ea20000100800 */
[----:B------:R-:W-:Y:S01]  /*b930*/  LEA R59, R27, UR10, 0x2 ;  /* 0x0000000a1b3b7c11 */ /* 0x000fe2000f8e10ff */
[----:B--2---:R-:W-:-:S05]  /*b940*/  VIADD R5, R24, 0x1 ;  /* 0x0000000118057836 */ /* 0x004fca0000000000 */
[----:B------:R-:W-:Y:S04]  /*b950*/  STL [R30], R5 ;  /* 0x000000051e007387 */ /* 0x000fe80000100800 */
[----:B------:R-:W1:Y:S01]  /*b960*/  LDL R24, [R59+0x28] ;  /* 0x000028003b187983 */ /* 0x000e620000100800 */
[----:B------:R-:W-:Y:S01]  /*b970*/  LEA R43, R43, UR10, 0x2 ;  /* 0x0000000a2b2b7c11 */ /* 0x000fe2000f8e10ff */
[----:B-1----:R-:W-:-:S05]  /*b980*/  VIADD R22, R24, 0x1 ;  /* 0x0000000118167836 */ /* 0x002fca0000000000 */
[----:B------:R-:W-:Y:S04]  /*b990*/  STL [R59+0x28], R22 ;  /* 0x000028163b007387 */ /* 0x000fe80000100800 */
[----:B------:R-:W2:Y:S01]  /*b9a0*/  LDL R24, [R43] ;  /* 0x000000002b187983 */ /* 0x000ea20000100800 */
[----:B------:R-:W-:Y:S02]  /*b9b0*/  LEA R60, R4, UR10, 0x2 ;  /* 0x0000000a043c7c11 */ /* 0x000fe4000f8e10ff */
[----:B--2---:R-:W-:Y:S02]  /*b9c0*/  IADD3 R46, PT, PT, R24, 0x1, RZ ;  /* 0x00000001182e7810 */ /* 0x004fe40007ffe0ff */
[----:B------:R-:W0:Y:S04]  /*b9d0*/  LDS.128 R24, [R9+0x120] ;  /* 0x0001200009187984 */ /* 0x000e280000000c00 */
[----:B------:R1:W-:Y:S04]  /*b9e0*/  STL [R43], R46 ;  /* 0x0000002e2b007387 */ /* 0x0003e80000100800 */
[----:B------:R-:W2:Y:S01]  /*b9f0*/  LDL R4, [R60+0x28] ;  /* 0x000028003c047983 */ /* 0x000ea20000100800 */
[----:B0-----:R-:W-:Y:S01]  /*ba00*/  LEA R62, R24, UR10, 0x2 ;  /* 0x0000000a183e7c11 */ /* 0x001fe2000f8e10ff */
[----:B--2---:R-:W-:-:S05]  /*ba10*/  VIADD R53, R4, 0x1 ;  /* 0x0000000104357836 */ /* 0x004fca0000000000 */
[----:B------:R0:W-:Y:S04]  /*ba20*/  STL [R60+0x28], R53 ;  /* 0x000028353c007387 */ /* 0x0001e80000100800 */
[----:B------:R-:W2:Y:S02]  /*ba30*/  LDL R4, [R62] ;  /* 0x000000003e047983 */ /* 0x000ea40000100800 */
[----:B--2---:R-:W-:-:S05]  /*ba40*/  VIADD R55, R4, 0x1 ;  /* 0x0000000104377836 */ /* 0x004fca0000000000 */
[----:B------:R2:W-:Y:S04]  /*ba50*/  STL [R62], R55 ;  /* 0x000000373e007387 */ /* 0x0005e80000100800 */
[----:B------:R-:W3:Y:S04]  /*ba60*/  LDL.64 R50, [R1] ;  /* 0x0000000001327983 */ /* 0x000ee80000100a00 */
[----:B------:R-:W4:Y:S04]  /*ba70*/  LDL.64 R44, [R1+0x28] ;  /* 0x00002800012c7983 */ /* 0x000f280000100a00 */
[----:B-1----:R-:W5:Y:S04]  /*ba80*/  LDL.64 R46, [R1+0x30] ;  /* 0x00003000012e7983 */ /* 0x002f680000100a00 */
[----:B------:R-:W5:Y:S04]  /*ba90*/  LDL.64 R48, [R1+0x8] ;  /* 0x0000080001307983 */ /* 0x000f680000100a00 */
[----:B------:R-:W5:Y:S01]  /*baa0*/  LDL.64 R4, [R1+0x38] ;  /* 0x0000380001047983 */ /* 0x000f620000100a00 */
[----:B------:R-:W-:-:S03]  /*bab0*/  IMAD.MOV.U32 R24, RZ, RZ, 0x2 ;  /* 0x00000002ff187424 */ /* 0x000fc600078e00ff */
        /* <DEDUP_REMOVED lines=14> */
[----:B------:R-:W-:-:S07]  /*bba0*/  SEL R22, RZ, 0x1, !P2 ;  /* 0x00000001ff167807 */ /* 0x000fce0005000000 */
[----:B------:R-:W-:Y:S02]  /*bbb0*/  @!P2 IADD3 R24, PT, PT, RZ, 0x1, RZ ;  /* 0x00000001ff18a810 */ /* 0x000fe40007ffe0ff */
[----:B------:R-:W-:Y:S01]  /*bbc0*/  @!P1 IMAD.MOV R24, RZ, RZ, R22 ;  /* 0x000000ffff189224 */ /* 0x000fe200078e0216 */
[----:B------:R-:W-:Y:S02]  /*bbd0*/  ISETP.GT.AND P1, PT, R51, RZ, PT ;  /* 0x000000ff3300720c */ /* 0x000fe40003f24270 */
[----:B------:R-:W3:Y:S01]  /*bbe0*/  LDL.64 R50, [R1+0x20] ;  /* 0x0000200001327983 */ /* 0x000ee20000100a00 */
        /* <DEDUP_REMOVED lines=12> */
[----:B------:R-:W-:Y:S02]  /*bcb0*/  STL.64 [R1+0x20], RZ ;  /* 0x000020ff01007387 */ /* 0x000fe40000100a00 */
[----:B------:R-:W-:Y:S02]  /*bcc0*/  VIADD R44, R24, 0x1 ;  /* 0x00000001182c7836 */ /* 0x000fe40000000000 */
[----:B------:R-:W-:Y:S01]  /*bcd0*/  @!P0 IMAD.MOV R44, RZ, RZ, R24 ;  /* 0x000000ffff2c8224 */ /* 0x000fe200078e0218 */
[----:B------:R-:W4:Y:S01]  /*bce0*/  LDL.64 R48, [R1+0x48] ;  /* 0x0000480001307983 */ /* 0x000f220000100a00 */
[----:B------:R-:W-:-:S03]  /*bcf0*/  ISETP.GT.AND P0, PT, R4, RZ, PT ;  /* 0x000000ff0400720c */ /* 0x000fc60003f04270 */
[----:B------:R-:W-:Y:S01]  /*bd00*/  STL.64 [R1+0x48], RZ ;  /* 0x000048ff01007387 */ /* 0x000fe20000100a00 */
[----:B------:R-:W-:Y:S02]  /*bd10*/  LEA R73, R6, UR10, 0x2 ;  /* 0x0000000a06497c11 */ /* 0x000fe4000f8e10ff */
[----:B------:R-:W-:Y:S01]  /*bd20*/  LEA R71, R7, UR10, 0x2 ;  /* 0x0000000a07477c11 */ /* 0x000fe2000f8e10ff */
[----:B------:R-:W5:Y:S01]  /*bd30*/  LDL R4, [R70+0x28] ;  /* 0x0000280046047983 */ /* 0x000f620000100800 */
[----:B------:R-:W-:Y:S02]  /*bd40*/  LEA R72, R23, UR10, 0x2 ;  /* 0x0000000a17487c11 */ /* 0x000fe4000f8e10ff */
[----:B------:R-:W-:Y:S01]  /*bd50*/  IADD3 R22, PT, PT, R44, 0x1, RZ ;  /* 0x000000012c167810 */ /* 0x000fe20007ffe0ff */
[----:B-----5:R-:W-:-:S05]  /*bd60*/  VIADD R45, R4, 0x1 ;  /* 0x00000001042d7836 */ /* 0x020fca0000000000 */
[----:B------:R0:W-:Y:S04]  /*bd70*/  STL [R70+0x28], R45 ;  /* 0x0000282d46007387 */ /* 0x0001e80000100800 */
[----:B------:R-:W5:Y:S02]  /*bd80*/  LDL R4, [R67] ;  /* 0x0000000043047983 */ /* 0x000f640000100800 */
[----:B-----5:R-:W-:-:S05]  /*bd90*/  VIADD R4, R4, 0x1 ;  /* 0x0000000104047836 */ /* 0x020fca0000000000 */
[----:B------:R-:W-:Y:S04]  /*bda0*/  STL [R67], R4 ;  /* 0x0000000443007387 */ /* 0x000fe80000100800 */
[----:B------:R-:W5:Y:S04]  /*bdb0*/  LDL R6, [R73+0x28] ;  /* 0x0000280049067983 */ /* 0x000f680000100800 */
[----:B------:R-:W2:Y:S01]  /*bdc0*/  LDL R24, [R73] ;  /* 0x0000000049187983 */ /* 0x000ea20000100800 */
[----:B-----5:R-:W-:Y:S01]  /*bdd0*/  IADD3 R6, PT, PT, R6, 0x1, RZ ;  /* 0x0000000106067810 */ /* 0x020fe20007ffe0ff */
[----:B--2---:R-:W-:-:S04]  /*bde0*/  VIADD R24, R24, 0x1 ;  /* 0x0000000118187836 */ /* 0x004fc80000000000 */
[----:B------:R-:W-:Y:S04]  /*bdf0*/  STL [R73+0x28], R6 ;  /* 0x0000280649007387 */ /* 0x000fe80000100800 */
[----:B------:R-:W-:Y:S04]  /*be00*/  STL [R73], R24 ;  /* 0x0000001849007387 */ /* 0x000fe80000100800 */
[----:B------:R-:W0:Y:S01]  /*be10*/  LDL R7, [R71+0x28] ;  /* 0x0000280047077983 */ /* 0x000e220000100800 */
[----:B------:R-:W-:-:S03]  /*be20*/  @!P1 IMAD.MOV R22, RZ, RZ, R44 ;  /* 0x000000ffff169224 */ /* 0x000fc600078e022c */
[----:B------:R-:W1:Y:S01]  /*be30*/  LDS.128 R44, [R9+0x30] ;  /* 0x00003000092c7984 */ /* 0x000e620000000c00 */
[----:B0-----:R-:W-:-:S05]  /*be40*/  VIADD R70, R7, 0x1 ;  /* 0x0000000107467836 */ /* 0x001fca0000000000 */
[----:B------:R-:W-:Y:S04]  /*be50*/  STL [R71+0x28], R70 ;  /* 0x0000284647007387 */ /* 0x000fe80000100800 */
[----:B------:R-:W2:Y:S01]  /*be60*/  LDL R7, [R72] ;  /* 0x0000000048077983 */ /* 0x000ea20000100800 */
[----:B-1----:R-:W-:Y:S02]  /*be70*/  LEA R67, R44, UR10, 0x2 ;  /* 0x0000000a2c437c11 */ /* 0x002fe4000f8e10ff */
[----:B------:R-:W-:Y:S01]  /*be80*/  ISETP.GT.AND P1, PT, R56, RZ, PT ;  /* 0x000000ff3800720c */ /* 0x000fe20003f24270 */
[C---:B------:R-:W-:Y:S01]  /*be90*/  VIADD R4, R22.reuse, 0x1 ;  /* 0x0000000116047836 */ /* 0x040fe20000000000 */
[----:B------:R-:W-:Y:S02]  /*bea0*/  @!P0 IADD3 R4, PT, PT, R22, RZ, RZ ;  /* 0x000000ff16048210 */ /* 0x000fe40007ffe0ff */
[----:B------:R-:W-:-:S03]  /*beb0*/  ISETP.GT.AND P0, PT, R5, RZ, PT ;  /* 0x000000ff0500720c */ /* 0x000fc60003f04270 */
[----:B------:R-:W-:-:S06]  /*bec0*/  VIADD R5, R4, 0x1 ;  /* 0x0000000104057836 */ /* 0x000fcc0000000000 */
[----:B------:R-:W-:Y:S01]  /*bed0*/  @!P1 IMAD.MOV R5, RZ, RZ, R4 ;  /* 0x000000ffff059224 */ /* 0x000fe200078e0204 */
[----:B------:R-:W-:-:S04]  /*bee0*/  ISETP.GT.AND P1, PT, R57, RZ, PT ;  /* 0x000000ff3900720c */ /* 0x000fc80003f24270 */
[----:B------:R-:W-:Y:S01]  /*bef0*/  IADD3 R4, PT, PT, R5, 0x1, RZ ;  /* 0x0000000105047810 */ /* 0x000fe20007ffe0ff */
[----:B------:R-:W-:Y:S01]  /*bf00*/  @!P0 IMAD.MOV R4, RZ, RZ, R5 ;  /* 0x000000ffff048224 */ /* 0x000fe200078e0205 */
[----:B------:R-:W-:-:S03]  /*bf10*/  ISETP.GT.AND P0, PT, R52, RZ, PT ;  /* 0x000000ff3400720c */ /* 0x000fc60003f04270 */
[----:B------:R-:W-:-:S04]  /*bf20*/  VIADD R5, R4, 0x1 ;  /* 0x0000000104057836 */ /* 0x000fc80000000000 */
[----:B------:R-:W-:-:S05]  /*bf30*/  @!P1 IMAD.MOV R5, RZ, RZ, R4 ;  /* 0x000000ffff059224 */ /* 0x000fca00078e0204 */
[----:B------:R-:W-:Y:S01]  /*bf40*/  IADD3 R22, PT, PT, R5, 0x1, RZ ;  /* 0x0000000105167810 */ /* 0x000fe20007ffe0ff */
[----:B--2---:R-:W-:-:S05]  /*bf50*/  VIADD R7, R7, 0x1 ;  /* 0x0000000107077836 */ /* 0x004fca0000000000 */
[----:B------:R-:W-:Y:S04]  /*bf60*/  STL [R72], R7 ;  /* 0x0000000748007387 */ /* 0x000fe80000100800 */
[----:B------:R-:W2:Y:S01]  /*bf70*/  LDL R23, [R67+0x28] ;  /* 0x0000280043177983 */ /* 0x000ea20000100800 */
[----:B------:R-:W-:-:S03]  /*bf80*/  @!P0 IMAD.MOV R22, RZ, RZ, R5 ;  /* 0x000000ffff168224 */ /* 0x000fc600078e0205 */
[----:B------:R-:W0:Y:S02]  /*bf90*/  LDS.128 R4, [R9+0x70] ;  /* 0x0000700009047984 */ /* 0x000e240000000c00 */
[----:B0-----:R-:W-:Y:S01]  /*bfa0*/  LEA R70, R4, UR10, 0x2 ;  /* 0x0000000a04467c11 */ /* 0x001fe2000f8e10ff */
        /* <DEDUP_REMOVED lines=10> */
[----:B------:R-:W5:Y:S01]  /*c050*/  LDL R4, [R57] ;  /* 0x0000000039047983 */ /* 0x000f620000100800 */
[----:B------:R-:W-:Y:S01]  /*c060*/  LEA R17, R46, UR10, 0x2 ;  /* 0x0000000a2e117c11 */ /* 0x000fe2000f8e10ff */
[----:B-----5:R-:W-:-:S05]  /*c070*/  VIADD R4, R4, 0x1 ;  /* 0x0000000104047836 */ /* 0x020fca0000000000 */
[----:B------:R5:W-:Y:S04]  /*c080*/  STL [R57], R4 ;  /* 0x0000000439007387 */ /* 0x000be80000100800 */
[----:B0-----:R-:W3:Y:S01]  /*c090*/  LDL R24, [R17+0x28] ;  /* 0x0000280011187983 */ /* 0x001ee20000100800 */
[----:B------:R-:W-:Y:S02]  /*c0a0*/  ISETP.GT.AND P1, PT, R54, RZ, PT ;  /* 0x000000ff3600720c */ /* 0x000fe40003f24270 */
[----:B------:R-:W-:Y:S01]  /*c0b0*/  LEA R54, R34, UR10, 0x2 ;  /* 0x0000000a22367c11 */ /* 0x000fe2000f8e10ff */
[----:B---3--:R-:W-:-:S05]  /*c0c0*/  VIADD R24, R24, 0x1 ;  /* 0x0000000118187836 */ /* 0x008fca0000000000 */
[----:B------:R-:W-:Y:S04]  /*c0d0*/  STL [R17+0x28], R24 ;  /* 0x0000281811007387 */ /* 0x000fe80000100800 */
[----:B-1----:R-:W3:Y:S01]  /*c0e0*/  LDL R23, [R54] ;  /* 0x0000000036177983 */ /* 0x002ee20000100800 */
[----:B------:R-:W-:Y:S01]  /*c0f0*/  LEA R34, R47, UR10, 0x2 ;  /* 0x0000000a2f227c11 */ /* 0x000fe2000f8e10ff */
[----:B---3--:R-:W-:-:S05]  /*c100*/  VIADD R23, R23, 0x1 ;  /* 0x0000000117177836 */ /* 0x008fca0000000000 */
[----:B------:R-:W-:Y:S04]  /*c110*/  STL [R54], R23 ;  /* 0x0000001736007387 */ /* 0x000fe80000100800 */
[----:B------:R-:W2:Y:S01]  /*c120*/  LDL R44, [R34+0x28] ;  /* 0x00002800222c7983 */ /* 0x000ea20000100800 */
[----:B------:R-:W-:Y:S02]  /*c130*/  LEA R31, R31, UR10, 0x2 ;  /* 0x0000000a1f1f7c11 */ /* 0x000fe4000f8e10ff */
[----:B--2---:R-:W-:-:S05]  /*c140*/  IADD3 R45, PT, PT, R44, 0x1, RZ ;  /* 0x000000012c2d7810 */ /* 0x004fca0007ffe0ff */
[----:B------:R-:W-:Y:S04]  /*c150*/  STL [R34+0x28], R45 ;  /* 0x0000282d22007387 */ /* 0x000fe80000100800 */
[----:B-----5:R-:W2:Y:S01]  /*c160*/  LDL R4, [R31] ;  /* 0x000000001f047983 */ /* 0x020ea20000100800 */
[----:B------:R-:W-:Y:S01]  /*c170*/  LEA R52, R20, UR10, 0x2 ;  /* 0x0000000a14347c11 */ /* 0x000fe2000f8e10ff */
[----:B--2---:R-:W-:-:S05]  /*c180*/  VIADD R44, R4, 0x1 ;  /* 0x00000001042c7836 */ /* 0x004fca0000000000 */
[----:B------:R-:W-:Y:S04]  /*c190*/  STL [R31], R44 ;  /* 0x0000002c1f007387 */ /* 0x000fe80000100800 */
[----:B------:R-:W2:Y:S04]  /*c1a0*/  LDL R4, [R52+0x28] ;  /* 0x0000280034047983 */ /* 0x000ea80000100800 */
[----:B------:R-:W0:Y:S02]  /*c1b0*/  LDS.128 R44, [R9+0x100] ;  /* 0x00010000092c7984 */ /* 0x000e240000000c00 */
[----:B0-----:R-:W-:Y:S01]  /*c1c0*/  LEA R44, R44, UR10, 0x2 ;  /* 0x0000000a2c2c7c11 */ /* 0x001fe2000f8e10ff */
[----:B--2---:R-:W-:-:S05]  /*c1d0*/  VIADD R23, R4, 0x1 ;  /* 0x0000000104177836 */ /* 0x004fca0000000000 */
[----:B------:R0:W-:Y:S04]  /*c1e0*/  STL [R52+0x28], R23 ;  /* 0x0000281734007387 */ /* 0x0001e80000100800 */
[----:B------:R-:W2:Y:S01]  /*c1f0*/  LDL R4, [R44] ;  /* 0x000000002c047983 */ /* 0x000ea20000100800 */
[----:B------:R-:W-:Y:S01]  /*c200*/  ISETP.GT.AND P0, PT, R53, RZ, PT ;  /* 0x000000ff3500720c */ /* 0x000fe20003f04270 */
[----:B------:R-:W-:Y:S02]  /*c210*/  VIADD R20, R22, 0x1 ;  /* 0x0000000116147836 */ /* 0x000fe40000000000 */
[----:B------:R-:W-:Y:S01]  /*c220*/  @!P1 IMAD.MOV R20, RZ, RZ, R22 ;  /* 0x000000ffff149224 */ /* 0x000fe200078e0216 */
[----:B------:R-:W-:-:S04]  /*c230*/  ISETP.GT.AND P1, PT, R55, RZ, PT ;  /* 0x000000ff3700720c */ /* 0x000fc80003f24270 */
[----:B------:R-:W-:-:S05]  /*c240*/  IADD3 R22, PT, PT, R20, 0x1, RZ ;  /* 0x0000000114167810 */ /* 0x000fca0007ffe0ff */
[----:B------:R-:W-:-:S04]  /*c250*/  @!P0 IMAD.MOV R22, RZ, RZ, R20 ;  /* 0x000000ffff168224 */ /* 0x000fc800078e0214 */
[----:B------:R-:W-:Y:S02]  /*c260*/  VIADD R20, R22, 0x1 ;  /* 0x0000000116147836 */ /* 0x000fe40000000000 */
[----:B------:R-:W-:Y:S01]  /*c270*/  @!P1 IMAD.MOV R20, RZ, RZ, R22 ;  /* 0x000000ffff149224 */ /* 0x000fe200078e0216 */
[----:B------:R-:W-:Y:S02]  /*c280*/  ISETP.GT.AND P1, PT, R50, RZ, PT ;  /* 0x000000ff3200720c */ /* 0x000fe40003f24270 */
[----:B------:R-:W-:Y:S01]  /*c290*/  LEA R50, R21, UR10, 0x2 ;  /* 0x0000000a15327c11 */ /* 0x000fe2000f8e10ff */
[----:B--2---:R-:W-:-:S05]  /*c2a0*/  VIADD R55, R4, 0x1 ;  /* 0x0000000104377836 */ /* 0x004fca0000000000 */
[----:B------:R-:W-:Y:S04]  /*c2b0*/  STL [R44], R55 ;  /* 0x000000372c007387 */ /* 0x000fe80000100800 */
[----:B------:R-:W2:Y:S01]  /*c2c0*/  LDL R4, [R50+0x28] ;  /* 0x0000280032047983 */ /* 0x000ea20000100800 */
[----:B----4-:R-:W-:Y:S02]  /*c2d0*/  ISETP.GT.AND P0, PT, R48, RZ, PT ;  /* 0x000000ff3000720c */ /* 0x010fe40003f04270 */
[----:B------:R-:W-:Y:S02]  /*c2e0*/  LEA R53, R25, UR10, 0x2 ;  /* 0x0000000a19357c11 */ /* 0x000fe4000f8e10ff */
[----:B------:R-:W-:-:S09]  /*c2f0*/  IADD3 R22, PT, PT, R20, 0x1, RZ ;  /* 0x0000000114167810 */ /* 0x000fd20007ffe0ff */
[----:B------:R-:W-:Y:S01]  /*c300*/  @!P0 IMAD.MOV R22, RZ, RZ, R20 ;  /* 0x000000ffff168224 */ /* 0x000fe200078e0214 */
[----:B--2---:R-:W-:-:S05]  /*c310*/  IADD3 R21, PT, PT, R4, 0x1, RZ ;  /* 0x0000000104157810 */ /* 0x004fca0007ffe0ff */
[----:B------:R-:W-:Y:S04]  /*c320*/  STL [R50+0x28], R21 ;  /* 0x0000281532007387 */ /* 0x000fe80000100800 */
[----:B------:R-:W2:Y:S01]  /*c330*/  LDL R20, [R53] ;  /* 0x0000000035147983 */ /* 0x000ea20000100800 */
[----:B------:R-:W-:Y:S02]  /*c340*/  VIADD R4, R22, 0x1 ;  /* 0x0000000116047836 */ /* 0x000fe40000000000 */
[----:B------:R-:W-:Y:S01]  /*c350*/  @!P1 IMAD.MOV R4, RZ, RZ, R22 ;  /* 0x000000ffff049224 */ /* 0x000fe200078e0216 */
[----:B------:R-:W-:Y:S02]  /*c360*/  ISETP.GT.AND P0, PT, R49, RZ, PT ;  /* 0x000000ff3100720c */ /* 0x000fe40003f04270 */
[----:B------:R-:W-:Y:S01]  /*c370*/  ISETP.GT.AND P1, PT, R51, RZ, PT ;  /* 0x000000ff3300720c */ /* 0x000fe20003f24270 */
[----:B--2---:R-:W-:-:S05]  /*c380*/  VIADD R48, R20, 0x1 ;  /* 0x0000000114307836 */ /* 0x004fca0000000000 */
[----:B------:R1:W-:Y:S04]  /*c390*/  STL [R53], R48 ;  /* 0x0000003035007387 */ /* 0x0003e80000100800 */
[----:B------:R-:W2:Y:S04]  /*c3a0*/  LDL.64 R24, [R1+0x28] ;  /* 0x0000280001187983 */ /* 0x000ea80000100a00 */
[----:B0-----:R-:W3:Y:S01]  /*c3b0*/  LDL.64 R22, [R1] ;  /* 0x0000000001167983 */ /* 0x001ee20000100a00 */
[----:B------:R-:W-:Y:S01]  /*c3c0*/  IADD3 R20, PT, PT, R4, 0x1, RZ ;  /* 0x0000000104147810 */ /* 0x000fe20007ffe0ff */
[----:B------:R-:W-:-:S02]  /*c3d0*/  @!P0 IMAD.MOV R20, RZ, RZ, R4 ;  /* 0x000000ffff148224 */ /* 0x000fc400078e0204 */
[----:B-1----:R-:W4:Y:S02]  /*c3e0*/  LDL.64 R48, [R1+0x48] ;  /* 0x0000480001307983 */ /* 0x002f240000100a00 */
[----:B------:R-:W-:Y:S02]  /*c3f0*/  VIADD R4, R20, 0x1 ;  /* 0x0000000114047836 */ /* 0x000fe40000000000 */
[----:B------:R-:W-:Y:S02]  /*c400*/  @!P1 IMAD.MOV R4, RZ, RZ, R20 ;  /* 0x000000ffff049224 */ /* 0x000fe400078e0214 */
[----:B------:R-:W5:Y:S01]  /*c410*/  LDL.64 R20, [R1+0x30] ;  /* 0x0000300001147983 */ /* 0x000f620000100a00 */
[----:B--2---:R-:W-:Y:S02]  /*c420*/  ISETP.GT.AND P1, PT, R24, RZ, PT ;  /* 0x000000ff1800720c */ /* 0x004fe40003f24270 */
[----:B------:R-:W-:-:S11]  /*c430*/  IADD3 R24, PT, PT, R4, 0x1, RZ ;  /* 0x0000000104187810 */ /* 0x000fd60007ffe0ff */
[----:B------:R-:W-:Y:S01]  /*c440*/  @!P1 IMAD.MOV R24, RZ, RZ, R4 ;  /* 0x000000ffff189224 */ /* 0x000fe200078e0204 */
[----:B---3--:R-:W-:Y:S02]  /*c450*/  ISETP.GT.AND P1, PT, R22, RZ, PT ;  /* 0x000000ff1600720c */ /* 0x008fe40003f24270 */
[----:B------:R-:W-:Y:S01]  /*c460*/  ISETP.GT.AND P0, PT, R25, RZ, PT ;  /* 0x000000ff1900720c */ /* 0x000fe20003f04270 */
[----:B------:R-:W-:-:S10]  /*c470*/  VIADD R4, R24, 0x1 ;  /* 0x0000000118047836 */ /* 0x000fd40000000000 */
[----:B------:R-:W-:Y:S01]  /*c480*/  @!P1 IMAD.MOV R4, RZ, RZ, R24 ;  /* 0x000000ffff049224 */ /* 0x000fe200078e0218 */
[----:B------:R-:W-:-:S04]  /*c490*/  ISETP.GT.AND P1, PT, R23, RZ, PT ;  /* 0x000000ff1700720c */ /* 0x000fc80003f24270 */
[----:B------:R-:W-:Y:S01]  /*c4a0*/  IADD3 R22, PT, PT, R4, 0x1, RZ ;  /* 0x0000000104167810 */ /* 0x000fe20007ffe0ff */
[----:B------:R-:W-:-:S04]  /*c4b0*/  @!P0 IMAD.MOV R22, RZ, RZ, R4 ;  /* 0x000000ffff168224 */ /* 0x000fc800078e0204 */
[----:B------:R-:W-:-:S04]  /*c4c0*/  VIADD R24, R22, 0x1 ;  /* 0x0000000116187836 */ /* 0x000fc80000000000 */
[----:B------:R-:W-:Y:S02]  /*c4d0*/  @!P1 IMAD.MOV R24, RZ, RZ, R22 ;  /* 0x000000ffff189224 */ /* 0x000fe400078e0216 */
[----:B------:R-:W2:Y:S01]  /*c4e0*/  LDL.64 R22, [R1+0x8] ;  /* 0x0000080001167983 */ /* 0x000ea20000100a00 */
[----:B-----5:R-:W-:Y:S02]  /*c4f0*/  ISETP.GT.AND P1, PT, R20, RZ, PT ;  /* 0x000000ff1400720c */ /* 0x020fe40003f24270 */
[----:B------:R-:W-:Y:S02]  /*c500*/  ISETP.GT.AND P0, PT, R21, RZ, PT ;  /* 0x000000ff1500720c */ /* 0x000fe40003f04270 */
[----:B------:R-:W3:Y:S01]  /*c510*/  LDL.64 R20, [R1+0x38] ;  /* 0x0000380001147983 */ /* 0x000ee20000100a00 */
[----:B------:R-:W-:-:S08]  /*c520*/  IADD3 R4, PT, PT, R24, 0x1, RZ ;  /* 0x0000000118047810 */ /* 0x000fd00007ffe0ff */
[----:B------:R-:W-:Y:S02]  /*c530*/  @!P1 IMAD.MOV R4, RZ, RZ, R24 ;  /* 0x000000ffff049224 */ /* 0x000fe400078e0218 */
[----:B------:R-:W5:Y:S01]  /*c540*/  LDL.64 R24, [R1+0x10] ;  /* 0x0000100001187983 */ /* 0x000f620000100a00 */
[----:B--2---:R-:W-:Y:S01]  /*c550*/  ISETP.GT.AND P1, PT, R22, RZ, PT ;  /* 0x000000ff1600720c */ /* 0x004fe20003f24270 */
[----:B------:R-:W-:-:S12]  /*c560*/  VIADD R22, R4, 0x1 ;  /* 0x0000000104167836 */ /* 0x000fd80000000000 */
[----:B------:R-:W-:Y:S01]  /*c570*/  @!P1 IMAD.MOV R22, RZ, RZ, R4 ;  /* 0x000000ffff169224 */ /* 0x000fe200078e0204 */
[----:B------:R-:W-:-:S04]  /*c580*/  ISETP.GT.AND P1, PT, R23, RZ, PT ;  /* 0x000000ff1700720c */ /* 0x000fc80003f24270 */
[----:B------:R-:W-:Y:S01]  /*c590*/  IADD3 R4, PT, PT, R22, 0x1, RZ ;  /* 0x0000000116047810 */ /* 0x000fe20007ffe0ff */
[----:B------:R-:W-:Y:S01]  /*c5a0*/  @!P0 IMAD.MOV R4, RZ, RZ, R22 ;  /* 0x000000ffff048224 */ /* 0x000fe200078e0216 */
[----:B---3--:R-:W-:-:S03]  /*c5b0*/  ISETP.GT.AND P0, PT, R20, RZ, PT ;  /* 0x000000ff1400720c */ /* 0x008fc60003f04270 */
[----:B------:R-:W-:-:S04]  /*c5c0*/  VIADD R22, R4, 0x1 ;  /* 0x0000000104167836 */ /* 0x000fc80000000000 */
[----:B------:R-:W-:-:S05]  /*c5d0*/  @!P1 IMAD.MOV R22, RZ, RZ, R4 ;  /* 0x000000ffff169224 */ /* 0x000fca00078e0204 */
[----:B------:R-:W-:Y:S01]  /*c5e0*/  IADD3 R4, PT, PT, R22, 0x1, RZ ;  /* 0x0000000116047810 */ /* 0x000fe20007ffe0ff */
[----:B------:R-:W-:Y:S01]  /*c5f0*/  @!P0 IMAD.MOV R4, RZ, RZ, R22 ;  /* 0x000000ffff048224 */ /* 0x000fe200078e0216 */
[----:B-----5:R-:W-:Y:S01]  /*c600*/  ISETP.GT.AND P0, PT, R24, RZ, PT ;  /* 0x000000ff1800720c */ /* 0x020fe20003f04270 */
[----:B------:R-:W2:Y:S01]  /*c610*/  LDL.64 R22, [R1+0x40] ;  /* 0x0000400001167983 */ /* 0x000ea20000100a00 */
[----:B------:R-:W-:Y:S01]  /*c620*/  ISETP.GT.AND P1, PT, R21, RZ, PT ;  /* 0x000000ff1500720c */ /* 0x000fe20003f24270 */
[----:B------:R-:W-:-:S10]  /*c630*/  VIADD R20, R4, 0x1 ;  /* 0x0000000104147836 */ /* 0x000fd40000000000 */
[----:B------:R-:W-:Y:S01]  /*c640*/  @!P0 IMAD.MOV R20, RZ, RZ, R4 ;  /* 0x000000ffff148224 */ /* 0x000fe200078e0204 */
[----:B------:R-:W-:Y:S01]  /*c650*/  ISETP.GT.AND P0, PT, R25, RZ, PT ;  /* 0x000000ff1900720c */ /* 0x000fe20003f04270 */
[----:B------:R-:W-:Y:S03]  /*c660*/  STL.64 [R1+0x28], RZ ;  /* 0x000028ff01007387 */ /* 0x000fe60000100a00 */
[----:B------:R-:W-:Y:S01]  /*c670*/  IADD3 R21, PT, PT, R20, 0x1, RZ ;  /* 0x0000000114157810 */ /* 0x000fe20007ffe0ff */
[----:B------:R-:W-:Y:S01]  /*c680*/  @!P1 IMAD.MOV R21, RZ, RZ, R20 ;  /* 0x000000ffff159224 */ /* 0x000fe200078e0214 */
[----:B------:R-:W3:Y:S03]  /*c690*/  LDL.64 R24, [R1+0x20] ;  /* 0x0000200001187983 */ /* 0x000ee60000100a00 */
[----:B------:R-:W-:-:S04]  /*c6a0*/  VIADD R4, R21, 0x1 ;  /* 0x0000000115047836 */ /* 0x000fc80000000000 */
        /* <DEDUP_REMOVED lines=12> */
[----:B------:R-:W-:-:S11]  /*c770*/  IADD3 R22, PT, PT, R4, 0x1, RZ ;  /* 0x0000000104167810 */ /* 0x000fd60007ffe0ff */
[----:B------:R-:W-:Y:S01]  /*c780*/  @!P1 IMAD.MOV R22, RZ, RZ, R4 ;  /* 0x000000ffff169224 */ /* 0x000fe200078e0204 */
[----:B------:R-:W-:Y:S02]  /*c790*/  ISETP.GT.AND P0, PT, R23, RZ, PT ;  /* 0x000000ff1700720c */ /* 0x000fe40003f04270 */
[----:B-----5:R-:W-:Y:S01]  /*c7a0*/  ISETP.GT.AND P1, PT, R20, RZ, PT ;  /* 0x000000ff1400720c */ /* 0x020fe20003f24270 */
[----:B------:R-:W-:-:S12]  /*c7b0*/  VIADD R4, R22, 0x1 ;  /* 0x0000000116047836 */ /* 0x000fd80000000000 */
[----:B------:R-:W-:Y:S01]  /*c7c0*/  @!P1 IMAD.MOV R4, RZ, RZ, R22 ;  /* 0x000000ffff049224 */ /* 0x000fe200078e0216 */
[----:B------:R-:W-:-:S04]  /*c7d0*/  ISETP.GT.AND P1, PT, R21, RZ, PT ;  /* 0x000000ff1500720c */ /* 0x000fc80003f24270 */
[----:B------:R-:W-:Y:S01]  /*c7e0*/  IADD3 R20, PT, PT, R4, 0x1, RZ ;  /* 0x0000000104147810 */ /* 0x000fe20007ffe0ff */
[----:B------:R-:W-:-:S04]  /*c7f0*/  @!P0 IMAD.MOV R20, RZ, RZ, R4 ;  /* 0x000000ffff148224 */ /* 0x000fc800078e0204 */
[----:B------:R-:W-:-:S04]  /*c800*/  VIADD R21, R20, 0x1 ;  /* 0x0000000114157836 */ /* 0x000fc80000000000 */
[----:B------:R-:W-:Y:S02]  /*c810*/  @!P1 IMAD.MOV R21, RZ, RZ, R20 ;  /* 0x000000ffff159224 */ /* 0x000fe400078e0214 */
[----:B------:R-:W2:Y:S01]  /*c820*/  LDL R20, [R69+0x28] ;  /* 0x0000280045147983 */ /* 0x000ea20000100800 */
[----:B----4-:R-:W-:Y:S02]  /*c830*/  ISETP.GT.AND P0, PT, R48, RZ, PT ;  /* 0x000000ff3000720c */ /* 0x010fe40003f04270 */
[----:B------:R-:W-:-:S11]  /*c840*/  IADD3 R4, PT, PT, R21, 0x1, RZ ;  /* 0x0000000115047810 */ /* 0x000fd60007ffe0ff */
[----:B------:R-:W-:Y:S01]  /*c850*/  @!P0 IMAD.MOV R4, RZ, RZ, R21 ;  /* 0x000000ffff048224 */ /* 0x000fe200078e0215 */
[----:B---3--:R-:W-:Y:S01]  /*c860*/  ISETP.GT.AND P0, PT, R24, RZ, PT ;  /* 0x000000ff1800720c */ /* 0x008fe20003f04270 */
[----:B--2---:R-:W-:-:S05]  /*c870*/  VIADD R24, R20, 0x1 ;  /* 0x0000000114187836 */ /* 0x004fca0000000000 */
[----:B------:R-:W-:Y:S04]  /*c880*/  STL [R69+0x28], R24 ;  /* 0x0000281845007387 */ /* 0x000fe80000100800 */
[----:B------:R-:W2:Y:S02]  /*c890*/  LDL R20, [R68] ;  /* 0x0000000044147983 */ /* 0x000ea40000100800 */
[----:B--2---:R-:W-:-:S05]  /*c8a0*/  VIADD R51, R20, 0x1 ;  /* 0x0000000114337836 */ /* 0x004fca0000000000 */
[----:B------:R-:W-:Y:S04]  /*c8b0*/  STL [R68], R51 ;  /* 0x0000003344007387 */ /* 0x000fe80000100800 */
[----:B------:R-:W2:Y:S02]  /*c8c0*/  LDL R20, [R72+0x28] ;  /* 0x0000280048147983 */ /* 0x000ea40000100800 */
[----:B--2---:R-:W-:-:S05]  /*c8d0*/  IADD3 R55, PT, PT, R20, 0x1, RZ ;  /* 0x0000000114377810 */ /* 0x004fca0007ffe0ff */
[----:B------:R-:W-:Y:S04]  /*c8e0*/  STL [R72+0x28], R55 ;  /* 0x0000283748007387 */ /* 0x000fe80000100800 */
[----:B------:R-:W2:Y:S02]  /*c8f0*/  LDL R20, [R71] ;  /* 0x0000000047147983 */ /* 0x000ea40000100800 */
[----:B--2---:R-:W-:Y:S02]  /*c900*/  VIADD R48, R20, 0x1 ;  /* 0x0000000114307836 */ /* 0x004fe40000000000 */
[----:B------:R-:W0:Y:S04]  /*c910*/  LDS.128 R20, [R9+0x50] ;  /* 0x0000500009147984 */ /* 0x000e280000000c00 */
[----:B------:R1:W-:Y:S01]  /*c920*/  STL [R71], R48 ;  /* 0x0000003047007387 */ /* 0x0003e20000100800 */
[----:B0-----:R-:W-:-:S05]  /*c930*/  LEA R69, R20, UR10, 0x2 ;  /* 0x0000000a14457c11 */ /* 0x001fca000f8e10ff */
[----:B------:R-:W2:Y:S04]  /*c940*/  LDL R20, [R69+0x28] ;  /* 0x0000280045147983 */ /* 0x000ea80000100800 */
[----:B------:R-:W3:Y:S01]  /*c950*/  LDL R24, [R69] ;  /* 0x0000000045187983 */ /* 0x000ee20000100800 */
[----:B------:R-:W-:Y:S01]  /*c960*/  LEA R73, R21, UR10, 0x2 ;  /* 0x0000000a15497c11 */ /* 0x000fe2000f8e10ff */
[----:B--2---:R-:W-:Y:S02]  /*c970*/  VIADD R20, R20, 0x1 ;  /* 0x0000000114147836 */ /* 0x004fe40000000000 */
[----:B---3--:R-:W-:-:S03]  /*c980*/  VIADD R24, R24, 0x1 ;  /* 0x0000000118187836 */ /* 0x008fc60000000000 */
[----:B------:R0:W-:Y:S04]  /*c990*/  STL [R69+0x28], R20 ;  /* 0x0000281445007387 */ /* 0x0001e80000100800 */
[----:B------:R2:W-:Y:S04]  /*c9a0*/  STL [R69], R24 ;  /* 0x0000001845007387 */ /* 0x0005e80000100800 */
[----:B------:R-:W3:Y:S01]  /*c9b0*/  LDL R21, [R73+0x28] ;  /* 0x0000280049157983 */ /* 0x000ee20000100800 */
[----:B-1----:R-:W-:Y:S02]  /*c9c0*/  LEA R71, R5, UR10, 0x2 ;  /* 0x0000000a05477c11 */ /* 0x002fe4000f8e10ff */
[----:B---3--:R-:W-:-:S05]  /*c9d0*/  IADD3 R48, PT, PT, R21, 0x1, RZ ;  /* 0x0000000115307810 */ /* 0x008fca0007ffe0ff */
[----:B------:R-:W-:Y:S04]  /*c9e0*/  STL [R73+0x28], R48 ;  /* 0x0000283049007387 */ /* 0x000fe80000100800 */
        /* <DEDUP_REMOVED lines=8> */
[----:B0-----:R-:W3:Y:S01]  /*ca70*/  LDL R20, [R18] ;  /* 0x0000000012147983 */ /* 0x001ee20000100800 */
[----:B------:R-:W-:Y:S01]  /*ca80*/  LEA R68, R23, UR10, 0x2 ;  /* 0x0000000a17447c11 */ /* 0x000fe2000f8e10ff */
[----:B---3--:R-:W-:-:S05]  /*ca90*/  VIADD R21, R20, 0x1 ;  /* 0x0000000114157836 */ /* 0x008fca0000000000 */
[----:B------:R-:W-:Y:S04]  /*caa0*/  STL [R18], R21 ;  /* 0x0000001512007387 */ /* 0x000fe80000100800 */
[----:B------:R-:W3:Y:S01]  /*cab0*/  LDL R20, [R68+0x28] ;  /* 0x0000280044147983 */ /* 0x000ee20000100800 */
[----:B--2---:R-:W-:Y:S02]  /*cac0*/  LEA R69, R35, UR10, 0x2 ;  /* 0x0000000a23457c11 */ /* 0x004fe4000f8e10ff */
[----:B---3--:R-:W-:-:S05]  /*cad0*/  IADD3 R51, PT, PT, R20, 0x1, RZ ;  /* 0x0000000114337810 */ /* 0x008fca0007ffe0ff */
[----:B------:R-:W-:Y:S04]  /*cae0*/  STL [R68+0x28], R51 ;  /* 0x0000283344007387 */ /* 0x000fe80000100800 */
[----:B------:R-:W2:Y:S01]  /*caf0*/  LDL R20, [R69] ;  /* 0x0000000045147983 */ /* 0x000ea20000100800 */
[----:B------:R-:W-:Y:S01]  /*cb00*/  LEA R35, R36, UR10, 0x2 ;  /* 0x0000000a24237c11 */ /* 0x000fe2000f8e10ff */
[----:B--2---:R-:W-:Y:S02]  /*cb10*/  VIADD R24, R20, 0x1 ;  /* 0x0000000114187836 */ /* 0x004fe40000000000 */
[----:B------:R-:W0:Y:S04]  /*cb20*/  LDS.128 R20, [R9+0xe0] ;  /* 0x0000e00009147984 */ /* 0x000e280000000c00 */
[----:B------:R-:W-:Y:S04]  /*cb30*/  STL [R69], R24 ;  /* 0x0000001845007387 */ /* 0x000fe80000100800 */
[----:B------:R-:W2:Y:S01]  /*cb40*/  LDL R36, [R35+0x28] ;  /* 0x0000280023247983 */ /* 0x000ea20000100800 */
[----:B-1----:R-:W-:-:S02]  /*cb50*/  VIADD R5, R4, 0x1 ;  /* 0x0000000104057836 */ /* 0x002fc40000000000 */
[----:B------:R-:W-:Y:S01]  /*cb60*/  @!P0 IMAD.MOV R5, RZ, RZ, R4 ;  /* 0x000000ffff058224 */ /* 0x000fe200078e0204 */
[----:B0-----:R-:W-:Y:S02]  /*cb70*/  LEA R48, R20, UR10, 0x2 ;  /* 0x0000000a14307c11 */ /* 0x001fe4000f8e10ff */
[----:B--2---:R-:W-:-:S05]  /*cb80*/  IADD3 R36, PT, PT, R36, 0x1, RZ ;  /* 0x0000000124247810 */ /* 0x004fca0007ffe0ff */
[----:B------:R-:W-:Y:S04]  /*cb90*/  STL [R35+0x28], R36 ;  /* 0x0000282423007387 */ /* 0x000fe80000100800 */
[----:B------:R-:W2:Y:S01]  /*cba0*/  LDL R4, [R48] ;  /* 0x0000000030047983 */ /* 0x000ea20000100800 */
[----:B------:R-:W-:Y:S02]  /*cbb0*/  ISETP.GT.AND P1, PT, R49, RZ, PT ;  /* 0x000000ff3100720c */ /* 0x000fe40003f24270 */
[----:B------:R-:W-:Y:S01]  /*cbc0*/  LEA R49, R37, UR10, 0x2 ;  /* 0x0000000a25317c11 */ /* 0x000fe2000f8e10ff */
[----:B--2---:R-:W-:-:S05]  /*cbd0*/  VIADD R55, R4, 0x1 ;  /* 0x0000000104377836 */ /* 0x004fca0000000000 */
[----:B------:R-:W-:Y:S04]  /*cbe0*/  STL [R48], R55 ;  /* 0x0000003730007387 */ /* 0x000fe80000100800 */
[----:B------:R-:W2:Y:S01]  /*cbf0*/  LDL R4, [R49+0x28] ;  /* 0x0000280031047983 */ /* 0x000ea20000100800 */
[----:B------:R-:W-:-:S03]  /*cc00*/  LEA R45, R45, UR10, 0x2 ;  /* 0x0000000a2d2d7c11 */ /* 0x000fc6000f8e10ff */
[----:B------:R0:W-:Y:S01]  /*cc10*/  STG.E.64 desc[UR8][R64.64+0x40], R14 ;  /* 0x0000400e40007986 */ /* 0x0001e2000c101b08 */
[----:B--2---:R-:W-:-:S05]  /*cc20*/  VIADD R4, R4, 0x1 ;  /* 0x0000000104047836 */ /* 0x004fca0000000000 */
[----:B------:R-:W-:Y:S04]  /*cc30*/  STL [R49+0x28], R4 ;  /* 0x0000280431007387 */ /* 0x000fe80000100800 */
[----:B0-----:R-:W2:Y:S01]  /*cc40*/  LDL R14, [R45] ;  /* 0x000000002d0e7983 */ /* 0x001ea20000100800 */
[----:B------:R-:W-:Y:S01]  /*cc50*/  LEA R51, R38, UR10, 0x2 ;  /* 0x0000000a26337c11 */ /* 0x000fe2000f8e10ff */
[----:B--2---:R-:W-:-:S05]  /*cc60*/  VIADD R14, R14, 0x1 ;  /* 0x000000010e0e7836 */ /* 0x004fca0000000000 */
[----:B------:R0:W-:Y:S04]  /*cc70*/  STL [R45], R14 ;  /* 0x0000000e2d007387 */ /* 0x0001e80000100800 */
[----:B------:R-:W2:Y:S01]  /*cc80*/  LDL R15, [R51+0x28] ;  /* 0x00002800330f7983 */ /* 0x000ea20000100800 */
[----:B------:R-:W-:Y:S02]  /*cc90*/  LEA R55, R26, UR10, 0x2 ;  /* 0x0000000a1a377c11 */ /* 0x000fe4000f8e10ff */
[----:B--2---:R-:W-:-:S05]  /*cca0*/  IADD3 R36, PT, PT, R15, 0x1, RZ ;  /* 0x000000010f247810 */ /* 0x004fca0007ffe0ff */
[----:B------:R-:W-:Y:S04]  /*ccb0*/  STL [R51+0x28], R36 ;  /* 0x0000282433007387 */ /* 0x000fe80000100800 */
[----:B------:R-:W2:Y:S01]  /*ccc0*/  LDL R15, [R55] ;  /* 0x00000000370f7983 */ /* 0x000ea20000100800 */
[----:B------:R-:W-:Y:S01]  /*ccd0*/  ISETP.GT.AND P0, PT, R25, RZ, PT ;  /* 0x000000ff1900720c */ /* 0x000fe20003f04270 */
[----:B--2---:R-:W-:-:S05]  /*cce0*/  VIADD R26, R15, 0x1 ;  /* 0x000000010f1a7836 */ /* 0x004fca0000000000 */
[----:B------:R-:W-:Y:S04]  /*ccf0*/  STL [R55], R26 ;  /* 0x0000001a37007387 */ /* 0x000fe80000100800 */
[----:B------:R-:W2:Y:S04]  /*cd00*/  LDL.64 R24, [R1+0x28] ;  /* 0x0000280001187983 */ /* 0x000ea80000100a00 */
[----:B0-----:R-:W3:Y:S01]  /*cd10*/  LDL.64 R14, [R1] ;  /* 0x00000000010e7983 */ /* 0x001ee20000100a00 */
[----:B------:R-:W-:Y:S02]  /*cd20*/  VIADD R4, R5, 0x1 ;  /* 0x0000000105047836 */ /* 0x000fe40000000000 */
[----:B------:R-:W-:-:S05]  /*cd30*/  @!P1 IMAD.MOV R4, RZ, RZ, R5 ;  /* 0x000000ffff049224 */ /* 0x000fca00078e0205 */
[----:B------:R-:W-:Y:S01]  /*cd40*/  IADD3 R20, PT, PT, R4, 0x1, RZ ;  /* 0x0000000104147810 */ /* 0x000fe20007ffe0ff */
[----:B------:R-:W-:Y:S02]  /*cd50*/  @!P0 IMAD.MOV R20, RZ, RZ, R4 ;  /* 0x000000ffff148224 */ /* 0x000fe400078e0204 */
[----:B------:R-:W4:Y:S01]  /*cd60*/  LDL.64 R4, [R1+0x30] ;  /* 0x0000300001047983 */ /* 0x000f220000100a00 */
[----:B--2---:R-:W-:Y:S01]  /*cd70*/  ISETP.GT.AND P1, PT, R24, RZ, PT ;  /* 0x000000ff1800720c */ /* 0x004fe20003f24270 */
[----:B------:R-:W-:-:S12]  /*cd80*/  VIADD R24, R20, 0x1 ;  /* 0x0000000114187836 */ /* 0x000fd80000000000 */
[----:B------:R-:W-:Y:S01]  /*cd90*/  @!P1 IMAD.MOV R24, RZ, RZ, R20 ;  /* 0x000000ffff189224 */ /* 0x000fe200078e0214 */
[----:B---3--:R-:W-:Y:S02]  /*cda0*/  ISETP.GT.AND P1, PT, R14, RZ, PT ;  /* 0x000000ff0e00720c */ /* 0x008fe40003f24270 */
[----:B------:R-:W-:Y:S02]  /*cdb0*/  ISETP.GT.AND P0, PT, R25, RZ, PT ;  /* 0x000000ff1900720c */ /* 0x000fe40003f04270 */
[----:B------:R-:W-:-:S09]  /*cdc0*/  IADD3 R14, PT, PT, R24, 0x1, RZ ;  /* 0x00000001180e7810 */ /* 0x000fd20007ffe0ff */
[----:B------:R-:W-:Y:S02]  /*cdd0*/  @!P1 IMAD.MOV R14, RZ, RZ, R24 ;  /* 0x000000ffff0e9224 */ /* 0x000fe400078e0218 */
[----:B------:R-:W2:Y:S01]  /*cde0*/  LDL.64 R24, [R1+0x8] ;  /* 0x0000080001187983 */ /* 0x000ea20000100a00 */
[----:B------:R-:W-:Y:S01]  /*cdf0*/  ISETP.GT.AND P1, PT, R15, RZ, PT ;  /* 0x000000ff0f00720c */ /* 0x000fe20003f24270 */
[----:B------:R-:W-:Y:S02]  /*ce00*/  VIADD R15, R14, 0x1 ;  /* 0x000000010e0f7836 */ /* 0x000fe40000000000 */
[----:B------:R-:W-:-:S05]  /*ce10*/  @!P0 IMAD.MOV R15, RZ, RZ, R14 ;  /* 0x000000ffff0f8224 */ /* 0x000fca00078e020e */
[----:B------:R-:W-:-:S05]  /*ce20*/  IADD3 R20, PT, PT, R15, 0x1, RZ ;  /* 0x000000010f147810 */ /* 0x000fca0007ffe0ff */
[----:B------:R-:W-:Y:S01]  /*ce30*/  @!P1 IMAD.MOV R20, RZ, RZ, R15 ;  /* 0x000000ffff149224 */ /* 0x000fe200078e020f */
[----:B----4-:R-:W-:Y:S01]  /*ce40*/  ISETP.GT.AND P1, PT, R4, RZ, PT ;  /* 0x000000ff0400720c */ /* 0x010fe20003f24270 */
[----:B------:R-:W3:Y:S02]  /*ce50*/  LDL.64 R14, [R1+0x38] ;  /* 0x00003800010e7983 */ /* 0x000ee40000100a00 */
[----:B------:R-:W-:-:S10]  /*ce60*/  VIADD R4, R20, 0x1 ;  /* 0x0000000114047836 */ /* 0x000fd40000000000 */
[----:B------:R-:W-:Y:S01]  /*ce70*/  @!P1 IMAD.MOV R4, RZ, RZ, R20 ;  /* 0x000000ffff049224 */ /* 0x000fe200078e0214 */
[----:B------:R-:W-:-:S04]  /*ce80*/  ISETP.GT.AND P0, PT, R5, RZ, PT ;  /* 0x000000ff0500720c */ /* 0x000fc80003f04270 */
[----:B------:R-:W-:Y:S02]  /*ce90*/  IADD3 R5, PT, PT, R4, 0x1, RZ ;  /* 0x0000000104057810 */ /* 0x000fe40007ffe0ff */
[----:B--2---:R-:W-:-:S13]  /*cea0*/  ISETP.GT.AND P1, PT, R24, RZ, PT ;  /* 0x000000ff1800720c */ /* 0x004fda0003f24270 */
[----:B------:R-:W-:Y:S01]  /*ceb0*/  @!P1 IMAD.MOV R5, RZ, RZ, R4 ;  /* 0x000000ffff059224 */ /* 0x000fe200078e0204 */
[----:B------:R-:W-:Y:S02]  /*cec0*/  ISETP.GT.AND P1, PT, R25, RZ, PT ;  /* 0x000000ff1900720c */ /* 0x000fe40003f24270 */
[----:B------:R-:W2:Y:S01]  /*ced0*/  LDL.64 R24, [R1+0x10] ;  /* 0x0000100001187983 */ /* 0x000ea20000100a00 */
[----:B------:R-:W-:Y:S02]  /*cee0*/  VIADD R4, R5, 0x1 ;  /* 0x0000000105047836 */ /* 0x000fe40000000000 */
[----:B------:R-:W-:-:S05]  /*cef0*/  @!P0 IMAD.MOV R4, RZ, RZ, R5 ;  /* 0x000000ffff048224 */ /* 0x000fca00078e0205 */
[----:B------:R-:W-:-:S03]  /*cf00*/  IADD3 R20, PT, PT, R4, 0x1, RZ ;  /* 0x0000000104147810 */ /* 0x000fc60007ffe0ff */
[----:B------:R-:W-:Y:S01]  /*cf10*/  @!P1 IMAD.MOV R20, RZ, RZ, R4 ;  /* 0x000000ffff149224 */ /* 0x000fe200078e0204 */
[----:B---3--:R-:W-:Y:S01]  /*cf20*/  ISETP.GT.AND P1, PT, R14, RZ, PT ;  /* 0x000000ff0e00720c */ /* 0x008fe20003f24270 */
        /* <DEDUP_REMOVED lines=15> */
[----:B------:R-:W-:Y:S01]  /*d020*/  VIADD R4, R20, 0x1 ;  /* 0x0000000114047836 */ /* 0x000fe20000000000 */
[----:B------:R-:W-:-:S09]  /*d030*/  ISETP.GT.AND P0, PT, R5, RZ, PT ;  /* 0x000000ff0500720c */ /* 0x000fd20003f04270 */
[----:B------:R-:W-:-:S05]  /*d040*/  @!P1 IMAD.MOV R4, RZ, RZ, R20 ;  /* 0x000000ffff049224 */ /* 0x000fca00078e0214 */
[----:B------:R-:W-:Y:S01]  /*d050*/  IADD3 R5, PT, PT, R4, 0x1, RZ ;  /* 0x0000000104057810 */ /* 0x000fe20007ffe0ff */
[----:B------:R0:W-:Y:S04]  /*d060*/  STG.E.64 desc[UR8][R64.64+0x30], R10 ;  /* 0x0000300a40007986 */ /* 0x0001e8000c101b08 */
[----:B------:R-:W-:Y:S04]  /*d070*/  STL.64 [R1+0x28], RZ ;  /* 0x000028ff01007387 */ /* 0x000fe80000100a00 */
[----:B------:R-:W-:Y:S04]  /*d080*/  STL.64 [R1], RZ ;  /* 0x000000ff01007387 */ /* 0x000fe80000100a00 */
[----:B------:R-:W-:Y:S04]  /*d090*/  STL.64 [R1+0x30], RZ ;  /* 0x000030ff01007387 */ /* 0x000fe80000100a00 */
[----:B0-----:R-:W4:Y:S04]  /*d0a0*/  LDL.64 R10, [R1+0x20] ;  /* 0x00002000010a7983 */ /* 0x001f280000100a00 */
[----:B------:R-:W-:Y:S04]  /*d0b0*/  STL.64 [R1+0x8], RZ ;  /* 0x000008ff01007387 */ /* 0x000fe80000100a00 */
[----:B------:R-:W-:Y:S04]  /*d0c0*/  STL.64 [R1+0x38], RZ ;  /* 0x000038ff01007387 */ /* 0x000fe80000100a00 */
[----:B------:R-:W-:Y:S04]  /*d0d0*/  STL.64 [R1+0x10], RZ ;  /* 0x000010ff01007387 */ /* 0x000fe80000100a00 */
[----:B------:R-:W-:Y:S04]  /*d0e0*/  STL.64 [R1+0x40], RZ ;  /* 0x000040ff01007387 */ /* 0x000fe80000100a00 */
[----:B------:R-:W-:Y:S04]  /*d0f0*/  STL.64 [R1+0x18], RZ ;  /* 0x000018ff01007387 */ /* 0x000fe80000100a00 */
[----:B------:R-:W-:Y:S04]  /*d100*/  STL.64 [R1+0x48], RZ ;  /* 0x000048ff01007387 */ /* 0x000fe80000100a00 */
[----:B------:R-:W-:Y:S01]  /*d110*/  STL.64 [R1+0x20], RZ ;  /* 0x000020ff01007387 */ /* 0x000fe20000100a00 */
[----:B--2---:R-:W-:-:S13]  /*d120*/  ISETP.GT.AND P1, PT, R24, RZ, PT ;  /* 0x000000ff1800720c */ /* 0x004fda0003f24270 */
[----:B------:R-:W-:Y:S01]  /*d130*/  @!P1 IMAD.MOV R5, RZ, RZ, R4 ;  /* 0x000000ffff059224 */ /* 0x000fe200078e0204 */
[----:B------:R-:W-:-:S03]  /*d140*/  ISETP.GT.AND P1, PT, R25, RZ, PT ;  /* 0x000000ff1900720c */ /* 0x000fc60003f24270 */
[----:B------:R-:W-:Y:S02]  /*d150*/  VIADD R4, R5, 0x1 ;  /* 0x0000000105047836 */ /* 0x000fe40000000000 */
[----:B------:R-:W-:-:S05]  /*d160*/  @!P0 IMAD.MOV R4, RZ, RZ, R5 ;  /* 0x000000ffff048224 */ /* 0x000fca00078e0205 */
[----:B------:R-:W-:-:S03]  /*d170*/  IADD3 R5, PT, PT, R4, 0x1, RZ ;  /* 0x0000000104057810 */ /* 0x000fc60007ffe0ff */
[----:B------:R-:W-:Y:S02]  /*d180*/  @!P1 IMAD.MOV R5, RZ, RZ, R4 ;  /* 0x000000ffff059224 */ /* 0x000fe400078e0204 */
[----:B------:R-:W2:Y:S01]  /*d190*/  LDL R4, [R39+0x28] ;  /* 0x0000280027047983 */ /* 0x000ea20000100800 */
[----:B---3--:R-:W-:Y:S01]  /*d1a0*/  ISETP.GT.AND P0, PT, R14, RZ, PT ;  /* 0x000000ff0e00720c */ /* 0x008fe20003f04270 */
[----:B------:R-:W-:-:S12]  /*d1b0*/  VIADD R14, R5, 0x1 ;  /* 0x00000001050e7836 */ /* 0x000fd80000000000 */
[----:B------:R-:W-:Y:S01]  /*d1c0*/  @!P0 IMAD.MOV R14, RZ, RZ, R5 ;  /* 0x000000ffff0e8224 */ /* 0x000fe200078e0205 */
[----:B--2---:R-:W-:-:S05]  /*d1d0*/  IADD3 R4, PT, PT, R4, 0x1, RZ ;  /* 0x0000000104047810 */ /* 0x004fca0007ffe0ff */
[----:B------:R0:W-:Y:S04]  /*d1e0*/  STL [R39+0x28], R4 ;  /* 0x0000280427007387 */ /* 0x0001e80000100800 */
[----:B------:R-:W2:Y:S02]  /*d1f0*/  LDL R5, [R66] ;  /* 0x0000000042057983 */ /* 0x000ea40000100800 */
[----:B--2---:R-:W-:-:S05]  /*d200*/  VIADD R5, R5, 0x1 ;  /* 0x0000000105057836 */ /* 0x004fca0000000000 */
        /* <DEDUP_REMOVED lines=8> */
[----:B---3--:R-:W-:-:S05]  /*d290*/  IADD3 R24, PT, PT, R24, 0x1, RZ ;  /* 0x0000000118187810 */ /* 0x008fca0007ffe0ff */
[----:B------:R3:W-:Y:S04]  /*d2a0*/  STL [R71+0x28], R24 ;  /* 0x0000281847007387 */ /* 0x0007e80000100800 */
[----:B0-----:R-:W5:Y:S01]  /*d2b0*/  LDL R4, [R73] ;  /* 0x0000000049047983 */ /* 0x001f620000100800 */
[----:B------:R-:W-:Y:S01]  /*d2c0*/  LEA R36, R6, UR10, 0x2 ;  /* 0x0000000a06247c11 */ /* 0x000fe2000f8e10ff */
[----:B-----5:R-:W-:-:S05]  /*d2d0*/  VIADD R4, R4, 0x1 ;  /* 0x0000000104047836 */ /* 0x020fca0000000000 */
[----:B------:R-:W-:Y:S04]  /*d2e0*/  STL [R73], R4 ;  /* 0x0000000449007387 */ /* 0x000fe80000100800 */
[----:B-1----:R-:W5:Y:S04]  /*d2f0*/  LDL R5, [R36+0x28] ;  /* 0x0000280024057983 */ /* 0x002f680000100800 */
[----:B------:R-:W4:Y:S01]  /*d300*/  LDL R6, [R36] ;  /* 0x0000000024067983 */ /* 0x000f220000100800 */
[----:B--2---:R-:W-:Y:S01]  /*d310*/  LEA R20, R7, UR10, 0x2 ;  /* 0x0000000a07147c11 */ /* 0x004fe2000f8e10ff */
[----:B-----5:R-:W-:-:S02]  /*d320*/  VIADD R25, R5, 0x1 ;  /* 0x0000000105197836 */ /* 0x020fc40000000000 */
[----:B----4-:R-:W-:-:S03]  /*d330*/  VIADD R26, R6, 0x1 ;  /* 0x00000001061a7836 */ /* 0x010fc60000000000 */
[----:B------:R-:W-:Y:S04]  /*d340*/  STL [R36+0x28], R25 ;  /* 0x0000281924007387 */ /* 0x000fe80000100800 */
[----:B------:R-:W-:Y:S04]  /*d350*/  STL [R36], R26 ;  /* 0x0000001a24007387 */ /* 0x000fe80000100800 */
[----:B------:R-:W2:Y:S01]  /*d360*/  LDL R5, [R20+0x28] ;  /* 0x0000280014057983 */ /* 0x000ea20000100800 */
[----:B------:R-:W-:-:S03]  /*d370*/  LEA R19, R19, UR10, 0x2 ;  /* 0x0000000a13137c11 */ /* 0x000fc6000f8e10ff */
[----:B------:R-:W-:Y:S01]  /*d380*/  LDS.128 R36, [R9+0xc0] ;  /* 0x0000c00009247984 */ /* 0x000fe20000000c00 */
[----:B--2---:R-:W-:-:S03]  /*d390*/  IADD3 R67, PT, PT, R5, 0x1, RZ ;  /* 0x0000000105437810 */ /* 0x004fc60007ffe0ff */
[----:B------:R-:W0:Y:S04]  /*d3a0*/  LDS.128 R4, [R9+0x80] ;  /* 0x0000800009047984 */ /* 0x000e280000000c00 */
[----:B------:R-:W-:Y:S04]  /*d3b0*/  STL [R20+0x28], R67 ;  /* 0x0000284314007387 */ /* 0x000fe80000100800 */
[----:B---3--:R-:W2:Y:S02]  /*d3c0*/  LDL R24, [R19] ;  /* 0x0000000013187983 */ /* 0x008ea40000100800 */
[----:B--2---:R-:W-:Y:S01]  /*d3d0*/  VIADD R66, R24, 0x1 ;  /* 0x0000000118427836 */ /* 0x004fe20000000000 */
[----:B0-----:R-:W-:-:S04]  /*d3e0*/  LEA R24, R4, UR10, 0x2 ;  /* 0x0000000a04187c11 */ /* 0x001fc8000f8e10ff */
        /* <DEDUP_REMOVED lines=8> */
[----:B------:R1:W-:Y:S04]  /*d470*/  STL [R25], R4 ;  /* 0x0000000419007387 */ /* 0x0003e80000100800 */
[----:B------:R-:W2:Y:S01]  /*d480*/  LDL R5, [R70+0x28] ;  /* 0x0000280046057983 */ /* 0x000ea20000100800 */
[----:B------:R-:W-:Y:S02]  /*d490*/  LEA R71, R21, UR10, 0x2 ;  /* 0x0000000a15477c11 */ /* 0x000fe4000f8e10ff */
[----:B------:R-:W-:Y:S02]  /*d4a0*/  ISETP.GT.AND P0, PT, R10, RZ, PT ;  /* 0x000000ff0a00720c */ /* 0x000fe40003f04270 */
[----:B--2---:R-:W-:-:S05]  /*d4b0*/  IADD3 R5, PT, PT, R5, 0x1, RZ ;  /* 0x0000000105057810 */ /* 0x004fca0007ffe0ff */
        /* <DEDUP_REMOVED lines=8> */
[----:B------:R-:W-:Y:S04]  /*d540*/  STL [R66+0x28], R21 ;  /* 0x0000281542007387 */ /* 0x000fe80000100800 */
[----:B-1----:R-:W3:Y:S01]  /*d550*/  LDL R4, [R67] ;  /* 0x0000000043047983 */ /* 0x002ee20000100800 */
[----:B------:R-:W-:Y:S01]  /*d560*/  LEA R36, R7, UR10, 0x2 ;  /* 0x0000000a07247c11 */ /* 0x000fe2000f8e10ff */
[----:B---3--:R-:W-:-:S05]  /*d570*/  VIADD R6, R4, 0x1 ;  /* 0x0000000104067836 */ /* 0x008fca0000000000 */
[----:B------:R-:W-:Y:S04]  /*d580*/  STL [R67], R6 ;  /* 0x0000000643007387 */ /* 0x000fe80000100800 */
[----:B------:R-:W3:Y:S01]  /*d590*/  LDL R4, [R36+0x28] ;  /* 0x0000280024047983 */ /* 0x000ee20000100800 */
[----:B------:R-:W-:Y:S02]  /*d5a0*/  LEA R46, R27, UR10, 0x2 ;  /* 0x0000000a1b2e7c11 */ /* 0x000fe4000f8e10ff */
[----:B---3--:R-:W-:-:S05]  /*d5b0*/  IADD3 R7, PT, PT, R4, 0x1, RZ ;  /* 0x0000000104077810 */ /* 0x008fca0007ffe0ff */
[----:B------:R1:W-:Y:S04]  /*d5c0*/  STL [R36+0x28], R7 ;  /* 0x0000280724007387 */ /* 0x0003e80000100800 */
[----:B--2---:R-:W2:Y:S01]  /*d5d0*/  LDL R5, [R46] ;  /* 0x000000002e057983 */ /* 0x004ea20000100800 */
[----:B------:R-:W-:Y:S01]  /*d5e0*/  ISETP.GT.AND P1, PT, R15, RZ, PT ;  /* 0x000000ff0f00720c */ /* 0x000fe20003f24270 */
[----:B------:R-:W-:Y:S02]  /*d5f0*/  VIADD R4, R14, 0x1 ;  /* 0x000000010e047836 */ /* 0x000fe40000000000 */
[----:B------:R-:W-:Y:S01]  /*d600*/  @!P0 IMAD.MOV R4, RZ, RZ, R14 ;  /* 0x000000ffff048224 */ /* 0x000fe200078e020e */
[----:B------:R-:W-:Y:S01]  /*d610*/  ISETP.GT.AND P0, PT, R11, RZ, PT ;  /* 0x000000ff0b00720c */ /* 0x000fe20003f04270 */
[----:B--2---:R-:W-:-:S05]  /*d620*/  VIADD R15, R5, 0x1 ;  /* 0x00000001050f7836 */ /* 0x004fca0000000000 */
[----:B------:R2:W-:Y:S04]  /*d630*/  STL [R46], R15 ;  /* 0x0000000f2e007387 */ /* 0x0005e80000100800 */
[----:B0-----:R-:W3:Y:S04]  /*d640*/  LDL.64 R10, [R1+0x28] ;  /* 0x00002800010a7983 */ /* 0x001ee80000100a00 */
[----:B-1----:R-:W4:Y:S01]  /*d650*/  LDL.64 R6, [R1] ;  /* 0x0000000001067983 */ /* 0x002f220000100a00 */
[----:B------:R-:W-:Y:S01]  /*d660*/  IADD3 R5, PT, PT, R4, 0x1, RZ ;  /* 0x0000000104057810 */ /* 0x000fe20007ffe0ff */
[----:B------:R-:W-:-:S04]  /*d670*/  @!P1 IMAD.MOV R5, RZ, RZ, R4 ;  /* 0x000000ffff059224 */ /* 0x000fc800078e0204 */
[----:B------:R-:W-:Y:S02]  /*d680*/  VIADD R14, R5, 0x1 ;  /* 0x00000001050e7836 */ /* 0x000fe40000000000 */
[----:B------:R-:W-:Y:S02]  /*d690*/  @!P0 IMAD.MOV R14, RZ, RZ, R5 ;  /* 0x000000ffff0e8224 */ /* 0x000fe400078e0205 */
[----:B------:R-:W5:Y:S01]  /*d6a0*/  LDL.64 R4, [R1+0x30] ;  /* 0x0000300001047983 */ /* 0x000f620000100a00 */
[----:B---3--:R-:W-:Y:S02]  /*d6b0*/  ISETP.GT.AND P1, PT, R10, RZ, PT ;  /* 0x000000ff0a00720c */ /* 0x008fe40003f24270 */
[----:B------:R-:W-:-:S11]  /*d6c0*/  IADD3 R10, PT, PT, R14, 0x1, RZ ;  /* 0x000000010e0a7810 */ /* 0x000fd60007ffe0ff */
[----:B------:R-:W-:Y:S01]  /*d6d0*/  @!P1 IMAD.MOV R10, RZ, RZ, R14 ;  /* 0x000000ffff0a9224 */ /* 0x000fe200078e020e */
[----:B----4-:R-:W-:Y:S02]  /*d6e0*/  ISETP.GT.AND P1, PT, R6, RZ, PT ;  /* 0x000000ff0600720c */ /* 0x010fe40003f24270 */
        /* <DEDUP_REMOVED lines=8> */
[----:B------:R-:W3:Y:S01]  /*d770*/  LDL.64 R6, [R1+0x8] ;  /* 0x0000080001067983 */ /* 0x000ee20000100a00 */
[----:B-----5:R-:W-:Y:S02]  /*d780*/  ISETP.GT.AND P1, PT, R4, RZ, PT ;  /* 0x000000ff0400720c */ /* 0x020fe40003f24270 */
[----:B------:R-:W-:Y:S02]  /*d790*/  ISETP.GT.AND P0, PT, R5, RZ, PT ;  /* 0x000000ff0500720c */ /* 0x000fe40003f04270 */
[----:B------:R-:W4:Y:S01]  /*d7a0*/  LDL.64 R4, [R1+0x38] ;  /* 0x0000380001047983 */ /* 0x000f220000100a00 */
[----:B------:R-:W-:-:S08]  /*d7b0*/  IADD3 R14, PT, PT, R10, 0x1, RZ ;  /* 0x000000010a0e7810 */ /* 0x000fd00007ffe0ff */
[----:B------:R-:W-:Y:S02]  /*d7c0*/  @!P1 IMAD.MOV R14, RZ, RZ, R10 ;  /* 0x000000ffff0e9224 */ /* 0x000fe400078e020a */
[----:B------:R-:W5:Y:S01]  /*d7d0*/  LDL.64 R10, [R1+0x10] ;  /* 0x00001000010a7983 */ /* 0x000f620000100a00 */
[----:B---3--:R-:W-:Y:S01]  /*d7e0*/  ISETP.GT.AND P1, PT, R6, RZ, PT ;  /* 0x000000ff0600720c */ /* 0x008fe20003f24270 */
[----:B------:R-:W-:-:S12]  /*d7f0*/  VIADD R6, R14, 0x1 ;  /* 0x000000010e067836 */ /* 0x000fd80000000000 */
[----:B------:R-:W-:Y:S01]  /*d800*/  @!P1 IMAD.MOV R6, RZ, RZ, R14 ;  /* 0x000000ffff069224 */ /* 0x000fe200078e020e */
[----:B------:R-:W-:-:S04]  /*d810*/  ISETP.GT.AND P1, PT, R7, RZ, PT ;  /* 0x000000ff0700720c */ /* 0x000fc80003f24270 */
[----:B------:R-:W-:Y:S01]  /*d820*/  IADD3 R7, PT, PT, R6, 0x1, RZ ;  /* 0x0000000106077810 */ /* 0x000fe20007ffe0ff */
[----:B------:R-:W-:Y:S01]  /*d830*/  @!P0 IMAD.MOV R7, RZ, RZ, R6 ;  /* 0x000000ffff078224 */ /* 0x000fe200078e0206 */
[----:B----4-:R-:W-:-:S03]  /*d840*/  ISETP.GT.AND P0, PT, R4, RZ, PT ;  /* 0x000000ff0400720c */ /* 0x010fc60003f04270 */
[----:B------:R-:W-:-:S04]  /*d850*/  VIADD R6, R7, 0x1 ;  /* 0x0000000107067836 */ /* 0x000fc80000000000 */
[----:B------:R-:W-:-:S05]  /*d860*/  @!P1 IMAD.MOV R6, RZ, RZ, R7 ;  /* 0x000000ffff069224 */ /* 0x000fca00078e0207 */
[----:B------:R-:W-:Y:S01]  /*d870*/  IADD3 R4, PT, PT, R6, 0x1, RZ ;  /* 0x0000000106047810 */ /* 0x000fe20007ffe0ff */
[----:B------:R-:W-:Y:S01]  /*d880*/  @!P0 IMAD.MOV R4, RZ, RZ, R6 ;  /* 0x000000ffff048224 */ /* 0x000fe200078e0206 */
[----:B-----5:R-:W-:Y:S01]  /*d890*/  ISETP.GT.AND P0, PT, R10, RZ, PT ;  /* 0x000000ff0a00720c */ /* 0x020fe20003f04270 */
[----:B------:R-:W3:Y:S01]  /*d8a0*/  LDL.64 R6, [R1+0x40] ;  /* 0x0000400001067983 */ /* 0x000ee20000100a00 */
[----:B------:R-:W-:Y:S01]  /*d8b0*/  ISETP.GT.AND P1, PT, R5, RZ, PT ;  /* 0x000000ff0500720c */ /* 0x000fe20003f24270 */
[----:B------:R-:W-:-:S10]  /*d8c0*/  VIADD R5, R4, 0x1 ;  /* 0x0000000104057836 */ /* 0x000fd40000000000 */
[----:B------:R-:W-:Y:S01]  /*d8d0*/  @!P0 IMAD.MOV R5, RZ, RZ, R4 ;  /* 0x000000ffff058224 */ /* 0x000fe200078e0204 */
[----:B------:R-:W-:Y:S02]  /*d8e0*/  ISETP.GT.AND P0, PT, R11, RZ, PT ;  /* 0x000000ff0b00720c */ /* 0x000fe40003f04270 */
[----:B------:R-:W4:Y:S02]  /*d8f0*/  LDL.64 R10, [R1+0x48] ;  /* 0x00004800010a7983 */ /* 0x000f240000100a00 */
[----:B------:R-:W-:Y:S01]  /*d900*/  IADD3 R4, PT, PT, R5, 0x1, RZ ;  /* 0x0000000105047810 */ /* 0x000fe20007ffe0ff */
[----:B------:R-:W-:-:S04]  /*d910*/  @!P1 IMAD.MOV R4, RZ, RZ, R5 ;  /* 0x000000ffff049224 */ /* 0x000fc800078e0205 */
[----:B------:R-:W-:-:S04]  /*d920*/  VIADD R14, R4, 0x1 ;  /* 0x00000001040e7836 */ /* 0x000fc80000000000 */
[----:B------:R-:W-:Y:S02]  /*d930*/  @!P0 IMAD.MOV R14, RZ, RZ, R4 ;  /* 0x000000ffff0e8224 */ /* 0x000fe400078e0204 */
        /* <DEDUP_REMOVED lines=11> */
[----:B------:R-:W-:Y:S02]  /*d9f0*/  IADD3 R6, PT, PT, R14, 0x1, RZ ;  /* 0x000000010e067810 */ /* 0x000fe40007ffe0ff */
[----:B------:R-:W-:-:S09]  /*da00*/  ISETP.GT.AND P0, PT, R7, RZ, PT ;  /* 0x000000ff0700720c */ /* 0x000fd20003f04270 */
[----:B------:R-:W-:Y:S02]  /*da10*/  @!P1 IMAD.MOV R6, RZ, RZ, R14 ;  /* 0x000000ffff069224 */ /* 0x000fe400078e020e */
[----:B--2---:R-:W2:Y:S01]  /*da20*/  LDL.64 R14, [R1+0x20] ;  /* 0x00002000010e7983 */ /* 0x004ea20000100a00 */
[----:B-----5:R-:W-:Y:S01]  /*da30*/  ISETP.GT.AND P1, PT, R4, RZ, PT ;  /* 0x000000ff0400720c */ /* 0x020fe20003f24270 */
[----:B------:R-:W-:-:S12]  /*da40*/  VIADD R4, R6, 0x1 ;  /* 0x0000000106047836 */ /* 0x000fd80000000000 */
[----:B------:R-:W-:Y:S01]  /*da50*/  @!P1 IMAD.MOV R4, RZ, RZ, R6 ;  /* 0x000000ffff049224 */ /* 0x000fe200078e0206 */
[----:B------:R-:W-:-:S04]  /*da60*/  ISETP.GT.AND P1, PT, R5, RZ, PT ;  /* 0x000000ff0500720c */ /* 0x000fc80003f24270 */
[----:B------:R-:W-:Y:S01]  /*da70*/  IADD3 R5, PT, PT, R4, 0x1, RZ ;  /* 0x0000000104057810 */ /* 0x000fe20007ffe0ff */
[----:B------:R-:W-:Y:S01]  /*da80*/  @!P0 IMAD.MOV R5, RZ, RZ, R4 ;  /* 0x000000ffff058224 */ /* 0x000fe200078e0204 */
[----:B----4-:R-:W-:-:S03]  /*da90*/  ISETP.GT.AND P0, PT, R10, RZ, PT ;  /* 0x000000ff0a00720c */ /* 0x010fc60003f04270 */
[----:B------:R-:W-:-:S04]  /*daa0*/  VIADD R4, R5, 0x1 ;  /* 0x0000000105047836 */ /* 0x000fc80000000000 */
[----:B------:R-:W-:Y:S01]  /*dab0*/  @!P1 IMAD.MOV R4, RZ, RZ, R5 ;  /* 0x000000ffff049224 */ /* 0x000fe200078e0205 */
[----:B------:R-:W-:Y:S04]  /*dac0*/  STL.64 [R1+0x20], RZ ;  /* 0x000020ff01007387 */ /* 0x000fe80000100a00 */
[----:B------:R-:W-:Y:S01]  /*dad0*/  IADD3 R10, PT, PT, R4, 0x1, RZ ;  /* 0x00000001040a7810 */ /* 0x000fe20007ffe0ff */
[----:B------:R-:W-:Y:S02]  /*dae0*/  @!P0 IMAD.MOV R10, RZ, RZ, R4 ;  /* 0x000000ffff0a8224 */ /* 0x000fe400078e0204 */
[----:B------:R-:W3:Y:S02]  /*daf0*/  LDL R4, [R63+0x28] ;  /* 0x000028003f047983 */ /* 0x000ee40000100800 */
[----:B---3--:R-:W-:-:S05]  /*db00*/  VIADD R4, R4, 0x1 ;  /* 0x0000000104047836 */ /* 0x008fca0000000000 */
[----:B------:R0:W-:Y:S04]  /*db10*/  STL [R63+0x28], R4 ;  /* 0x000028043f007387 */ /* 0x0001e80000100800 */
[----:B------:R-:W3:Y:S02]  /*db20*/  LDL R5, [R61] ;  /* 0x000000003d057983 */ /* 0x000ee40000100800 */
[----:B---3--:R-:W-:-:S05]  /*db30*/  VIADD R6, R5, 0x1 ;  /* 0x0000000105067836 */ /* 0x008fca0000000000 */
[----:B------:R-:W-:Y:S04]  /*db40*/  STL [R61], R6 ;  /* 0x000000063d007387 */ /* 0x000fe80000100800 */
[----:B------:R-:W3:Y:S01]  /*db50*/  LDL R5, [R57+0x28] ;  /* 0x0000280039057983 */ /* 0x000ee20000100800 */
[----:B--2---:R-:W-:Y:S02]  /*db60*/  ISETP.GT.AND P0, PT, R14, RZ, PT ;  /* 0x000000ff0e00720c */ /* 0x004fe40003f04270 */
[----:B---3--:R-:W-:-:S05]  /*db70*/  IADD3 R14, PT, PT, R5, 0x1, RZ ;  /* 0x00000001050e7810 */ /* 0x008fca0007ffe0ff */
        /* <DEDUP_REMOVED lines=8> */
[----:B--2---:R-:W-:-:S05]  /*dc00*/  VIADD R27, R4, 0x1 ;  /* 0x00000001041b7836 */ /* 0x004fca0000000000 */
[----:B------:R-:W-:Y:S04]  /*dc10*/  STL [R72], R27 ;  /* 0x0000001b48007387 */ /* 0x000fe80000100800 */
[----:B------:R-:W1:Y:S02]  /*dc20*/  LDL R4, [R19+0x28] ;  /* 0x0000280013047983 */ /* 0x000e640000100800 */
[----:B-1----:R-:W-:Y:S02]  /*dc30*/  IADD3 R14, PT, PT, R4, 0x1, RZ ;  /* 0x00000001040e7810 */ /* 0x002fe40007ffe0ff */
[----:B------:R-:W0:Y:S04]  /*dc40*/  LDS.128 R4, [R9+0xa0] ;  /* 0x0000a00009047984 */ /* 0x000e280000000c00 */
[----:B------:R1:W-:Y:S04]  /*dc50*/  STL [R19+0x28], R14 ;  /* 0x0000280e13007387 */ /* 0x0003e80000100800 */
[----:B------:R-:W2:Y:S01]  /*dc60*/  LDL R26, [R20] ;  /* 0x00000000141a7983 */ /* 0x000ea20000100800 */
[----:B0-----:R-:W-:Y:S01]  /*dc70*/  LEA R63, R4, UR10, 0x2 ;  /* 0x0000000a043f7c11 */ /* 0x001fe2000f8e10ff */
[----:B--2---:R-:W-:-:S05]  /*dc80*/  VIADD R57, R26, 0x1 ;  /* 0x000000011a397836 */ /* 0x004fca0000000000 */
[----:B------:R-:W-:Y:S04]  /*dc90*/  STL [R20], R57 ;  /* 0x0000003914007387 */ /* 0x000fe80000100800 */
[----:B------:R-:W2:Y:S04]  /*dca0*/  LDL R4, [R63+0x28] ;  /* 0x000028003f047983 */ /* 0x000ea80000100800 */
[----:B------:R-:W3:Y:S01]  /*dcb0*/  LDL R18, [R63] ;  /* 0x000000003f127983 */ /* 0x000ee20000100800 */
[----:B------:R-:W-:Y:S01]  /*dcc0*/  LEA R26, R5, UR10, 0x2 ;  /* 0x0000000a051a7c11 */ /* 0x000fe2000f8e10ff */
[----:B--2---:R-:W-:-:S02]  /*dcd0*/  VIADD R4, R4, 0x1 ;  /* 0x0000000104047836 */ /* 0x004fc40000000000 */
[----:B---3--:R-:W-:-:S03]  /*dce0*/  VIADD R18, R18, 0x1 ;  /* 0x0000000112127836 */ /* 0x008fc60000000000 */
[----:B------:R-:W-:Y:S04]  /*dcf0*/  STL [R63+0x28], R4 ;  /* 0x000028043f007387 */ /* 0x000fe80000100800 */
[----:B------:R0:W-:Y:S04]  /*dd00*/  STL [R63], R18 ;  /* 0x000000123f007387 */ /* 0x0001e80000100800 */
[----:B------:R-:W2:Y:S01]  /*dd10*/  LDL R5, [R26+0x28] ;  /* 0x000028001a057983 */ /* 0x000ea20000100800 */
[----:B------:R-:W-:Y:S02]  /*dd20*/  LEA R27, R37, UR10, 0x2 ;  /* 0x0000000a251b7c11 */ /* 0x000fe4000f8e10ff */
[----:B--2---:R-:W-:-:S05]  /*dd30*/  IADD3 R5, PT, PT, R5, 0x1, RZ ;  /* 0x0000000105057810 */ /* 0x004fca0007ffe0ff */
[----:B------:R-:W-:Y:S04]  /*dd40*/  STL [R26+0x28], R5 ;  /* 0x000028051a007387 */ /* 0x000fe80000100800 */
[----:B-1----:R-:W2:Y:S01]  /*dd50*/  LDL R14, [R27] ;  /* 0x000000001b0e7983 */ /* 0x002ea20000100800 */
[----:B------:R-:W-:Y:S01]  /*dd60*/  LEA R61, R6, UR10, 0x2 ;  /* 0x0000000a063d7c11 */ /* 0x000fe2000f8e10ff */
[----:B--2---:R-:W-:-:S05]  /*dd70*/  VIADD R14, R14, 0x1 ;  /* 0x000000010e0e7836 */ /* 0x004fca0000000000 */
[----:B------:R1:W-:Y:S04]  /*dd80*/  STL [R27], R14 ;  /* 0x0000000e1b007387 */ /* 0x0003e80000100800 */
[----:B------:R-:W2:Y:S01]  /*dd90*/  LDL R6, [R61+0x28] ;  /* 0x000028003d067983 */ /* 0x000ea20000100800 */
[----:B0-----:R-:W-:Y:S01]  /*dda0*/  LEA R63, R22, UR10, 0x2 ;  /* 0x0000000a163f7c11 */ /* 0x001fe2000f8e10ff */
[----:B--2---:R-:W-:-:S05]  /*ddb0*/  VIADD R6, R6, 0x1 ;  /* 0x0000000106067836 */ /* 0x004fca0000000000 */
[----:B------:R-:W-:Y:S04]  /*ddc0*/  STL [R61+0x28], R6 ;  /* 0x000028063d007387 */ /* 0x000fe80000100800 */
[----:B------:R-:W2:Y:S01]  /*ddd0*/  LDL R4, [R63] ;  /* 0x000000003f047983 */ /* 0x000ea20000100800 */
[----:B------:R-:W-:Y:S01]  /*dde0*/  LEA R56, R7, UR10, 0x2 ;  /* 0x0000000a07387c11 */ /* 0x000fe2000f8e10ff */
[----:B--2---:R-:W-:-:S05]  /*ddf0*/  VIADD R18, R4, 0x1 ;  /* 0x0000000104127836 */ /* 0x004fca0000000000 */
[----:B------:R-:W-:Y:S04]  /*de00*/  STL [R63], R18 ;  /* 0x000000123f007387 */ /* 0x000fe80000100800 */
[----:B------:R-:W2:Y:S01]  /*de10*/  LDL R4, [R56+0x28] ;  /* 0x0000280038047983 */ /* 0x000ea20000100800 */
[----:B------:R-:W-:Y:S02]  /*de20*/  LEA R57, R47, UR10, 0x2 ;  /* 0x0000000a2f397c11 */ /* 0x000fe4000f8e10ff */
[----:B--2---:R-:W-:-:S05]  /*de30*/  IADD3 R19, PT, PT, R4, 0x1, RZ ;  /* 0x0000000104137810 */ /* 0x004fca0007ffe0ff */
[----:B------:R-:W-:Y:S04]  /*de40*/  STL [R56+0x28], R19 ;  /* 0x0000281338007387 */ /* 0x000fe80000100800 */
[----:B------:R-:W1:Y:S01]  /*de50*/  LDL R4, [R57] ;  /* 0x0000000039047983 */ /* 0x000e620000100800 */
[----:B------:R-:W-:Y:S01]  /*de60*/  LEA R37, R32, UR10, 0x2 ;  /* 0x0000000a20257c11 */ /* 0x000fe2000f8e10ff */
[----:B-1----:R-:W-:Y:S02]  /*de70*/  VIADD R14, R4, 0x1 ;  /* 0x00000001040e7836 */ /* 0x002fe40000000000 */
[----:B------:R-:W0:Y:S04]  /*de80*/  LDS.128 R4, [R9+0x130] ;  /* 0x0001300009047984 */ /* 0x000e280000000c00 */
[----:B------:R-:W-:Y:S04]  /*de90*/  STL [R57], R14 ;  /* 0x0000000e39007387 */ /* 0x000fe80000100800 */
[----:B------:R-:W2:Y:S01]  /*dea0*/  LDL R20, [R37+0x28] ;  /* 0x0000280025147983 */ /* 0x000ea20000100800 */
[----:B0-----:R-:W-:Y:S01]  /*deb0*/  LEA R47, R4, UR10, 0x2 ;  /* 0x0000000a042f7c11 */ /* 0x001fe2000f8e10ff */
[----:B--2---:R-:W-:-:S05]  /*dec0*/  VIADD R20, R20, 0x1 ;  /* 0x0000000114147836 */ /* 0x004fca0000000000 */
[----:B------:R0:W-:Y:S04]  /*ded0*/  STL [R37+0x28], R20 ;  /* 0x0000281425007387 */ /* 0x0001e80000100800 */
[----:B------:R-:W2:Y:S01]  /*dee0*/  LDL R4, [R47] ;  /* 0x000000002f047983 */ /* 0x000ea20000100800 */
[----:B------:R-:W-:Y:S01]  /*def0*/  ISETP.GT.AND P1, PT, R11, RZ, PT ;  /* 0x000000ff0b00720c */ /* 0x000fe20003f24270 */
[----:B--2---:R-:W-:-:S05]  /*df00*/  VIADD R22, R4, 0x1 ;  /* 0x0000000104167836 */ /* 0x004fca0000000000 */
[----:B------:R-:W-:Y:S04]  /*df10*/  STL [R47], R22 ;  /* 0x000000162f007387 */ /* 0x000fe80000100800 */
[----:B------:R-:W2:Y:S01]  /*df20*/  LDL.64 R18, [R1+0x28] ;  /* 0x0000280001127983 */ /* 0x000ea20000100a00 */
[----:B------:R-:W-:Y:S01]  /*df30*/  IADD3 R4, PT, PT, R10, 0x1, RZ ;  /* 0x000000010a047810 */ /* 0x000fe20007ffe0ff */
[----:B------:R-:W-:Y:S02]  /*df40*/  @!P0 IMAD.MOV R4, RZ, RZ, R10 ;  /* 0x000000ffff048224 */ /* 0x000fe400078e020a */
[----:B------:R-:W3:Y:S04]  /*df50*/  LDL.64 R10, [R1] ;  /* 0x00000000010a7983 */ /* 0x000ee80000100a00 */
[----:B0-----:R-:W4:Y:S01]  /*df60*/  LDL.64 R20, [R1+0x30] ;  /* 0x0000300001147983 */ /* 0x001f220000100a00 */
[----:B------:R-:W-:-:S03]  /*df70*/  ISETP.GT.AND P0, PT, R15, RZ, PT ;  /* 0x000000ff0f00720c */ /* 0x000fc60003f04270 */
[----:B------:R-:W5:Y:S01]  /*df80*/  LDL.64 R14, [R1+0x8] ;  /* 0x00000800010e7983 */ /* 0x000f620000100a00 */
[----:B------:R-:W-:Y:S02]  /*df90*/  VIADD R9, R4, 0x1 ;  /* 0x0000000104097836 */ /* 0x000fe40000000000 */
[----:B------:R-:W-:-:S05]  /*dfa0*/  @!P1 IMAD.MOV R9, RZ, RZ, R4 ;  /* 0x000000ffff099224 */ /* 0x000fca00078e0204 */
[----:B------:R-:W-:Y:S02]  /*dfb0*/  IADD3 R4, PT, PT, R9, 0x1, RZ ;  /* 0x0000000109047810 */ /* 0x000fe40007ffe0ff */
[----:B------:R-:W-:-:S04]  /*dfc0*/  @!P0 IMAD.MOV R4, RZ, RZ, R9 ;  /* 0x000000ffff048224 */ /* 0x000fc800078e0209 */
[----:B------:R-:W-:Y:S01]  /*dfd0*/  VIADD R9, R4, 0x1 ;  /* 0x0000000104097836 */ /* 0x000fe20000000000 */
[----:B--2---:R-:W-:Y:S02]  /*dfe0*/  ISETP.GT.AND P1, PT, R18, RZ, PT ;  /* 0x000000ff1200720c */ /* 0x004fe40003f24270 */
[----:B------:R-:W-:Y:S02]  /*dff0*/  ISETP.GT.AND P0, PT, R19, RZ, PT ;  /* 0x000000ff1300720c */ /* 0x000fe40003f04270 */
[----:B------:R-:W2:Y:S09]  /*e000*/  LDL.64 R18, [R1+0x38] ;  /* 0x0000380001127983 */ /* 0x000eb20000100a00 */
[----:B------:R-:W-:Y:S01]  /*e010*/  @!P1 IMAD.MOV R9, RZ, RZ, R4 ;  /* 0x000000ffff099224 */ /* 0x000fe200078e0204 */
[----:B---3--:R-:W-:-:S04]  /*e020*/  ISETP.GT.AND P1, PT, R10, RZ, PT ;  /* 0x000000ff0a00720c */ /* 0x008fc80003f24270 */
[----:B------:R-:W-:-:S09]  /*e030*/  IADD3 R4, PT, PT, R9, 0x1, RZ ;  /* 0x0000000109047810 */ /* 0x000fd20007ffe0ff */
[----:B------:R-:W-:Y:S01]  /*e040*/  @!P1 IMAD.MOV R4, RZ, RZ, R9 ;  /* 0x000000ffff049224 */ /* 0x000fe200078e0209 */
[----:B------:R-:W-:Y:S02]  /*e050*/  ISETP.GT.AND P1, PT, R11, RZ, PT ;  /* 0x000000ff0b00720c */ /* 0x000fe40003f24270 */
[----:B------:R-:W3:Y:S01]  /*e060*/  LDL.64 R10, [R1+0x10] ;  /* 0x00001000010a7983 */ /* 0x000ee20000100a00 */
[----:B------:R-:W-:Y:S02]  /*e070*/  VIADD R9, R4, 0x1 ;  /* 0x0000000104097836 */ /* 0x000fe40000000000 */
[----:B------:R-:W-:Y:S01]  /*e080*/  @!P0 IMAD.MOV R9, RZ, RZ, R4 ;  /* 0x000000ffff098224 */ /* 0x000fe200078e0204 */
[----:B----4-:R-:W-:-:S04]  /*e090*/  ISETP.GT.AND P0, PT, R20, RZ, PT ;  /* 0x000000ff1400720c */ /* 0x010fc80003f04270 */
[----:B------:R-:W-:-:S03]  /*e0a0*/  IADD3 R4, PT, PT, R9, 0x1, RZ ;  /* 0x0000000109047810 */ /* 0x000fc60007ffe0ff */
[----:B------:R-:W-:-:S04]  /*e0b0*/  @!P1 IMAD.MOV R4, RZ, RZ, R9 ;  /* 0x000000ffff049224 */ /* 0x000fc800078e0209 */
[----:B------:R-:W-:Y:S02]  /*e0c0*/  VIADD R9, R4, 0x1 ;  /* 0x0000000104097836 */ /* 0x000fe40000000000 */
[----:B------:R-:W-:Y:S01]  /*e0d0*/  @!P0 IMAD.MOV R9, RZ, RZ, R4 ;  /* 0x000000ffff098224 */ /* 0x000fe200078e0204 */
[----:B-----5:R-:W-:-:S04]  /*e0e0*/  ISETP.GT.AND P0, PT, R14, RZ, PT ;  /* 0x000000ff0e00720c */ /* 0x020fc80003f04270 */
[----:B------:R-:W-:-:S09]  /*e0f0*/  IADD3 R4, PT, PT, R9, 0x1, RZ ;  /* 0x0000000109047810 */ /* 0x000fd20007ffe0ff */
[----:B------:R-:W-:Y:S01]  /*e100*/  @!P0 IMAD.MOV R4, RZ, RZ, R9 ;  /* 0x000000ffff048224 */ /* 0x000fe200078e0209 */
[----:B------:R-:W-:Y:S02]  /*e110*/  ISETP.GT.AND P0, PT, R15, RZ, PT ;  /* 0x000000ff0f00720c */ /* 0x000fe40003f04270 */
[----:B------:R-:W4:Y:S01]  /*e120*/  LDL.64 R14, [R1+0x40] ;  /* 0x00004000010e7983 */ /* 0x000f220000100a00 */
[----:B------:R-:W-:-:S03]  /*e130*/  ISETP.GT.AND P1, PT, R21, RZ, PT ;  /* 0x000000ff1500720c */ /* 0x000fc60003f24270 */
[----:B------:R-:W5:Y:S01]  /*e140*/  LDL.64 R20, [R1+0x18] ;  /* 0x0000180001147983 */ /* 0x000f620000100a00 */
[----:B------:R-:W-:-:S09]  /*e150*/  VIADD R9, R4, 0x1 ;  /* 0x0000000104097836 */ /* 0x000fd20000000000 */
[----:B------:R-:W-:-:S05]  /*e160*/  @!P1 IMAD.MOV R9, RZ, RZ, R4 ;  /* 0x000000ffff099224 */ /* 0x000fca00078e0204 */
[----:B------:R-:W-:Y:S01]  /*e170*/  IADD3 R4, PT, PT, R9, 0x1, RZ ;  /* 0x0000000109047810 */ /* 0x000fe20007ffe0ff */
        /* <DEDUP_REMOVED lines=12> */
[----:B------:R-:W-:Y:S01]  /*e240*/  @!P1 IMAD.MOV R9, RZ, RZ, R4 ;  /* 0x000000ffff099224 */ /* 0x000fe200078e0204 */
[----:B---3--:R-:W-:-:S04]  /*e250*/  ISETP.GT.AND P1, PT, R10, RZ, PT ;  /* 0x000000ff0a00720c */ /* 0x008fc80003f24270 */
[----:B------:R-:W-:-:S09]  /*e260*/  IADD3 R4, PT, PT, R9, 0x1, RZ ;  /* 0x0000000109047810 */ /* 0x000fd20007ffe0ff */
[----:B------:R-:W-:Y:S01]  /*e270*/  @!P1 IMAD.MOV R4, RZ, RZ, R9 ;  /* 0x000000ffff049224 */ /* 0x000fe200078e0209 */
[----:B------:R-:W-:Y:S02]  /*e280*/  ISETP.GT.AND P1, PT, R11, RZ, PT ;  /* 0x000000ff0b00720c */ /* 0x000fe40003f24270 */
[----:B------:R-:W2:Y:S01]  /*e290*/  LDL.64 R10, [R1+0x48] ;  /* 0x00004800010a7983 */ /* 0x000ea20000100a00 */
[----:B------:R-:W-:Y:S02]  /*e2a0*/  VIADD R9, R4, 0x1 ;  /* 0x0000000104097836 */ /* 0x000fe40000000000 */
[----:B------:R-:W-:-:S05]  /*e2b0*/  @!P0 IMAD.MOV R9, RZ, RZ, R4 ;  /* 0x000000ffff098224 */ /* 0x000fca00078e0204 */
[----:B------:R-:W-:Y:S02]  /*e2c0*/  IADD3 R4, PT, PT, R9, 0x1, RZ ;  /* 0x0000000109047810 */ /* 0x000fe40007ffe0ff */
[----:B----4-:R-:W-:Y:S01]  /*e2d0*/  ISETP.GT.AND P0, PT, R14, RZ, PT ;  /* 0x000000ff0e00720c */ /* 0x010fe20003f04270 */
[----:B------:R-:W-:Y:S01]  /*e2e0*/  @!P1 IMAD.MOV R4, RZ, RZ, R9 ;  /* 0x000000ffff049224 */ /* 0x000fe200078e0209 */
[----:B-----5:R-:W-:-:S03]  /*e2f0*/  ISETP.GT.AND P1, PT, R20, RZ, PT ;  /* 0x000000ff1400720c */ /* 0x020fc60003f24270 */
[----:B------:R-:W-:-:S08]  /*e300*/  VIADD R9, R4, 0x1 ;  /* 0x0000000104097836 */ /* 0x000fd00000000000 */
[----:B------:R-:W-:Y:S01]  /*e310*/  @!P0 IMAD.MOV R9, RZ, RZ, R4 ;  /* 0x000000ffff098224 */ /* 0x000fe200078e0204 */
[----:B------:R-:W-:Y:S01]  /*e320*/  ISETP.GT.AND P0, PT, R15, RZ, PT ;  /* 0x000000ff0f00720c */ /* 0x000fe20003f04270 */
[----:B------:R-:W-:Y:S03]  /*e330*/  STL.64 [R1+0x48], RZ ;  /* 0x000048ff01007387 */ /* 0x000fe60000100a00 */
[----:B------:R-:W-:Y:S01]  /*e340*/  IADD3 R4, PT, PT, R9, 0x1, RZ ;  /* 0x0000000109047810 */ /* 0x000fe20007ffe0ff */
[----:B------:R-:W-:Y:S01]  /*e350*/  @!P1 IMAD.MOV R4, RZ, RZ, R9 ;  /* 0x000000ffff049224 */ /* 0x000fe200078e0209 */
[----:B------:R-:W3:Y:S03]  /*e360*/  LDL.64 R14, [R1+0x20] ;  /* 0x00002000010e7983 */ /* 0x000ee60000100a00 */
[----:B------:R-:W-:Y:S01]  /*e370*/  VIADD R72, R4, 0x1 ;  /* 0x0000000104487836 */ /* 0x000fe20000000000 */
[----:B------:R-:W-:Y:S03]  /*e380*/  STL.64 [R1+0x20], RZ ;  /* 0x000020ff01007387 */ /* 0x000fe60000100a00 */
[----:B------:R-:W-:-:S02]  /*e390*/  @!P0 IMAD.MOV R72, RZ, RZ, R4 ;  /* 0x000000ffff488224 */ /* 0x000fc400078e0204 */
[----:B------:R-:W4:Y:S02]  /*e3a0*/  LDL R4, [R33+0x28] ;  /* 0x0000280021047983 */ /* 0x000f240000100800 */
[----:B----4-:R-:W-:-:S05]  /*e3b0*/  IADD3 R4, PT, PT, R4, 0x1, RZ ;  /* 0x0000000104047810 */ /* 0x010fca0007ffe0ff */
[----:B------:R0:W-:Y:S04]  /*e3c0*/  STL [R33+0x28], R4 ;  /* 0x0000280421007387 */ /* 0x0001e80000100800 */
[----:B------:R-:W4:Y:S02]  /*e3d0*/  LDL R9, [R16] ;  /* 0x0000000010097983 */ /* 0x000f240000100800 */
[----:B----4-:R-:W-:-:S05]  /*e3e0*/  VIADD R9, R9, 0x1 ;  /* 0x0000000109097836 */ /* 0x010fca0000000000 */
[----:B------:R1:W-:Y:S04]  /*e3f0*/  STL [R16], R9 ;  /* 0x0000000910007387 */ /* 0x0003e80000100800 */
[----:B------:R-:W4:Y:S02]  /*e400*/  LDL R18, [R54+0x28] ;  /* 0x0000280036127983 */ /* 0x000f240000100800 */
[----:B----4-:R-:W-:-:S05]  /*e410*/  VIADD R19, R18, 0x1 ;  /* 0x0000000112137836 */ /* 0x010fca0000000000 */
[----:B------:R-:W-:Y:S04]  /*e420*/  STL [R54+0x28], R19 ;  /* 0x0000281336007387 */ /* 0x000fe80000100800 */
[----:B------:R-:W4:Y:S02]  /*e430*/  LDL R18, [R17] ;  /* 0x0000000011127983 */ /* 0x000f240000100800 */
[----:B----4-:R-:W-:-:S05]  /*e440*/  VIADD R18, R18, 0x1 ;  /* 0x0000000112127836 */ /* 0x010fca0000000000 */
[----:B------:R4:W-:Y:S04]  /*e450*/  STL [R17], R18 ;  /* 0x0000001211007387 */ /* 0x0009e80000100800 */
[----:B------:R-:W5:Y:S02]  /*e460*/  LDL R20, [R69+0x28] ;  /* 0x0000280045147983 */ /* 0x000f640000100800 */
[----:B-----5:R-:W-:-:S05]  /*e470*/  IADD3 R20, PT, PT, R20, 0x1, RZ ;  /* 0x0000000114147810 */ /* 0x020fca0007ffe0ff */
[----:B------:R-:W-:Y:S04]  /*e480*/  STL [R69+0x28], R20 ;  /* 0x0000281445007387 */ /* 0x000fe80000100800 */
[----:B0-----:R-:W1:Y:S02]  /*e490*/  LDL R4, [R68] ;  /* 0x0000000044047983 */ /* 0x001e640000100800 */
[----:B-1----:R-:W-:-:S05]  /*e4a0*/  VIADD R9, R4, 0x1 ;  /* 0x0000000104097836 */ /* 0x002fca0000000000 */
[----:B------:R0:W-:Y:S04]  /*e4b0*/  STL [R68], R9 ;  /* 0x0000000944007387 */ /* 0x0001e80000100800 */
[----:B------:R-:W5:Y:S02]  /*e4c0*/  LDL R4, [R25+0x28] ;  /* 0x0000280019047983 */ /* 0x000f640000100800 */
[----:B-----5:R-:W-:-:S05]  /*e4d0*/  VIADD R4, R4, 0x1 ;  /* 0x0000000104047836 */ /* 0x020fca0000000000 */
[----:B------:R1:W-:Y:S04]  /*e4e0*/  STL [R25+0x28], R4 ;  /* 0x0000280419007387 */ /* 0x0003e80000100800 */
[----:B------:R-:W4:Y:S02]  /*e4f0*/  LDL R16, [R24] ;  /* 0x0000000018107983 */ /* 0x000f240000100800 */
[----:B----4-:R-:W-:-:S05]  /*e500*/  VIADD R17, R16, 0x1 ;  /* 0x0000000110117836 */ /* 0x010fca0000000000 */
[----:B------:R-:W-:Y:S04]  /*e510*/  STL [R24], R17 ;  /* 0x0000001118007387 */ /* 0x000fe80000100800 */
[----:B------:R-:W4:Y:S02]  /*e520*/  LDL R16, [R27+0x28] ;  /* 0x000028001b107983 */ /* 0x000f240000100800 */
[----:B----4-:R-:W-:-:S05]  /*e530*/  IADD3 R16, PT, PT, R16, 0x1, RZ ;  /* 0x0000000110107810 */ /* 0x010fca0007ffe0ff */
[----:B------:R4:W-:Y:S04]  /*e540*/  STL [R27+0x28], R16 ;  /* 0x000028101b007387 */ /* 0x0009e80000100800 */
[----:B------:R-:W0:Y:S01]  /*e550*/  LDL R18, [R26] ;  /* 0x000000001a127983 */ /* 0x000e220000100800 */
[----:B------:R-:W-:Y:S01]  /*e560*/  LEA R19, R38, UR10, 0x2 ;  /* 0x0000000a26137c11 */ /* 0x000fe2000f8e10ff */
[----:B0-----:R-:W-:-:S05]  /*e570*/  VIADD R9, R18, 0x1 ;  /* 0x0000000112097836 */ /* 0x001fca0000000000 */
[----:B------:R0:W-:Y:S04]  /*e580*/  STL [R26], R9 ;  /* 0x000000091a007387 */ /* 0x0001e80000100800 */
[----:B-1----:R-:W5:Y:S04]  /*e590*/  LDL R4, [R19+0x28] ;  /* 0x0000280013047983 */ /* 0x002f680000100800 */
[----:B------:R-:W2:Y:S01]  /*e5a0*/  LDL R18, [R19] ;  /* 0x0000000013127983 */ /* 0x000ea20000100800 */
[----:B------:R-:W-:Y:S01]  /*e5b0*/  LEA R32, R39, UR10, 0x2 ;  /* 0x0000000a27207c11 */ /* 0x000fe2000f8e10ff */
[----:B-----5:R-:W-:-:S02]  /*e5c0*/  VIADD R4, R4, 0x1 ;  /* 0x0000000104047836 */ /* 0x020fc40000000000 */
[----:B--2---:R-:W-:-:S03]  /*e5d0*/  VIADD R18, R18, 0x1 ;  /* 0x0000000112127836 */ /* 0x004fc60000000000 */
[----:B------:R-:W-:Y:S04]  /*e5e0*/  STL [R19+0x28], R4 ;  /* 0x0000280413007387 */ /* 0x000fe80000100800 */
[----:B------:R-:W-:Y:S04]  /*e5f0*/  STL [R19], R18 ;  /* 0x0000001213007387 */ /* 0x000fe80000100800 */
[----:B----4-:R-:W2:Y:S01]  /*e600*/  LDL R16, [R32+0x28] ;  /* 0x0000280020107983 */ /* 0x010ea20000100800 */
[----:B------:R-:W-:Y:S02]  /*e610*/  ISETP.GT.AND P1, PT, R21, RZ, PT ;  /* 0x000000ff1500720c */ /* 0x000fe40003f24270 */
[----:B------:R-:W-:-:S02]  /*e620*/  LEA R33, R23, UR10, 0x2 ;  /* 0x0000000a17217c11 */ /* 0x000fc4000f8e10ff */
[----:B--2---:R-:W-:-:S05]  /*e630*/  IADD3 R21, PT, PT, R16, 0x1, RZ ;  /* 0x0000000110157810 */ /* 0x004fca0007ffe0ff */
[----:B------:R-:W-:Y:S04]  /*e640*/  STL [R32+0x28], R21 ;  /* 0x0000281520007387 */ /* 0x000fe80000100800 */
[----:B0-----:R-:W2:Y:S01]  /*e650*/  LDL R9, [R33] ;  /* 0x0000000021097983 */ /* 0x001ea20000100800 */
[----:B------:R-:W-:Y:S01]  /*e660*/  LEA R38, R28, UR10, 0x2 ;  /* 0x0000000a1c267c11 */ /* 0x000fe2000f8e10ff */
[----:B------:R-:W0:Y:S01]  /*e670*/  S2UR UR6, SR_CgaCtaId ;  /* 0x00000000000679c3 */ /* 0x000e220000008800 */
[----:B------:R-:W-:Y:S02]  /*e680*/  UMOV UR5, 0x400 ;  /* 0x0000040000057882 */ /* 0x000fe40000000000 */
[----:B0-----:R-:W-:-:S09]  /*e690*/  ULEA UR5, UR6, UR5, 0x18 ;  /* 0x0000000506057291 */ /* 0x001fd2000f8ec0ff */
[----:B------:R-:W0:Y:S01]  /*e6a0*/  LDS.128 R16, [UR5+0x110] ;  /* 0x00011005ff107984 */ /* 0x000e220008000c00 */
[----:B--2---:R-:W-:-:S05]  /*e6b0*/  VIADD R20, R9, 0x1 ;  /* 0x0000000109147836 */ /* 0x004fca0000000000 */
[----:B------:R-:W-:Y:S04]  /*e6c0*/  STL [R33], R20 ;  /* 0x0000001421007387 */ /* 0x000fe80000100800 */
[----:B------:R-:W2:Y:S01]  /*e6d0*/  LDL R9, [R38+0x28] ;  /* 0x0000280026097983 */ /* 0x000ea20000100800 */
[----:B0-----:R-:W-:Y:S01]  /*e6e0*/  LEA R39, R16, UR10, 0x2 ;  /* 0x0000000a10277c11 */ /* 0x001fe2000f8e10ff */
        /* <DEDUP_REMOVED lines=12> */
[----:B------:R-:W-:Y:S02]  /*e7b0*/  VIADD R10, R72, 0x1 ;  /* 0x00000001480a7836 */ /* 0x000fe40000000000 */
[----:B------:R-:W-:-:S05]  /*e7c0*/  @!P1 IMAD.MOV R10, RZ, RZ, R72 ;  /* 0x000000ffff0a9224 */ /* 0x000fca00078e0248 */
[----:B0-----:R-:W-:-:S05]  /*e7d0*/  IADD3 R16, PT, PT, R10, 0x1, RZ ;  /* 0x000000010a107810 */ /* 0x001fca0007ffe0ff */
[----:B------:R-:W-:Y:S01]  /*e7e0*/  @!P0 IMAD.MOV R16, RZ, RZ, R10 ;  /* 0x000000ffff108224 */ /* 0x000fe200078e020a */
[----:B---3--:R-:W-:Y:S01]  /*e7f0*/  ISETP.GT.AND P0, PT, R14, RZ, PT ;  /* 0x000000ff0e00720c */ /* 0x008fe20003f04270 */
[----:B--2---:R-:W-:-:S05]  /*e800*/  VIADD R25, R4, 0x1 ;  /* 0x0000000104197836 */ /* 0x004fca0000000000 */
[----:B------:R0:W-:Y:S04]  /*e810*/  STL [R54], R25 ;  /* 0x0000001936007387 */ /* 0x0001e80000100800 */
[----:B------:R-:W2:Y:S04]  /*e820*/  LDL.64 R26, [R1+0x28] ;  /* 0x00002800011a7983 */ /* 0x000ea80000100a00 */
[----:B------:R-:W3:Y:S04]  /*e830*/  LDL.64 R4, [R1] ;  /* 0x0000000001047983 */ /* 0x000ee80000100a00 */
[----:B------:R-:W4:Y:S04]  /*e840*/  LDL.64 R20, [R1+0x30] ;  /* 0x0000300001147983 */ /* 0x000f280000100a00 */
[----:B------:R-:W5:Y:S04]  /*e850*/  LDL.64 R22, [R1+0x8] ;  /* 0x0000080001167983 */ /* 0x000f680000100a00 */
[----:B0-----:R-:W5:Y:S01]  /*e860*/  LDL.64 R24, [R1+0x38] ;  /* 0x0000380001187983 */ /* 0x001f620000100a00 */
[----:B------:R-:W-:Y:S01]  /*e870*/  ISETP.GT.AND P1, PT, R11, RZ, PT ;  /* 0x000000ff0b00720c */ /* 0x000fe20003f24270 */
[----:B------:R-:W-:-:S02]  /*e880*/  VIADD R10, R16, 0x1 ;  /* 0x00000001100a7836 */ /* 0x000fc40000000000 */
[----:B------:R-:W-:Y:S01]  /*e890*/  @!P0 IMAD.MOV R10, RZ, RZ, R16 ;  /* 0x000000ffff0a8224 */ /* 0x000fe200078e0210 */
[----:B------:R-:W-:Y:S01]  /*e8a0*/  ISETP.GT.AND P0, PT, R15, RZ, PT ;  /* 0x000000ff0f00720c */ /* 0x000fe20003f04270 */
[----:B------:R-:W-:Y:S03]  /*e8b0*/  STL.64 [R1+0x28], RZ ;  /* 0x000028ff01007387 */ /* 0x000fe60000100a00 */
[----:B------:R-:W-:Y:S01]  /*e8c0*/  IADD3 R11, PT, PT, R10, 0x1, RZ ;  /* 0x000000010a0b7810 */ /* 0x000fe20007ffe0ff */
[----:B------:R-:W5:Y:S04]  /*e8d0*/  LDL.64 R14, [R1+0x48] ;  /* 0x00004800010e7983 */ /* 0x000f680000100a00 */
[----:B------:R-:W-:-:S04]  /*e8e0*/  @!P1 IMAD.MOV R11, RZ, RZ, R10 ;  /* 0x000000ffff0b9224 */ /* 0x000fc800078e020a */
[----:B------:R-:W-:Y:S02]  /*e8f0*/  VIADD R10, R11, 0x1 ;  /* 0x000000010b0a7836 */ /* 0x000fe40000000000 */
[----:B------:R-:W-:Y:S01]  /*e900*/  @!P0 IMAD.MOV R10, RZ, RZ, R11 ;  /* 0x000000ffff0a8224 */ /* 0x000fe200078e020b */
[----:B------:R-:W-:Y:S04]  /*e910*/  STL.64 [R1], RZ ;  /* 0x000000ff01007387 */ /* 0x000fe80000100a00 */
[----:B------:R-:W-:Y:S04]  /*e920*/  STL.64 [R1+0x30], RZ ;  /* 0x000030ff01007387 */ /* 0x000fe80000100a00 */
[----:B------:R-:W-:Y:S04]  /*e930*/  STL.64 [R1+0x8], RZ ;  /* 0x000008ff01007387 */ /* 0x000fe80000100a00 */
[----:B------:R-:W-:Y:S04]  /*e940*/  STL.64 [R1+0x38], RZ ;  /* 0x000038ff01007387 */ /* 0x000fe80000100a00 */
[----:B------:R-:W-:Y:S01]  /*e950*/  STL.64 [R1+0x48], RZ ;  /* 0x000048ff01007387 */ /* 0x000fe20000100a00 */
[----:B--2---:R-:W-:-:S02]  /*e960*/  ISETP.GT.AND P1, PT, R26, RZ, PT ;  /* 0x000000ff1a00720c */ /* 0x004fc40003f24270 */
        /* <DEDUP_REMOVED lines=9> */
[----:B----4-:R-:W-:Y:S01]  /*ea00*/  ISETP.GT.AND P1, PT, R20, RZ, PT ;  /* 0x000000ff1400720c */ /* 0x010fe20003f24270 */
[----:B------:R-:W2:Y:S02]  /*ea10*/  LDL.64 R10, [R1+0x18] ;  /* 0x00001800010a7983 */ /* 0x000ea40000100a00 */
[----:B------:R-:W-:Y:S02]  /*ea20*/  VIADD R5, R4, 0x1 ;  /* 0x0000000104057836 */ /* 0x000fe40000000000 */
[----:B------:R-:W-:Y:S01]  /*ea30*/  @!P0 IMAD.MOV R5, RZ, RZ, R4 ;  /* 0x000000ffff058224 */ /* 0x000fe200078e0204 */
[----:B-----5:R-:W-:-:S04]  /*ea40*/  ISETP.GT.AND P0, PT, R22, RZ, PT ;  /* 0x000000ff1600720c */ /* 0x020fc80003f04270 */
[----:B------:R-:W-:-:S03]  /*ea50*/  IADD3 R4, PT, PT, R5, 0x1, RZ ;  /* 0x0000000105047810 */ /* 0x000fc60007ffe0ff */
[----:B------:R-:W-:Y:S01]  /*ea60*/  @!P1 IMAD.MOV R4, RZ, RZ, R5 ;  /* 0x000000ffff049224 */ /* 0x000fe200078e0205 */
[----:B------:R-:W-:Y:S01]  /*ea70*/  ISETP.GT.AND P1, PT, R21, RZ, PT ;  /* 0x000000ff1500720c */ /* 0x000fe20003f24270 */
[----:B------:R-:W-:Y:S02]  /*ea80*/  STL.64 [R1+0x18], RZ ;  /* 0x000018ff01007387 */ /* 0x000fe40000100a00 */
[----:B------:R-:W-:Y:S02]  /*ea90*/  VIADD R5, R4, 0x1 ;  /* 0x0000000104057836 */ /* 0x000fe40000000000 */
[----:B------:R-:W-:Y:S01]  /*eaa0*/  @!P0 IMAD.MOV R5, RZ, RZ, R4 ;  /* 0x000000ffff058224 */ /* 0x000fe200078e0204 */
[----:B------:R-:W-:Y:S01]  /*eab0*/  ISETP.GT.AND P0, PT, R23, RZ, PT ;  /* 0x000000ff1700720c */ /* 0x000fe20003f04270 */
[----:B------:R-:W3:Y:S03]  /*eac0*/  LDL.64 R20, [R1+0x20] ;  /* 0x0000200001147983 */ /* 0x000ee60000100a00 */
[----:B------:R-:W-:Y:S01]  /*ead0*/  IADD3 R4, PT, PT, R5, 0x1, RZ ;  /* 0x0000000105047810 */ /* 0x000fe20007ffe0ff */
[----:B------:R-:W4:Y:S02]  /*eae0*/  LDL.64 R22, [R1+0x10] ;  /* 0x0000100001167983 */ /* 0x000f240000100a00 */
[----:B------:R-:W-:-:S04]  /*eaf0*/  @!P1 IMAD.MOV R4, RZ, RZ, R5 ;  /* 0x000000ffff049224 */ /* 0x000fc800078e0205 */
[----:B------:R-:W-:Y:S02]  /*eb00*/  VIADD R16, R4, 0x1 ;  /* 0x0000000104107836 */ /* 0x000fe40000000000 */
[----:B------:R-:W-:Y:S01]  /*eb10*/  @!P0 IMAD.MOV R16, RZ, RZ, R4 ;  /* 0x000000ffff108224 */ /* 0x000fe200078e0204 */
[----:B------:R-:W-:Y:S01]  /*eb20*/  ISETP.GT.AND P0, PT, R24, RZ, PT ;  /* 0x000000ff1800720c */ /* 0x000fe20003f04270 */
[----:B------:R-:W5:Y:S04]  /*eb30*/  LDL.64 R4, [R1+0x40] ;  /* 0x0000400001047983 */ /* 0x000f680000100a00 */
[----:B------:R-:W-:Y:S04]  /*eb40*/  STL.64 [R1+0x10], RZ ;  /* 0x000010ff01007387 */ /* 0x000fe80000100a00 */
[----:B------:R-:W-:Y:S04]  /*eb50*/  STL.64 [R1+0x40], RZ ;  /* 0x000040ff01007387 */ /* 0x000fe80000100a00 */
[----:B------:R-:W-:Y:S04]  /*eb60*/  STL.64 [R1+0x20], RZ ;  /* 0x000020ff01007387 */ /* 0x000fe80000100a00 */
[----:B------:R-:W2:Y:S02]  /*eb70*/  LDL R24, [R30+0x28] ;  /* 0x000028001e187983 */ /* 0x000ea40000100800 */
[----:B--2---:R-:W-:-:S05]  /*eb80*/  IADD3 R27, PT, PT, R24, 0x1, RZ ;  /* 0x00000001181b7810 */ /* 0x004fca0007ffe0ff */
[----:B------:R0:W-:Y:S04]  /*eb90*/  STL [R30+0x28], R27 ;  /* 0x0000281b1e007387 */ /* 0x0001e80000100800 */
[----:B------:R-:W2:Y:S02]  /*eba0*/  LDL R24, [R58] ;  /* 0x000000003a187983 */ /* 0x000ea40000100800 */
[----:B--2---:R-:W-:-:S05]  /*ebb0*/  VIADD R29, R24, 0x1 ;  /* 0x00000001181d7836 */ /* 0x004fca0000000000 */
[----:B------:R-:W-:Y:S04]  /*ebc0*/  STL [R58], R29 ;  /* 0x0000001d3a007387 */ /* 0x000fe80000100800 */
[----:B------:R-:W2:Y:S02]  /*ebd0*/  LDL R24, [R31+0x28] ;  /* 0x000028001f187983 */ /* 0x000ea40000100800 */
[----:B--2---:R-:W-:-:S05]  /*ebe0*/  VIADD R24, R24, 0x1 ;  /* 0x0000000118187836 */ /* 0x004fca0000000000 */
[----:B------:R1:W-:Y:S04]  /*ebf0*/  STL [R31+0x28], R24 ;  /* 0x000028181f007387 */ /* 0x0003e80000100800 */
[----:B------:R-:W2:Y:S02]  /*ec00*/  LDL R26, [R34] ;  /* 0x00000000221a7983 */ /* 0x000ea40000100800 */
[----:B--2---:R-:W-:-:S05]  /*ec10*/  VIADD R69, R26, 0x1 ;  /* 0x000000011a457836 */ /* 0x004fca0000000000 */
[----:B------:R-:W-:Y:S04]  /*ec20*/  STL [R34], R69 ;  /* 0x0000004522007387 */ /* 0x000fe80000100800 */
[----:B------:R-:W0:Y:S02]  /*ec30*/  LDL R26, [R48+0x28] ;  /* 0x00002800301a7983 */ /* 0x000e240000100800 */
[----:B0-----:R-:W-:-:S05]  /*ec40*/  IADD3 R27, PT, PT, R26, 0x1, RZ ;  /* 0x000000011a1b7810 */ /* 0x001fca0007ffe0ff */
[----:B------:R0:W-:Y:S04]  /*ec50*/  STL [R48+0x28], R27 ;  /* 0x0000281b30007387 */ /* 0x0001e80000100800 */
[----:B------:R-:W2:Y:S02]  /*ec60*/  LDL R26, [R35] ;  /* 0x00000000231a7983 */ /* 0x000ea40000100800 */
[----:B--2---:R-:W-:-:S05]  /*ec70*/  VIADD R26, R26, 0x1 ;  /* 0x000000011a1a7836 */ /* 0x004fca0000000000 */
[----:B------:R2:W-:Y:S04]  /*ec80*/  STL [R35], R26 ;  /* 0x0000001a23007387 */ /* 0x0005e80000100800 */
[----:B------:R-:W3:Y:S02]  /*ec90*/  LDL R28, [R71+0x28] ;  /* 0x00002800471c7983 */ /* 0x000ee40000100800 */
[----:B---3--:R-:W-:-:S05]  /*eca0*/  VIADD R28, R28, 0x1 ;  /* 0x000000011c1c7836 */ /* 0x008fca0000000000 */
[----:B------:R3:W-:Y:S04]  /*ecb0*/  STL [R71+0x28], R28 ;  /* 0x0000281c47007387 */ /* 0x0007e80000100800 */
[----:B-1----:R-:W4:Y:S02]  /*ecc0*/  LDL R24, [R70] ;  /* 0x0000000046187983 */ /* 0x002f240000100800 */
[----:B----4-:R-:W-:-:S05]  /*ecd0*/  VIADD R29, R24, 0x1 ;  /* 0x00000001181d7836 */ /* 0x010fca0000000000 */
[----:B------:R-:W-:Y:S04]  /*ece0*/  STL [R70], R29 ;  /* 0x0000001d46007387 */ /* 0x000fe80000100800 */
[----:B------:R-:W4:Y:S02]  /*ecf0*/  LDL R24, [R63+0x28] ;  /* 0x000028003f187983 */ /* 0x000f240000100800 */
[----:B----4-:R-:W-:-:S05]  /*ed00*/  IADD3 R24, PT, PT, R24, 0x1, RZ ;  /* 0x0000000118187810 */ /* 0x010fca0007ffe0ff */
[----:B------:R1:W-:Y:S04]  /*ed10*/  STL [R63+0x28], R24 ;  /* 0x000028183f007387 */ /* 0x0003e80000100800 */
[----:B0-----:R-:W2:Y:S02]  /*ed20*/  LDL R27, [R61] ;  /* 0x000000003d1b7983 */ /* 0x001ea40000100800 */
[----:B--2---:R-:W-:-:S05]  /*ed30*/  VIADD R26, R27, 0x1 ;  /* 0x000000011b1a7836 */ /* 0x004fca0000000000 */
[----:B------:R0:W-:Y:S04]  /*ed40*/  STL [R61], R26 ;  /* 0x0000001a3d007387 */ /* 0x0001e80000100800 */
[----:B------:R-:W3:Y:S02]  /*ed50*/  LDL R27, [R33+0x28] ;  /* 0x00002800211b7983 */ /* 0x000ee40000100800 */
[----:B---3--:R-:W-:-:S05]  /*ed60*/  VIADD R28, R27, 0x1 ;  /* 0x000000011b1c7836 */ /* 0x008fca0000000000 */
[----:B------:R-:W-:Y:S04]  /*ed70*/  STL [R33+0x28], R28 ;  /* 0x0000281c21007387 */ /* 0x000fe80000100800 */
[----:B------:R-:W2:Y:S01]  /*ed80*/  LDL R27, [R32] ;  /* 0x00000000201b7983 */ /* 0x000ea20000100800 */
[----:B------:R-:W-:Y:S01]  /*ed90*/  LEA R30, R40, UR10, 0x2 ;  /* 0x0000000a281e7c11 */ /* 0x000fe2000f8e10ff */
[----:B--2---:R-:W-:-:S05]  /*eda0*/  VIADD R27, R27, 0x1 ;  /* 0x000000011b1b7836 */ /* 0x004fca0000000000 */
[----:B------:R2:W-:Y:S04]  /*edb0*/  STL [R32], R27 ;  /* 0x0000001b20007387 */ /* 0x0005e80000100800 */
[----:B-1----:R-:W3:Y:S04]  /*edc0*/  LDL R24, [R30+0x28] ;  /* 0x000028001e187983 */ /* 0x002ee80000100800 */
[----:B------:R-:W4:Y:S01]  /*edd0*/  LDL R29, [R30] ;  /* 0x000000001e1d7983 */ /* 0x000f220000100800 */
[----:B------:R-:W-:Y:S02]  /*ede0*/  LEA R41, R41, UR10, 0x2 ;  /* 0x0000000a29297c11 */ /* 0x000fe4000f8e10ff */
[----:B---3--:R-:W-:Y:S01]  /*edf0*/  IADD3 R24, PT, PT, R24, 0x1, RZ ;  /* 0x0000000118187810 */ /* 0x008fe20007ffe0ff */
[----:B----4-:R-:W-:-:S04]  /*ee00*/  VIADD R29, R29, 0x1 ;  /* 0x000000011d1d7836 */ /* 0x010fc80000000000 */
[----:B------:R1:W-:Y:S04]  /*ee10*/  STL [R30+0x28], R24 ;  /* 0x000028181e007387 */ /* 0x0003e80000100800 */
[----:B------:R3:W-:Y:S04]  /*ee20*/  STL [R30], R29 ;  /* 0x0000001d1e007387 */ /* 0x0007e80000100800 */
[----:B0-----:R-:W4:Y:S01]  /*ee30*/  LDL R26, [R41+0x28] ;  /* 0x00002800291a7983 */ /* 0x001f220000100800 */
[----:B------:R-:W-:Y:S01]  /*ee40*/  LEA R40, R17, UR10, 0x2 ;  /* 0x0000000a11287c11 */ /* 0x000fe2000f8e10ff */
[----:B----4-:R-:W-:-:S05]  /*ee50*/  VIADD R26, R26, 0x1 ;  /* 0x000000011a1a7836 */ /* 0x010fca0000000000 */
[----:B------:R-:W-:Y:S04]  /*ee60*/  STL [R41+0x28], R26 ;  /* 0x0000281a29007387 */ /* 0x000fe80000100800 */
[----:B------:R-:W4:Y:S01]  /*ee70*/  LDL R17, [R40] ;  /* 0x0000000028117983 */ /* 0x000f220000100800 */
[----:B------:R-:W-:Y:S01]  /*ee80*/  LEA R58, R42, UR10, 0x2 ;  /* 0x0000000a2a3a7c11 */ /* 0x000fe2000f8e10ff */
[----:B----4-:R-:W-:-:S05]  /*ee90*/  VIADD R17, R17, 0x1 ;  /* 0x0000000111117836 */ /* 0x010fca0000000000 */
[----:B------:R-:W-:Y:S04]  /*eea0*/  STL [R40], R17 ;  /* 0x0000001128007387 */ /* 0x000fe80000100800 */
[----:B--2---:R-:W2:Y:S01]  /*eeb0*/  LDL R27, [R58+0x28] ;  /* 0x000028003a1b7983 */ /* 0x004ea20000100800 */
[----:B------:R-:W-:Y:S02]  /*eec0*/  LEA R61, R6, UR10, 0x2 ;  /* 0x0000000a063d7c11 */ /* 0x000fe4000f8e10ff */
[----:B------:R-:W-:Y:S01]  /*eed0*/  ISETP.GT.AND P1, PT, R22, RZ, PT ;  /* 0x000000ff1600720c */ /* 0x000fe20003f24270 */
[----:B------:R-:W-:Y:S02]  /*eee0*/  VIADD R6, R16, 0x1 ;  /* 0x0000000110067836 */ /* 0x000fe40000000000 */
[----:B------:R-:W-:Y:S01]  /*eef0*/  @!P0 IMAD.MOV R6, RZ, RZ, R16 ;  /* 0x000000ffff068224 */ /* 0x000fe200078e0210 */
[----:B------:R-:W-:-:S03]  /*ef00*/  ISETP.GT.AND P0, PT, R25, RZ, PT ;  /* 0x000000ff1900720c */ /* 0x000fc60003f04270 */
[----:B------:R-:W-:-:S06]  /*ef10*/  VIADD R16, R6, 0x1 ;  /* 0x0000000106107836 */ /* 0x000fcc0000000000 */
[----:B------:R-:W-:Y:S02]  /*ef20*/  @!P1 IADD3 R16, PT, PT, R6, RZ, RZ ;  /* 0x000000ff06109210 */ /* 0x000fe40007ffe0ff */
[----:B------:R-:W-:Y:S02]  /*ef30*/  ISETP.GT.AND P1, PT, R23, RZ, PT ;  /* 0x000000ff1700720c */ /* 0x000fe40003f24270 */
[----:B--2---:R-:W-:-:S05]  /*ef40*/  IADD3 R27, PT, PT, R27, 0x1, RZ ;  /* 0x000000011b1b7810 */ /* 0x004fca0007ffe0ff */
[----:B------:R0:W-:Y:S04]  /*ef50*/  STL [R58+0x28], R27 ;  /* 0x0000281b3a007387 */ /* 0x0001e80000100800 */
[----:B-1----:R-:W2:Y:S01]  /*ef60*/  LDL R24, [R61] ;  /* 0x000000003d187983 */ /* 0x002ea20000100800 */
[----:B------:R-:W-:Y:S02]  /*ef70*/  VIADD R6, R16, 0x1 ;  /* 0x0000000110067836 */ /* 0x000fe40000000000 */
[----:B------:R-:W-:Y:S01]  /*ef80*/  @!P0 IMAD.MOV R6, RZ, RZ, R16 ;  /* 0x000000ffff068224 */ /* 0x000fe200078e0210 */
[----:B-----5:R-:W-:-:S03]  /*ef90*/  ISETP.GT.AND P0, PT, R4, RZ, PT ;  /* 0x000000ff0400720c */ /* 0x020fc60003f04270 */
[C---:B------:R-:W-:Y:S01]  /*efa0*/  VIADD R4, R6.reuse, 0x1 ;  /* 0x0000000106047836 */ /* 0x040fe20000000000 */
[----:B------:R-:W-:Y:S02]  /*efb0*/  @!P1 IADD3 R4, PT, PT, R6, RZ, RZ ;  /* 0x000000ff06049210 */ /* 0x000fe40007ffe0ff */
[----:B------:R-:W-:-:S03]  /*efc0*/  ISETP.GT.AND P1, PT, R10, RZ, PT ;  /* 0x000000ff0a00720c */ /* 0x000fc60003f24270 */
[----:B------:R-:W-:-:S04]  /*efd0*/  VIADD R6, R4, 0x1 ;  /* 0x0000000104067836 */ /* 0x000fc80000000000 */
[----:B------:R-:W-:Y:S01]  /*efe0*/  @!P0 IMAD.MOV R6, RZ, RZ, R4 ;  /* 0x000000ffff068224 */ /* 0x000fe200078e0204 */
[----:B------:R-:W-:-:S03]  /*eff0*/  ISETP.GT.AND P0, PT, R5, RZ, PT ;  /* 0x000000ff0500720c */ /* 0x000fc60003f04270 */
[C---:B------:R-:W-:Y:S02]  /*f000*/  VIADD R5, R6.reuse, 0x1 ;  /* 0x0000000106057836 */ /* 0x040fe40000000000 */
[----:B------:R-:W-:Y:S02]  /*f010*/  @!P1 IADD3 R5, PT, PT, R6, RZ, RZ ;  /* 0x000000ff06059210 */ /* 0x000fe40007ffe0ff */
[----:B------:R-:W-:-:S03]  /*f020*/  ISETP.GT.AND P1, PT, R11, RZ, PT ;  /* 0x000000ff0b00720c */ /* 0x000fc60003f24270 */
[----:B------:R-:W-:-:S03]  /*f030*/  VIADD R48, R5, 0x1 ;  /* 0x0000000105307836 */ /* 0x000fc60000000000 */
[----:B------:R-:W-:Y:S02]  /*f040*/  @!P0 IMAD.MOV R48, RZ, RZ, R5 ;  /* 0x000000ffff308224 */ /* 0x000fe400078e0205 */
[----:B--2---:R-:W-:-:S05]  /*f050*/  VIADD R4, R24, 0x1 ;  /* 0x0000000118047836 */ /* 0x004fca0000000000 */
[----:B------:R1:W-:Y:S04]  /*f060*/  STL [R61], R4 ;  /* 0x000000043d007387 */ /* 0x0003e80000100800 */
[----:B------:R-:W2:Y:S04]  /*f070*/  LDL.64 R34, [R1+0x28] ;  /* 0x0000280001227983 */ /* 0x000ea80000100a00 */
[----:B------:R-:W4:Y:S04]  /*f080*/  LDL.64 R32, [R1] ;  /* 0x0000000001207983 */ /* 0x000f280000100a00 */
[----:B---3--:R-:W3:Y:S04]  /*f090*/  LDL.64 R30, [R1+0x30] ;  /* 0x00003000011e7983 */ /* 0x008ee80000100a00 */
[----:B------:R-:W5:Y:S04]  /*f0a0*/  LDL.64 R28, [R1+0x8] ;  /* 0x00000800011c7983 */ /* 0x000f680000100a00 */
[----:B0-----:R-:W5:Y:S04]  /*f0b0*/  LDL.64 R26, [R1+0x38] ;  /* 0x00003800011a7983 */ /* 0x001f680000100a00 */
[----:B------:R-:W5:Y:S04]  /*f0c0*/  LDL.64 R24, [R1+0x10] ;  /* 0x0000100001187983 */ /* 0x000f680000100a00 */
[----:B------:R-:W5:Y:S04]  /*f0d0*/  LDL.64 R22, [R1+0x40] ;  /* 0x0000400001167983 */ /* 0x000f680000100a00 */
[----:B------:R-:W5:Y:S04]  /*f0e0*/  LDL.64 R16, [R1+0x18] ;  /* 0x0000180001107983 */ /* 0x000f680000100a00 */
[----:B------:R-:W5:Y:S04]  /*f0f0*/  LDL.64 R10, [R1+0x48] ;  /* 0x00004800010a7983 */ /* 0x000f680000100a00 */
[----:B-1----:R-:W5:Y:S04]  /*f100*/  LDL.64 R4, [R1+0x20] ;  /* 0x0000200001047983 */ /* 0x002f680000100a00 */
        /* <DEDUP_REMOVED lines=20> */
[----:B----4-:R-:W-:-:S05]  /*f250*/  VIADD R69, R68, 0x1 ;  /* 0x0000000144457836 */ /* 0x010fca0000000000 */
[----:B------:R-:W-:Y:S04]  /*f260*/  STL [R52], R69 ;  /* 0x0000004534007387 */ /* 0x000fe80000100800 */
[----:B------:R-:W4:Y:S02]  /*f270*/  LDL R68, [R45+0x28] ;  /* 0x000028002d447983 */ /* 0x000f240000100800 */
[----:B----4-:R-:W-:-:S05]  /*f280*/  IADD3 R68, PT, PT, R68, 0x1, RZ ;  /* 0x0000000144447810 */ /* 0x010fca0007ffe0ff */
[----:B------:R4:W-:Y:S04]  /*f290*/  STL [R45+0x28], R68 ;  /* 0x000028442d007387 */ /* 0x0009e80000100800 */
[----:B0-----:R-:W3:Y:S02]  /*f2a0*/  LDL R6, [R49] ;  /* 0x0000000031067983 */ /* 0x001ee40000100800 */
[----:B---3--:R-:W-:-:S05]  /*f2b0*/  VIADD R6, R6, 0x1 ;  /* 0x0000000106067836 */ /* 0x008fca0000000000 */
[----:B------:R0:W-:Y:S04]  /*f2c0*/  STL [R49], R6 ;  /* 0x0000000631007387 */ /* 0x0001e80000100800 */
[----:B-1----:R-:W3:Y:S02]  /*f2d0*/  LDL R42, [R67+0x28] ;  /* 0x00002800432a7983 */ /* 0x002ee40000100800 */
[----:B---3--:R-:W-:-:S05]  /*f2e0*/  VIADD R42, R42, 0x1 ;  /* 0x000000012a2a7836 */ /* 0x008fca0000000000 */
[----:B------:R1:W-:Y:S04]  /*f2f0*/  STL [R67+0x28], R42 ;  /* 0x0000282a43007387 */ /* 0x0003e80000100800 */
[----:B------:R-:W3:Y:S02]  /*f300*/  LDL R43, [R66] ;  /* 0x00000000422b7983 */ /* 0x000ee40000100800 */
[----:B---3--:R-:W-:-:S05]  /*f310*/  VIADD R43, R43, 0x1 ;  /* 0x000000012b2b7836 */ /* 0x008fca0000000000 */
[----:B------:R3:W-:Y:S04]  /*f320*/  STL [R66], R43 ;  /* 0x0000002b42007387 */ /* 0x0007e80000100800 */
[----:B--2---:R-:W2:Y:S02]  /*f330*/  LDL R44, [R57+0x28] ;  /* 0x00002800392c7983 */ /* 0x004ea40000100800 */
[----:B--2---:R-:W-:-:S05]  /*f340*/  IADD3 R44, PT, PT, R44, 0x1, RZ ;  /* 0x000000012c2c7810 */ /* 0x004fca0007ffe0ff */
[----:B------:R2:W-:Y:S04]  /*f350*/  STL [R57+0x28], R44 ;  /* 0x0000282c39007387 */ /* 0x0005e80000100800 */
[----:B----4-:R-:W4:Y:S02]  /*f360*/  LDL R45, [R56] ;  /* 0x00000000382d7983 */ /* 0x010f240000100800 */
[----:B----4-:R-:W-:-:S05]  /*f370*/  VIADD R45, R45, 0x1 ;  /* 0x000000012d2d7836 */ /* 0x010fca0000000000 */
[----:B------:R-:W-:Y:S04]  /*f380*/  STL [R56], R45 ;  /* 0x0000002d38007387 */ /* 0x000fe80000100800 */
[----:B0-----:R-:W4:Y:S02]  /*f390*/  LDL R6, [R39+0x28] ;  /* 0x0000280027067983 */ /* 0x001f240000100800 */
[----:B----4-:R-:W-:-:S05]  /*f3a0*/  VIADD R6, R6, 0x1 ;  /* 0x0000000106067836 */ /* 0x010fca0000000000 */
[----:B------:R0:W-:Y:S04]  /*f3b0*/  STL [R39+0x28], R6 ;  /* 0x0000280627007387 */ /* 0x0001e80000100800 */
[----:B-1----:R-:W3:Y:S02]  /*f3c0*/  LDL R42, [R38] ;  /* 0x00000000262a7983 */ /* 0x002ee40000100800 */
[----:B---3--:R-:W-:-:S05]  /*f3d0*/  VIADD R43, R42, 0x1 ;  /* 0x000000012a2b7836 */ /* 0x008fca0000000000 */
[----:B------:R1:W-:Y:S04]  /*f3e0*/  STL [R38], R43 ;  /* 0x0000002b26007387 */ /* 0x0003e80000100800 */
[----:B------:R-:W3:Y:S02]  /*f3f0*/  LDL R42, [R40+0x28] ;  /* 0x00002800282a7983 */ /* 0x000ee40000100800 */
[----:B---3--:R-:W-:-:S05]  /*f400*/  IADD3 R49, PT, PT, R42, 0x1, RZ ;  /* 0x000000012a317810 */ /* 0x008fca0007ffe0ff */
[----:B------:R-:W-:Y:S04]  /*f410*/  STL [R40+0x28], R49 ;  /* 0x0000283128007387 */ /* 0x000fe80000100800 */
[----:B------:R-:W3:Y:S01]  /*f420*/  LDL R42, [R41] ;  /* 0x00000000292a7983 */ /* 0x000ee20000100800 */
[----:B--2---:R-:W-:Y:S01]  /*f430*/  LEA R44, R18, UR10, 0x2 ;  /* 0x0000000a122c7c11 */ /* 0x004fe2000f8e10ff */
[----:B---3--:R-:W-:-:S05]  /*f440*/  VIADD R42, R42, 0x1 ;  /* 0x000000012a2a7836 */ /* 0x008fca0000000000 */
[----:B------:R-:W-:Y:S04]  /*f450*/  STL [R41], R42 ;  /* 0x0000002a29007387 */ /* 0x000fe80000100800 */
[----:B0-----:R-:W2:Y:S04]  /*f460*/  LDL R6, [R44+0x28] ;  /* 0x000028002c067983 */ /* 0x001ea80000100800 */
        /* <DEDUP_REMOVED lines=8> */
[----:B------:R-:W-:-:S02]  /*f4f0*/  ISETP.GT.AND P0, PT, R14, RZ, PT ;  /* 0x000000ff0e00720c */ /* 0x000fc40003f04270 */
[----:B--2---:R-:W-:-:S05]  /*f500*/  IADD3 R19, PT, PT, R6, 0x1, RZ ;  /* 0x0000000106137810 */ /* 0x004fca0007ffe0ff */
[----:B------:R2:W-:Y:S04]  /*f510*/  STL [R52+0x28], R19 ;  /* 0x0000281334007387 */ /* 0x0005e80000100800 */
[----:B-1----:R-:W0:Y:S01]  /*f520*/  LDL R38, [R59] ;  /* 0x000000003b267983 */ /* 0x002e220000100800 */
[----:B------:R-:W-:Y:S02]  /*f530*/  VIADD R6, R48, 0x1 ;  /* 0x0000000130067836 */ /* 0x000fe40000000000 */
[----:B------:R-:W-:Y:S01]  /*f540*/  @!P1 IMAD.MOV R6, RZ, RZ, R48 ;  /* 0x000000ffff069224 */ /* 0x000fe200078e0230 */
[----:B------:R-:W-:-:S03]  /*f550*/  ISETP.GT.AND P1, PT, R20, RZ, PT ;  /* 0x000000ff1400720c */ /* 0x000fc60003f24270 */
        /* <DEDUP_REMOVED lines=11> */
[----:B0-----:R-:W-:-:S05]  /*f610*/  VIADD R44, R38, 0x1 ;  /* 0x00000001262c7836 */ /* 0x001fca0000000000 */
[----:B------:R0:W-:Y:S04]  /*f620*/  STL [R59], R44 ;  /* 0x0000002c3b007387 */ /* 0x0001e80000100800 */
[----:B------:R-:W3:Y:S04]  /*f630*/  LDL.64 R56, [R1+0x28] ;  /* 0x0000280001387983 */ /* 0x000ee80000100a00 */
[----:B------:R-:W4:Y:S04]  /*f640*/  LDL.64 R6, [R1] ;  /* 0x0000000001067983 */ /* 0x000f280000100a00 */
[----:B------:R-:W4:Y:S04]  /*f650*/  LDL.64 R14, [R1+0x30] ;  /* 0x00003000010e7983 */ /* 0x000f280000100a00 */
[----:B--2---:R-:W2:Y:S04]  /*f660*/  LDL.64 R18, [R1+0x8] ;  /* 0x0000080001127983 */ /* 0x004ea80000100a00 */
[----:B------:R-:W2:Y:S04]  /*f670*/  LDL.64 R20, [R1+0x38] ;  /* 0x0000380001147983 */ /* 0x000ea80000100a00 */
[----:B------:R-:W2:Y:S04]  /*f680*/  LDL.64 R38, [R1+0x10] ;  /* 0x0000100001267983 */ /* 0x000ea80000100a00 */
[----:B------:R-:W2:Y:S04]  /*f690*/  LDL.64 R40, [R1+0x40] ;  /* 0x0000400001287983 */ /* 0x000ea80000100a00 */
[----:B------:R-:W2:Y:S04]  /*f6a0*/  LDL.64 R42, [R1+0x18] ;  /* 0x00001800012a7983 */ /* 0x000ea80000100a00 */
[----:B0-----:R-:W2:Y:S04]  /*f6b0*/  LDL.64 R44, [R1+0x48] ;  /* 0x00004800012c7983 */ /* 0x001ea80000100a00 */
        /* <DEDUP_REMOVED lines=11> */
[----:B------:R-:W5:Y:S02]  /*f770*/  LDL R34, [R62+0x28] ;  /* 0x000028003e227983 */ /* 0x000f640000100800 */
[----:B-----5:R-:W-:-:S05]  /*f780*/  IADD3 R63, PT, PT, R34, 0x1, RZ ;  /* 0x00000001223f7810 */ /* 0x020fca0007ffe0ff */
[----:B------:R0:W-:Y:S04]  /*f790*/  STL [R62+0x28], R63 ;  /* 0x0000283f3e007387 */ /* 0x0001e80000100800 */
[----:B------:R-:W5:Y:S02]  /*f7a0*/  LDL R34, [R60] ;  /* 0x000000003c227983 */ /* 0x000f640000100800 */
[----:B-----5:R-:W-:-:S05]  /*f7b0*/  VIADD R67, R34, 0x1 ;  /* 0x0000000122437836 */ /* 0x020fca0000000000 */
[----:B------:R1:W-:Y:S04]  /*f7c0*/  STL [R60], R67 ;  /* 0x000000433c007387 */ /* 0x0003e80000100800 */
[----:B------:R-:W5:Y:S02]  /*f7d0*/  LDL R34, [R53+0x28] ;  /* 0x0000280035227983 */ /* 0x000f640000100800 */
[----:B-----5:R-:W-:-:S05]  /*f7e0*/  VIADD R34, R34, 0x1 ;  /* 0x0000000122227836 */ /* 0x020fca0000000000 */
[----:B------:R5:W-:Y:S04]  /*f7f0*/  STL [R53+0x28], R34 ;  /* 0x0000282235007387 */ /* 0x000be80000100800 */
[----:B------:R-:W3:Y:S02]  /*f800*/  LDL R68, [R50] ;  /* 0x0000000032447983 */ /* 0x000ee40000100800 */
[----:B---3--:R-:W-:-:S05]  /*f810*/  VIADD R69, R68, 0x1 ;  /* 0x0000000144457836 */ /* 0x008fca0000000000 */
[----:B------:R3:W-:Y:S04]  /*f820*/  STL [R50], R69 ;  /* 0x0000004532007387 */ /* 0x0007e80000100800 */
[----:B------:R-:W4:Y:S02]  /*f830*/  LDL R68, [R55+0x28] ;  /* 0x0000280037447983 */ /* 0x000f240000100800 */
[----:B----4-:R-:W-:-:S05]  /*f840*/  IADD3 R68, PT, PT, R68, 0x1, RZ ;  /* 0x0000000144447810 */ /* 0x010fca0007ffe0ff */
[----:B------:R-:W-:Y:S04]  /*f850*/  STL [R55+0x28], R68 ;  /* 0x0000284437007387 */ /* 0x000fe80000100800 */
[----:B0-----:R-:W4:Y:S02]  /*f860*/  LDL R62, [R51] ;  /* 0x00000000333e7983 */ /* 0x001f240000100800 */
[----:B----4-:R-:W-:-:S05]  /*f870*/  VIADD R62, R62, 0x1 ;  /* 0x000000013e3e7836 */ /* 0x010fca0000000000 */
[----:B------:R0:W-:Y:S04]  /*f880*/  STL [R51], R62 ;  /* 0x0000003e33007387 */ /* 0x0001e80000100800 */
[----:B-1----:R-:W5:Y:S02]  /*f890*/  LDL R60, [R46+0x28] ;  /* 0x000028002e3c7983 */ /* 0x002f640000100800 */
[----:B-----5:R-:W-:-:S05]  /*f8a0*/  VIADD R53, R60, 0x1 ;  /* 0x000000013c357836 */ /* 0x020fca0000000000 */
[----:B------:R1:W-:Y:S04]  /*f8b0*/  STL [R46+0x28], R53 ;  /* 0x000028352e007387 */ /* 0x0003e80000100800 */
[----:B------:R-:W4:Y:S02]  /*f8c0*/  LDL R34, [R36] ;  /* 0x0000000024227983 */ /* 0x000f240000100800 */
[----:B----4-:R-:W-:-:S05]  /*f8d0*/  VIADD R63, R34, 0x1 ;  /* 0x00000001223f7836 */ /* 0x010fca0000000000 */
[----:B------:R4:W-:Y:S04]  /*f8e0*/  STL [R36], R63 ;  /* 0x0000003f24007387 */ /* 0x0009e80000100800 */
[----:B------:R-:W5:Y:S02]  /*f8f0*/  LDL R34, [R47+0x28] ;  /* 0x000028002f227983 */ /* 0x000f640000100800 */
[----:B-----5:R-:W-:-:S05]  /*f900*/  IADD3 R34, PT, PT, R34, 0x1, RZ ;  /* 0x0000000122227810 */ /* 0x020fca0007ffe0ff */
[----:B------:R5:W-:Y:S04]  /*f910*/  STL [R47+0x28], R34 ;  /* 0x000028222f007387 */ /* 0x000be80000100800 */
[----:B---3--:R-:W3:Y:S02]  /*f920*/  LDL R50, [R37] ;  /* 0x0000000025327983 */ /* 0x008ee40000100800 */
[----:B---3--:R-:W-:-:S05]  /*f930*/  VIADD R50, R50, 0x1 ;  /* 0x0000000132327836 */ /* 0x008fca0000000000 */
[----:B------:R3:W-:Y:S04]  /*f940*/  STL [R37], R50 ;  /* 0x0000003225007387 */ /* 0x0007e80000100800 */
[----:B0-----:R-:W2:Y:S02]  /*f950*/  LDL R51, [R54+0x28] ;  /* 0x0000280036337983 */ /* 0x001ea40000100800 */
[----:B--2---:R-:W-:-:S05]  /*f960*/  VIADD R51, R51, 0x1 ;  /* 0x0000000133337836 */ /* 0x004fca0000000000 */
[----:B------:R-:W-:Y:S04]  /*f970*/  STL [R54+0x28], R51 ;  /* 0x0000283336007387 */ /* 0x000fe80000100800 */
[----:B-1----:R-:W2:Y:S02]  /*f980*/  LDL R46, [R9] ;  /* 0x00000000092e7983 */ /* 0x002ea40000100800 */
[----:B--2---:R-:W-:-:S05]  /*f990*/  VIADD R46, R46, 0x1 ;  /* 0x000000012e2e7836 */ /* 0x004fca0000000000 */
[----:B------:R-:W-:Y:S04]  /*f9a0*/  STL [R9], R46 ;  /* 0x0000002e09007387 */ /* 0x000fe80000100800 */
[----:B----4-:R-:W2:Y:S04]  /*f9b0*/  LDL R36, [R61+0x28] ;  /* 0x000028003d247983 */ /* 0x010ea80000100800 */
[----:B------:R-:W0:Y:S01]  /*f9c0*/  LDS R9, [UR5+0x140] ;  /* 0x00014005ff097984 */ /* 0x000e220008000800 */
[----:B--2---:R-:W-:-:S05]  /*f9d0*/  IADD3 R36, PT, PT, R36, 0x1, RZ ;  /* 0x0000000124247810 */ /* 0x004fca0007ffe0ff */
[----:B------:R1:W-:Y:S04]  /*f9e0*/  STL [R61+0x28], R36 ;  /* 0x000028243d007387 */ /* 0x0003e80000100800 */
[----:B-----5:R-:W3:Y:S02]  /*f9f0*/  LDL R34, [R58] ;  /* 0x000000003a227983 */ /* 0x020ee40000100800 */
[----:B---3--:R-:W-:-:S05]  /*fa00*/  VIADD R37, R34, 0x1 ;  /* 0x0000000122257836 */ /* 0x008fca0000000000 */
[----:B------:R2:W-:Y:S04]  /*fa10*/  STL [R58], R37 ;  /* 0x000000253a007387 */ /* 0x0005e80000100800 */
[----:B------:R-:W3:Y:S02]  /*fa20*/  LDL R34, [R59+0x28] ;  /* 0x000028003b227983 */ /* 0x000ee40000100800 */
[----:B---3--:R-:W-:-:S05]  /*fa30*/  VIADD R34, R34, 0x1 ;  /* 0x0000000122227836 */ /* 0x008fca0000000000 */
[----:B------:R3:W-:Y:S04]  /*fa40*/  STL [R59+0x28], R34 ;  /* 0x000028223b007387 */ /* 0x0007e80000100800 */
[----:B------:R-:W4:Y:S01]  /*fa50*/  LDL R47, [R52] ;  /* 0x00000000342f7983 */ /* 0x000f220000100800 */
[----:B0-----:R-:W-:Y:S01]  /*fa60*/  LEA R50, R9, UR10, 0x2 ;  /* 0x0000000a09327c11 */ /* 0x001fe2000f8e10ff */
[----:B----4-:R-:W-:-:S05]  /*fa70*/  VIADD R47, R47, 0x1 ;  /* 0x000000012f2f7836 */ /* 0x010fca0000000000 */
[----:B------:R-:W-:Y:S04]  /*fa80*/  STL [R52], R47 ;  /* 0x0000002f34007387 */ /* 0x000fe80000100800 */
[----:B------:R-:W2:Y:S04]  /*fa90*/  LDL R9, [R50+0x28] ;  /* 0x0000280032097983 */ /* 0x000ea80000100800 */
[----:B-1----:R-:W4:Y:S01]  /*faa0*/  LDL R36, [R50] ;  /* 0x0000000032247983 */ /* 0x002f220000100800 */
[----:B------:R-:W-:Y:S02]  /*fab0*/  ISETP.GT.AND P1, PT, R32, RZ, PT ;  /* 0x000000ff2000720c */ /* 0x000fe40003f24270 */
[----:B------:R-:W-:Y:S01]  /*fac0*/  IADD3 R32, PT, PT, R66, 0x1, RZ ;  /* 0x0000000142207810 */ /* 0x000fe20007ffe0ff */
[----:B------:R-:W-:Y:S01]  /*fad0*/  @!P0 IMAD.MOV R32, RZ, RZ, R66 ;  /* 0x000000ffff208224 */ /* 0x000fe200078e0242 */
[----:B------:R-:W-:Y:S01]  /*fae0*/  ISETP.GT.AND P0, PT, R35, RZ, PT ;  /* 0x000000ff2300720c */ /* 0x000fe20003f04270 */
[----:B--2---:R-:W-:-:S02]  /*faf0*/  VIADD R37, R9, 0x1 ;  /* 0x0000000109257836 */ /* 0x004fc40000000000 */
[----:B----4-:R-:W-:-:S03]  /*fb00*/  VIADD R46, R36, 0x1 ;  /* 0x00000001242e7836 */ /* 0x010fc60000000000 */
[----:B------:R-:W-:Y:S04]  /*fb10*/  STL [R50+0x28], R37 ;  /* 0x0000282532007387 */ /* 0x000fe80000100800 */
[----:B------:R-:W-:Y:S01]  /*fb20*/  STL [R50], R46 ;  /* 0x0000002e32007387 */ /* 0x000fe20000100800 */
[----:B------:R-:W-:-:S03]  /*fb30*/  IADD3 R9, PT, PT, R32, 0x1, RZ ;  /* 0x0000000120097810 */ /* 0x000fc60007ffe0ff */
[----:B---3--:R-:W2:Y:S01]  /*fb40*/  LDL.64 R34, [R1+0x28] ;  /* 0x0000280001227983 */ /* 0x008ea20000100a00 */
[----:B------:R-:W-:Y:S01]  /*fb50*/  @!P1 IMAD.MOV R9, RZ, RZ, R32 ;  /* 0x000000ffff099224 */ /* 0x000fe200078e0220 */
[----:B------:R-:W-:Y:S02]  /*fb60*/  ISETP.GT.AND P1, PT, R33, RZ, PT ;  /* 0x000000ff2100720c */ /* 0x000fe40003f24270 */
[----:B------:R-:W3:Y:S01]  /*fb70*/  LDL.64 R32, [R1] ;  /* 0x0000000001207983 */ /* 0x000ee20000100a00 */
        /* <DEDUP_REMOVED lines=8> */
[----:B------:R-:W-:Y:S02]  /*fc00*/  ISETP.GT.AND P0, PT, R31, RZ, PT ;  /* 0x000000ff1f00720c */ /* 0x000fe40003f04270 */
[----:B------:R-:W4:Y:S02]  /*fc10*/  LDL.64 R30, [R1+0x30] ;  /* 0x00003000011e7983 */ /* 0x000f240000100a00 */
[----:B------:R-:W-:-:S03]  /*fc20*/  IADD3 R9, PT, PT, R28, 0x1, RZ ;  /* 0x000000011c097810 */ /* 0x000fc60007ffe0ff */
[----:B------:R-:W-:Y:S01]  /*fc30*/  @!P1 IMAD.MOV R9, RZ, RZ, R28 ;  /* 0x000000ffff099224 */ /* 0x000fe200078e021c */
[----:B------:R-:W-:Y:S02]  /*fc40*/  ISETP.GT.AND P1, PT, R29, RZ, PT ;  /* 0x000000ff1d00720c */ /* 0x000fe40003f24270 */
[----:B------:R-:W5:Y:S01]  /*fc50*/  LDL.64 R28, [R1+0x8] ;  /* 0x00000800011c7983 */ /* 0x000f620000100a00 */
        /* <DEDUP_REMOVED lines=9> */
[----:B------:R-:W5:Y:S02]  /*fcf0*/  LDL.64 R26, [R1+0x38] ;  /* 0x00003800011a7983 */ /* 0x000f640000100a00 */
        /* <DEDUP_REMOVED lines=95> */
[----:B------:R-:W-:-:S04]  /*102f0*/  @!P1 IMAD.MOV R7, RZ, RZ, R6 ;  /* 0x000000ffff079224 */ /* 0x000fc800078e0206 */
[----:B------:R-:W-:Y:S01]  /*10300*/  VIADD R6, R7, 0x1 ;  /* 0x0000000107067836 */ /* 0x000fe20000000000 */
[----:B--2---:R-:W-:Y:S02]  /*10310*/  ISETP.GT.AND P0, PT, R34, RZ, PT ;  /* 0x000000ff2200720c */ /* 0x004fe40003f04270 */
[----:B---3--:R-:W-:-:S11]  /*10320*/  ISETP.GT.AND P1, PT, R32, RZ, PT ;  /* 0x000000ff2000720c */ /* 0x008fd60003f24270 */
        /* <DEDUP_REMOVED lines=56> */
[----:B------:R-:W-:-:S05]  /*106b0*/  @!P1 IMAD.MOV R5, RZ, RZ, R4 ;  /* 0x000000ffff059224 */ /* 0x000fca00078e0204 */
[----:B------:R-:W-:-:S13]  /*106c0*/  ISETP.GE.AND P0, PT, R8, R5, PT ;  /* 0x000000050800720c */ /* 0x000fda0003f06270 */
[----:B------:R-:W0:Y:S04]  /*106d0*/  @P0 LDS R5, [R2] ;  /* 0x0000000002050984 */ /* 0x000e280000000800 */
[----:B------:R2:W-:Y:S04]  /*106e0*/  @P0 STS [R2], R3 ;  /* 0x0000000302000388 */ /* 0x0005e80000000800 */
[----:B------:R2:W-:Y:S04]  /*106f0*/  STG.E.64 desc[UR8][R64.64+0x38], R12 ;  /* 0x0000380c40007986 */ /* 0x0005e8000c101b08 */
[----:B0-----:R2:W-:Y:S02]  /*10700*/  @P0 STS [R0], R5 ;  /* 0x0000000500000388 */ /* 0x0015e40000000800 */
.L_x_80:
[----:B------:R-:W-:Y:S05]  /*10710*/  BSYNC.RECONVERGENT B0 ;  /* 0x0000000000007941 */ /* 0x000fea0003800200 */
.L_x_79:
[----:B-12---:R-:W1:Y:S01]  /*10720*/  S2R R3, SR_CgaCtaId ;  /* 0x0000000000037919 */ /* 0x006e620000008800 */
[----:B------:R-:W-:Y:S01]  /*10730*/  S2UR UR5, SR_CTAID.X ;  /* 0x00000000000579c3 */ /* 0x000fe20000002500 */
[----:B------:R-:W2:Y:S01]  /*10740*/  LDCU UR4, c[0x0][0x360] ;  /* 0x00006c00ff0477ac */ /* 0x000ea20008000800 */
[----:B0-----:R-:W-:Y:S01]  /*10750*/  MOV R2, 0x400 ;  /* 0x0000040000027802 */ /* 0x001fe20000000f00 */
[----:B------:R-:W0:Y:S01]  /*10760*/  S2R R0, SR_TID.X ;  /* 0x0000000000007919 */ /* 0x000e220000002100 */
[----:B------:R-:W3:Y:S04]  /*10770*/  S2R R7, SR_TID.Y ;  /* 0x0000000000077919 */ /* 0x000ee80000002200 */
[----:B------:R-:W2:Y:S01]  /*10780*/  S2UR UR6, SR_CTAID.Y ;  /* 0x00000000000679c3 */ /* 0x000ea20000002600 */
[----:B-1----:R-:W-:Y:S01]  /*10790*/  LEA R3, R3, R2, 0x18 ;  /* 0x0000000203037211 */ /* 0x002fe200078ec0ff */
[----:B--2---:R-:W-:-:S04]  /*107a0*/  UIMAD UR4, UR5, UR4, UR6 ;  /* 0x00000004050472a4 */ /* 0x004fc8000f8e0206 */
[----:B------:R-:W-:Y:S01]  /*107b0*/  UISETP.NE.AND UP0, UPT, UR4, 0x1, UPT ;  /* 0x000000010400788c */ /* 0x000fe2000bf05270 */
[----:B0-----:R-:W-:-:S04]  /*107c0*/  IMAD R2, R0, 0x24, R3 ;  /* 0x0000002400027824 */ /* 0x001fc800078e0203 */
[----:B---3--:R-:W-:-:S04]  /*107d0*/  IMAD R5, R7, 0x4, R2 ;  /* 0x0000000407057824 */ /* 0x008fc800078e0202 */
[----:B------:R-:W-:Y:S05]  /*107e0*/  BRA.U !UP0, `(.L_x_86) ;  /* 0x0000000108207547 */ /* 0x000fea000b800000 */
[----:B------:R-:W-:-:S13]  /*107f0*/  ISETP.NE.AND P0, PT, RZ, UR4, PT ;  /* 0x00000004ff007c0c */ /* 0x000fda000bf05270 */
[----:B------:R-:W-:Y:S05]  /*10800*/  @P0 EXIT ;  /* 0x000000000000094d */ /* 0x000fea0003800000 */
[----:B------:R-:W0:Y:S01]  /*10810*/  LDS R5, [R5] ;  /* 0x0000000005057984 */ /* 0x000e220000000800 */
[----:B------:R-:W1:Y:S01]  /*10820*/  LDC.64 R2, c[0x0][0x390] ;  /* 0x0000e400ff027b82 */ /* 0x000e620000000a00 */
[----:B------:R-:W-:-:S04]  /*10830*/  IMAD R7, R0, 0x9, R7 ;  /* 0x0000000900077824 */ /* 0x000fc800078e0207 */
[----:B-1----:R-:W-:-:S05]  /*10840*/  IMAD.WIDE.U32 R2, R7, 0x4, R2 ;  /* 0x0000000407027825 */ /* 0x002fca00078e0002 */
[----:B0-----:R-:W-:Y:S01]  /*10850*/  STG.E desc[UR8][R2.64], R5 ;  /* 0x0000000502007986 */ /* 0x001fe2000c101908 */
[----:B------:R-:W-:Y:S05]  /*10860*/  EXIT ;  /* 0x000000000000794d */ /* 0x000fea0003800000 */
.L_x_86:
[----:B------:R-:W0:Y:S01]  /*10870*/  LDS R5, [R5] ;  /* 0x0000000005057984 */ /* 0x000e220000000800 */
[----:B------:R-:W1:Y:S01]  /*10880*/  LDC.64 R2, c[0x0][0x398] ;  /* 0x0000e600ff027b82 */ /* 0x000e620000000a00 */
[----:B------:R-:W-:-:S04]  /*10890*/  IMAD R7, R0, 0x9, R7 ;  /* 0x0000000900077824 */ /* 0x000fc800078e0207 */
[----:B-1----:R-:W-:-:S05]  /*108a0*/  IMAD.WIDE.U32 R2, R7, 0x4, R2 ;  /* 0x0000000407027825 */ /* 0x002fca00078e0002 */
[----:B0-----:R-:W-:Y:S01]  /*108b0*/  STG.E desc[UR8][R2.64], R5 ;  /* 0x0000000502007986 */ /* 0x001fe2000c101908 */
[----:B------:R-:W-:Y:S05]  /*108c0*/  EXIT ;  /* 0x000000000000794d */ /* 0x000fea0003800000 */
.L_x_87:
        /* <DEDUP_REMOVED lines=11> */
.L_x_191:


//--------------------- .text._Z10initCurandP17curandStateXORWOWS0_S0_mmm --------------------------
	.section	.text._Z10initCurandP17curandStateXORWOWS0_S0_mmm,"ax",@progbits
	.align	128
        .global         _Z10initCurandP17curandStateXORWOWS0_S0_mmm
        .type           _Z10initCurandP17curandStateXORWOWS0_S0_mmm,@function
        .size           _Z10initCurandP17curandStateXORWOWS0_S0_mmm,(.L_x_192 - _Z10initCurandP17curandStateXORWOWS0_S0_mmm)
        .other          _Z10initCurandP17curandStateXORWOWS0_S0_mmm,@"STO_CUDA_ENTRY STV_DEFAULT"
_Z10initCurandP17curandStateXORWOWS0_S0_mmm:
.text._Z10initCurandP17curandStateXORWOWS0_S0_mmm:
[----:B------:R-:W-:Y:S01]  /*0000*/  LDC R1, c[0x0][0x37c] ;  /* 0x0000df00ff017b82 */ /* 0x000fe20000000800 */
[----:B------:R-:W0:Y:S07]  /*0010*/  S2R R3, SR_TID.X ;  /* 0x0000000000037919 */ /* 0x000e2e0000002100 */
[----:B------:R-:W1:Y:S01]  /*0020*/  LDC.64 R8, c[0x0][0x398] ;  /* 0x0000e600ff087b82 */ /* 0x000e620000000a00 */
[----:B------:R-:W2:Y:S01]  /*0030*/  LDCU.64 UR4, c[0x0][0x358] ;  /* 0x00006b00ff0477ac */ /* 0x000ea20008000a00 */
[----:B------:R-:W-:Y:S06]  /*0040*/  BSSY.RECONVERGENT B0, `(.L_x_88) ;  /* 0x00000e6000007945 */ /* 0x000fec0003800200 */
[----:B------:R-:W0:Y:S08]  /*0050*/  S2UR UR6, SR_CTAID.X ;  /* 0x00000000000679c3 */ /* 0x000e300000002500 */
[----:B------:R-:W0:Y:S08]  /*0060*/  LDC R6, c[0x0][0x360] ;  /* 0x0000d800ff067b82 */ /* 0x000e300000000800 */
[----:B------:R-:W3:Y:S01]  /*0070*/  LDC.64 R4, c[0x0][0x380] ;  /* 0x0000e000ff047b82 */ /* 0x000ee20000000a00 */
[----:B-1----:R-:W-:-:S02]  /*0080*/  LOP3.LUT R0, R8, 0xaad26b49, RZ, 0x3c, !PT ;  /* 0xaad26b4908007812 */ /* 0x002fc400078e3cff */
[----:B------:R-:W-:-:S03]  /*0090*/  LOP3.LUT R2, R9, 0xf7dcefdd, RZ, 0x3c, !PT ;  /* 0xf7dcefdd09027812 */ /* 0x000fc600078e3cff */
[----:B------:R-:W-:Y:S02]  /*00a0*/  IMAD R0, R0, 0x4182bed5, RZ ;  /* 0x4182bed500007824 */ /* 0x000fe400078e02ff */
[----:B------:R-:W-:Y:S02]  /*00b0*/  IMAD R7, R2, -0x658354e5, RZ ;  /* 0x9a7cab1b02077824 */ /* 0x000fe400078e02ff */
[C---:B------:R-:W-:Y:S01]  /*00c0*/  VIADD R9, R0.reuse, 0x75bcd15 ;  /* 0x075bcd1500097836 */ /* 0x040fe20000000000 */
[C---:B------:R-:W-:Y:S01]  /*00d0*/  LOP3.LUT R10, R0.reuse, 0x159a55e5, RZ, 0x3c, !PT ;  /* 0x159a55e5000a7812 */ /* 0x040fe200078e3cff */
[C---:B------:R-:W-:Y:S01]  /*00e0*/  VIADD R13, R0.reuse, 0x583f19 ;  /* 0x00583f19000d7836 */ /* 0x040fe20000000000 */
[----:B------:R-:W-:Y:S01]  /*00f0*/  IADD3 R8, PT, PT, R0, 0x64f0c9, R7 ;  /* 0x0064f0c900087810 */ /* 0x000fe20007ffe007 */
[C---:B------:R-:W-:Y:S01]  /*0100*/  VIADD R11, R7.reuse, 0x1f123bb5 ;  /* 0x1f123bb5070b7836 */ /* 0x040fe20000000000 */
[----:B------:R-:W-:Y:S01]  /*0110*/  LOP3.LUT R12, R7, 0x5491333, RZ, 0x3c, !PT ;  /* 0x05491333070c7812 */ /* 0x000fe200078e3cff */
[----:B0-----:R-:W-:-:S05]  /*0120*/  IMAD R3, R6, UR6, R3 ;  /* 0x0000000606037c24 */ /* 0x001fca000f8e0203 */
[C---:B------:R-:W-:Y:S02]  /*0130*/  ISETP.NE.AND P0, PT, R3.reuse, RZ, PT ;  /* 0x000000ff0300720c */ /* 0x040fe40003f05270 */
[----:B------:R-:W-:Y:S01]  /*0140*/  SHF.R.S32.HI R0, RZ, 0x1f, R3 ;  /* 0x0000001fff007819 */ /* 0x000fe20000011403 */
[----:B---3--:R-:W-:-:S05]  /*0150*/  IMAD.WIDE R4, R3, 0x30, R4 ;  /* 0x0000003003047825 */ /* 0x008fca00078e0204 */
[----:B--2---:R0:W-:Y:S04]  /*0160*/  STG.E.64 desc[UR4][R4.64], R8 ;  /* 0x0000000804007986 */ /* 0x0041e8000c101b04 */
[----:B------:R0:W-:Y:S04]  /*0170*/  STG.E.64 desc[UR4][R4.64+0x8], R10 ;  /* 0x0000080a04007986 */ /* 0x0001e8000c101b04 */
[----:B------:R0:W-:Y:S01]  /*0180*/  STG.E.64 desc[UR4][R4.64+0x10], R12 ;  /* 0x0000100c04007986 */ /* 0x0001e2000c101b04 */
[----:B------:R-:W-:Y:S05]  /*0190*/  @!P0 BRA `(.L_x_89) ;  /* 0x0000000c00408947 */ /* 0x000fea0003800000 */
[----:B------:R-:W-:Y:S02]  /*01a0*/  IMAD.MOV.U32 R2, RZ, RZ, RZ ;  /* 0x000000ffff027224 */ /* 0x000fe400078e00ff */
[----:B------:R-:W-:Y:S02]  /*01b0*/  IMAD.MOV.U32 R14, RZ, RZ, R3 ;  /* 0x000000ffff0e7224 */ /* 0x000fe400078e0003 */
[----:B------:R-:W-:-:S07]  /*01c0*/  IMAD.MOV.U32 R15, RZ, RZ, R0 ;  /* 0x000000ffff0f7224 */ /* 0x000fce00078e0000 */
.L_x_95:
[----:B------:R-:W-:Y:S01]  /*01d0*/  LOP3.LUT R16, R14, 0x3, RZ, 0xc0, !PT ;  /* 0x000000030e107812 */ /* 0x000fe200078ec0ff */
[----:B------:R-:W-:Y:S03]  /*01e0*/  BSSY.RECONVERGENT B1, `(.L_x_90) ;  /* 0x00000c5000017945 */ /* 0x000fe60003800200 */
[----:B------:R-:W-:-:S04]  /*01f0*/  ISETP.NE.U32.AND P0, PT, R16, RZ, PT ;  /* 0x000000ff1000720c */ /* 0x000fc80003f05070 */
[----:B------:R-:W-:-:S13]  /*0200*/  ISETP.NE.AND.EX P0, PT, RZ, RZ, PT, P0 ;  /* 0x000000ffff00720c */ /* 0x000fda0003f05300 */
[----:B-1----:R-:W-:Y:S05]  /*0210*/  @!P0 BRA `(.L_x_91) ;  /* 0x0000000c00048947 */ /* 0x002fea0003800000 */
[----:B0-----:R-:W0:Y:S01]  /*0220*/  LDC.64 R10, c[0x4][RZ] ;  /* 0x01000000ff0a7b82 */ /* 0x001e220000000a00 */
[----:B------:R-:W-:Y:S02]  /*0230*/  IMAD.MOV.U32 R17, RZ, RZ, RZ ;  /* 0x000000ffff117224 */ /* 0x000fe400078e00ff */
[----:B0-----:R-:W-:-:S07]  /*0240*/  IMAD.WIDE.U32 R10, R2, 0xc80, R10 ;  /* 0x00000c80020a7825 */ /* 0x001fce00078e000a */
.L_x_94:
[----:B-1----:R-:W-:Y:S01]  /*0250*/  IMAD.MOV.U32 R19, RZ, RZ, RZ ;  /* 0x000000ffff137224 */ /* 0x002fe200078e00ff */
[----:B------:R-:W-:Y:S01]  /*0260*/  CS2R R8, SRZ ;  /* 0x0000000000087805 */ /* 0x000fe2000001ff00 */
[----:B------:R-:W-:Y:S01]  /*0270*/  IMAD.MOV.U32 R21, RZ, RZ, RZ ;  /* 0x000000ffff157224 */ /* 0x000fe200078e00ff */
[----:B------:R-:W-:-:S07]  /*0280*/  CS2R R6, SRZ ;  /* 0x0000000000067805 */ /* 0x000fce000001ff00 */
.L_x_93:
[----:B------:R-:W-:-:S05]  /*0290*/  IMAD.WIDE.U32 R12, R21, 0x4, R4 ;  /* 0x00000004150c7825 */ /* 0x000fca00078e0004 */
[----:B------:R0:W5:Y:S01]  /*02a0*/  LDG.E R18, desc[UR4][R12.64+0x4] ;  /* 0x000004040c127981 */ /* 0x000162000c1e1900 */
[----:B------:R-:W-:Y:S02]  /*02b0*/  IMAD.SHL.U32 R20, R21, 0x20, RZ ;  /* 0x0000002015147824 */ /* 0x000fe400078e00ff */
[----:B------:R-:W-:-:S07]  /*02c0*/  IMAD.MOV.U32 R23, RZ, RZ, RZ ;  /* 0x000000ffff177224 */ /* 0x000fce00078e00ff */
.L_x_92:
[----:B-----5:R-:W-:Y:S01]  /*02d0*/  SHF.R.U32.HI R24, RZ, R23, R18 ;  /* 0x00000017ff187219 */ /* 0x020fe20000011612 */
[----:B0-----:R-:W-:-:S03]  /*02e0*/  IMAD.IADD R12, R20, 0x1, R23 ;  /* 0x00000001140c7824 */ /* 0x001fc600078e0217 */
[----:B------:R-:W-:-:S04]  /*02f0*/  LOP3.LUT R13, R24, 0x1, RZ, 0xc0, !PT ;  /* 0x00000001180d7812 */ /* 0x000fc800078ec0ff */
[----:B------:R-:W-:Y:S01]  /*0300*/  ISETP.NE.U32.AND P0, PT, R13, 0x1, PT ;  /* 0x000000010d00780c */ /* 0x000fe20003f05070 */
[----:B------:R-:W-:-:S03]  /*0310*/  IMAD R13, R12, 0x5, RZ ;  /* 0x000000050c0d7824 */ /* 0x000fc600078e02ff */
[----:B------:R-:W-:Y:S01]  /*0320*/  R2P PR, R24, 0x7e ;  /* 0x0000007e18007804 */ /* 0x000fe20000000000 */
[----:B------:R-:W-:-:S08]  /*0330*/  IMAD.WIDE.U32 R12, R13, 0x4, R10 ;  /* 0x000000040d0c7825 */ /* 0x000fd000078e000a */
[----:B------:R-:W2:Y:S04]  /*0340*/  @!P0 LDG.E R26, desc[UR4][R12.64+0x10] ;  /* 0x000010040c1a8981 */ /* 0x000ea8000c1e1900 */
[----:B------:R-:W3:Y:S04]  /*0350*/  @P1 LDG.E R28, desc[UR4][R12.64+0x24] ;  /* 0x000024040c1c1981 */ /* 0x000ee8000c1e1900 */
[----:B------:R-:W4:Y:S04]  /*0360*/  @!P0 LDG.E R22, desc[UR4][R12.64] ;  /* 0x000000040c168981 */ /* 0x000f28000c1e1900 */
[----:B------:R-:W4:Y:S04]  /*0370*/  @P2 LDG.E R25, desc[UR4][R12.64+0x38] ;  /* 0x000038040c192981 */ /* 0x000f28000c1e1900 */
[----:B------:R-:W4:Y:S01]  /*0380*/  @P1 LDG.E R27, desc[UR4][R12.64+0x20] ;  /* 0x000020040c1b1981 */ /* 0x000f22000c1e1900 */
[----:B--2---:R-:W-:-:S03]  /*0390*/  @!P0 LOP3.LUT R9, R9, R26, RZ, 0x3c, !PT ;  /* 0x0000001a09098212 */ /* 0x004fc600078e3cff */
[----:B------:R-:W2:Y:S01]  /*03a0*/  @P3 LDG.E R26, desc[UR4][R12.64+0x4c] ;  /* 0x00004c040c1a3981 */ /* 0x000ea2000c1e1900 */
[----:B---3--:R-:W-:-:S03]  /*03b0*/  @P1 LOP3.LUT R9, R9, R28, RZ, 0x3c, !PT ;  /* 0x0000001c09091212 */ /* 0x008fc600078e3cff */
[----:B------:R-:W3:Y:S01]  /*03c0*/  @P4 LDG.E R28, desc[UR4][R12.64+0x60] ;  /* 0x000060040c1c4981 */ /* 0x000ee2000c1e1900 */
[----:B----4-:R-:W-:-:S03]  /*03d0*/  @!P0 LOP3.LUT R19, R19, R22, RZ, 0x3c, !PT ;  /* 0x0000001613138212 */ /* 0x010fc600078e3cff */
[----:B------:R-:W4:Y:S01]  /*03e0*/  @!P0 LDG.E R22, desc[UR4][R12.64+0x8] ;  /* 0x000008040c168981 */ /* 0x000f22000c1e1900 */
[----:B------:R-:W-:-:S03]  /*03f0*/  @P2 LOP3.LUT R9, R9, R25, RZ, 0x3c, !PT ;  /* 0x0000001909092212 */ /* 0x000fc600078e3cff */
[----:B------:R-:W3:Y:S01]  /*0400*/  @!P0 LDG.E R25, desc[UR4][R12.64+0x4] ;  /* 0x000004040c198981 */ /* 0x000ee2000c1e1900 */
[----:B--2---:R-:W-:-:S03]  /*0410*/  @P3 LOP3.LUT R9, R9, R26, RZ, 0x3c, !PT ;  /* 0x0000001a09093212 */ /* 0x004fc600078e3cff */
[----:B------:R-:W2:Y:S01]  /*0420*/  @P5 LDG.E R26, desc[UR4][R12.64+0x74] ;  /* 0x000074040c1a5981 */ /* 0x000ea2000c1e1900 */
[----:B----4-:R-:W-:-:S03]  /*0430*/  @!P0 LOP3.LUT R7, R7, R22, RZ, 0x3c, !PT ;  /* 0x0000001607078212 */ /* 0x010fc600078e3cff */
[----:B------:R-:W4:Y:S01]  /*0440*/  @P1 LDG.E R22, desc[UR4][R12.64+0x14] ;  /* 0x000014040c161981 */ /* 0x000f22000c1e1900 */
[----:B---3--:R-:W-:-:S03]  /*0450*/  @!P0 LOP3.LUT R6, R6, R25, RZ, 0x3c, !PT ;  /* 0x0000001906068212 */ /* 0x008fc600078e3cff */
[----:B------:R-:W3:Y:S01]  /*0460*/  @!P0 LDG.E R25, desc[UR4][R12.64+0xc] ;  /* 0x00000c040c198981 */ /* 0x000ee2000c1e1900 */
[----:B------:R-:W-:-:S03]  /*0470*/  @P4 LOP3.LUT R9, R9, R28, RZ, 0x3c, !PT ;  /* 0x0000001c09094212 */ /* 0x000fc600078e3cff */
[----:B------:R-:W3:Y:S01]  /*0480*/  @P6 LDG.E R28, desc[UR4][R12.64+0x88] ;  /* 0x000088040c1c6981 */ /* 0x000ee2000c1e1900 */
[----:B--2---:R-:W-:-:S03]  /*0490*/  @P5 LOP3.LUT R9, R9, R26, RZ, 0x3c, !PT ;  /* 0x0000001a09095212 */ /* 0x004fc600078e3cff */
[----:B------:R-:W2:Y:S01]  /*04a0*/  @P2 LDG.E R26, desc[UR4][R12.64+0x28] ;  /* 0x000028040c1a2981 */ /* 0x000ea2000c1e1900 */
[----:B----4-:R-:W-:-:S03]  /*04b0*/  @P1 LOP3.LUT R19, R19, R22, RZ, 0x3c, !PT ;  /* 0x0000001613131212 */ /* 0x010fc600078e3cff */
[----:B------:R-:W4:Y:S01]  /*04c0*/  @P1 LDG.E R22, desc[UR4][R12.64+0x1c] ;  /* 0x00001c040c161981 */ /* 0x000f22000c1e1900 */
[----:B---3--:R-:W-:-:S03]  /*04d0*/  @!P0 LOP3.LUT R8, R8, R25, RZ, 0x3c, !PT ;  /* 0x0000001908088212 */ /* 0x008fc600078e3cff */
[----:B------:R-:W3:Y:S01]  /*04e0*/  @P1 LDG.E R25, desc[UR4][R12.64+0x18] ;  /* 0x000018040c191981 */ /* 0x000ee2000c1e1900 */
[----:B------:R-:W-:-:S03]  /*04f0*/  @P1 LOP3.LUT R8, R8, R27, RZ, 0x3c, !PT ;  /* 0x0000001b08081212 */ /* 0x000fc600078e3cff */
[----:B------:R-:W3:Y:S01]  /*0500*/  @P2 LDG.E R27, desc[UR4][R12.64+0x34] ;  /* 0x000034040c1b2981 */ /* 0x000ee2000c1e1900 */
[----:B--2---:R-:W-:-:S03]  /*0510*/  @P2 LOP3.LUT R19, R19, R26, RZ, 0x3c, !PT ;  /* 0x0000001a13132212 */ /* 0x004fc600078e3cff */
[----:B------:R-:W2:Y:S01]  /*0520*/  @P3 LDG.E R26, desc[UR4][R12.64+0x3c] ;  /* 0x00003c040c1a3981 */ /* 0x000ea2000c1e1900 */
[----:B----4-:R-:W-:-:S03]  /*0530*/  @P1 LOP3.LUT R7, R7, R22, RZ, 0x3c, !PT ;  /* 0x0000001607071212 */ /* 0x010fc600078e3cff */
[----:B------:R-:W4:Y:S01]  /*0540*/  @P2 LDG.E R22, desc[UR4][R12.64+0x30] ;  /* 0x000030040c162981 */ /* 0x000f22000c1e1900 */
[----:B---3--:R-:W-:-:S03]  /*0550*/  @P1 LOP3.LUT R6, R6, R25, RZ, 0x3c, !PT ;  /* 0x0000001906061212 */ /* 0x008fc600078e3cff */
        /* <DEDUP_REMOVED lines=25> */
[----:B------:R-:W-:Y:S02]  /*06f0*/  LOP3.LUT P0, RZ, R24, 0x80, RZ, 0xc0, !PT ;  /* 0x0000008018ff7812 */ /* 0x000fe4000780c0ff */
[----:B------:R-:W-:Y:S02]  /*0700*/  @P5 LOP3.LUT R8, R8, R27, RZ, 0x3c, !PT ;  /* 0x0000001b08085212 */ /* 0x000fe400078e3cff */
[----:B------:R-:W3:Y:S01]  /*0710*/  @P6 LDG.E R27, desc[UR4][R12.64+0x84] ;  /* 0x000084040c1b6981 */ /* 0x000ee2000c1e1900 */
[----:B--2---:R-:W-:-:S08]  /*0720*/  @P6 LOP3.LUT R19, R19, R26, RZ, 0x3c, !PT ;  /* 0x0000001a13136212 */ /* 0x004fd000078e3cff */
        /* <DEDUP_REMOVED lines=13> */
[----:B------:R-:W-:Y:S02]  /*0800*/  @P6 LOP3.LUT R9, R9, R28, RZ, 0x3c, !PT ;  /* 0x0000001c09096212 */ /* 0x000fe400078e3cff */
[----:B------:R-:W-:Y:S02]  /*0810*/  @P0 LOP3.LUT R8, R8, R27, RZ, 0x3c, !PT ;  /* 0x0000001b08080212 */ /* 0x000fe400078e3cff */
[----:B--2---:R-:W-:Y:S02]  /*0820*/  @P0 LOP3.LUT R9, R9, R26, RZ, 0x3c, !PT ;  /* 0x0000001a09090212 */ /* 0x004fe400078e3cff */
[----:B----4-:R-:W-:Y:S02]  /*0830*/  @P0 LOP3.LUT R7, R7, R22, RZ, 0x3c, !PT ;  /* 0x0000001607070212 */ /* 0x010fe400078e3cff */
[----:B---3--:R-:W-:Y:S02]  /*0840*/  @P0 LOP3.LUT R6, R6, R25, RZ, 0x3c, !PT ;  /* 0x0000001906060212 */ /* 0x008fe400078e3cff */
[----:B------:R-:W-:-:S13]  /*0850*/  R2P PR, R24.B1, 0x7f ;  /* 0x0000007f18007804 */ /* 0x000fda0000001000 */
[----:B------:R-:W2:Y:S04]  /*0860*/  @P0 LDG.E R25, desc[UR4][R12.64+0xa4] ;  /* 0x0000a4040c190981 */ /* 0x000ea8000c1e1900 */
[----:B------:R-:W3:Y:S04]  /*0870*/  @P0 LDG.E R22, desc[UR4][R12.64+0xa0] ;  /* 0x0000a0040c160981 */ /* 0x000ee8000c1e1900 */
[----:B------:R-:W4:Y:S04]  /*0880*/  @P0 LDG.E R26, desc[UR4][R12.64+0xa8] ;  /* 0x0000a8040c1a0981 */ /* 0x000f28000c1e1900 */
[----:B------:R-:W4:Y:S01]  /*0890*/  @P1 LDG.E R27, desc[UR4][R12.64+0xb8] ;  /* 0x0000b8040c1b1981 */ /* 0x000f22000c1e1900 */
[----:B--2---:R-:W-:-:S03]  /*08a0*/  @P0 LOP3.LUT R6, R6, R25, RZ, 0x3c, !PT ;  /* 0x0000001906060212 */ /* 0x004fc600078e3cff */
[----:B------:R-:W2:Y:S01]  /*08b0*/  @P0 LDG.E R25, desc[UR4][R12.64+0xac] ;  /* 0x0000ac040c190981 */ /* 0x000ea2000c1e1900 */
[----:B---3--:R-:W-:-:S03]  /*08c0*/  @P0 LOP3.LUT R19, R19, R22, RZ, 0x3c, !PT ;  /* 0x0000001613130212 */ /* 0x008fc600078e3cff */
[----:B------:R-:W3:Y:S01]  /*08d0*/  @P0 LDG.E R22, desc[UR4][R12.64+0xb0] ;  /* 0x0000b0040c160981 */ /* 0x000ee2000c1e1900 */
[----:B----4-:R-:W-:-:S03]  /*08e0*/  @P0 LOP3.LUT R7, R7, R26, RZ, 0x3c, !PT ;  /* 0x0000001a07070212 */ /* 0x010fc600078e3cff */
[----:B------:R-:W4:Y:S01]  /*08f0*/  @P1 LDG.E R26, desc[UR4][R12.64+0xb4] ;  /* 0x0000b4040c1a1981 */ /* 0x000f22000c1e1900 */
[----:B--2---:R-:W-:-:S03]  /*0900*/  @P0 LOP3.LUT R8, R8, R25, RZ, 0x3c, !PT ;  /* 0x0000001908080212 */ /* 0x004fc600078e3cff */
[----:B------:R-:W2:Y:S01]  /*0910*/  @P1 LDG.E R25, desc[UR4][R12.64+0xc0] ;  /* 0x0000c0040c191981 */ /* 0x000ea2000c1e1900 */
[----:B---3--:R-:W-:Y:S02]  /*0920*/  @P0 LOP3.LUT R9, R9, R22, RZ, 0x3c, !PT ;  /* 0x0000001609090212 */ /* 0x008fe400078e3cff */
[----:B------:R-:W-:Y:S01]  /*0930*/  LOP3.LUT P0, RZ, R24, 0x8000, RZ, 0xc0, !PT ;  /* 0x0000800018ff7812 */ /* 0x000fe2000780c0ff */
[----:B------:R-:W3:Y:S04]  /*0940*/  @P1 LDG.E R22, desc[UR4][R12.64+0xbc] ;  /* 0x0000bc040c161981 */ /* 0x000ee8000c1e1900 */
[----:B------:R-:W3:Y:S01]  /*0950*/  @P1 LDG.E R24, desc[UR4][R12.64+0xc4] ;  /* 0x0000c4040c181981 */ /* 0x000ee2000c1e1900 */
[----:B----4-:R-:W-:-:S03]  /*0960*/  @P1 LOP3.LUT R19, R19, R26, RZ, 0x3c, !PT ;  /* 0x0000001a13131212 */ /* 0x010fc600078e3cff */
[----:B------:R-:W4:Y:S01]  /*0970*/  @P2 LDG.E R26, desc[UR4][R12.64+0xc8] ;  /* 0x0000c8040c1a2981 */ /* 0x000f22000c1e1900 */
[----:B------:R-:W-:-:S03]  /*0980*/  @P1 LOP3.LUT R6, R6, R27, RZ, 0x3c, !PT ;  /* 0x0000001b06061212 */ /* 0x000fc600078e3cff */
[----:B------:R-:W4:Y:S04]  /*0990*/  @P2 LDG.E R27, desc[UR4][R12.64+0xd4] ;  /* 0x0000d4040c1b2981 */ /* 0x000f28000c1e1900 */
[----:B------:R-:W4:Y:S01]  /*09a0*/  @P0 LDG.E R29, desc[UR4][R12.64+0x138] ;  /* 0x000138040c1d0981 */ /* 0x000f22000c1e1900 */
[----:B--2---:R-:W-:-:S03]  /*09b0*/  @P1 LOP3.LUT R8, R8, R25, RZ, 0x3c, !PT ;  /* 0x0000001908081212 */ /* 0x004fc600078e3cff */
[----:B------:R-:W2:Y:S01]  /*09c0*/  @P2 LDG.E R25, desc[UR4][R12.64+0xcc] ;  /* 0x0000cc040c192981 */ /* 0x000ea2000c1e1900 */
[----:B---3--:R-:W-:-:S03]  /*09d0*/  @P1 LOP3.LUT R7, R7, R22, RZ, 0x3c, !PT ;  /* 0x0000001607071212 */ /* 0x008fc600078e3cff */
[----:B------:R-:W3:Y:S01]  /*09e0*/  @P2 LDG.E R22, desc[UR4][R12.64+0xd0] ;  /* 0x0000d0040c162981 */ /* 0x000ee2000c1e1900 */
[----:B------:R-:W-:-:S03]  /*09f0*/  @P1 LOP3.LUT R9, R9, R24, RZ, 0x3c, !PT ;  /* 0x0000001809091212 */ /* 0x000fc600078e3cff */
[----:B------:R-:W3:Y:S01]  /*0a00*/  @P3 LDG.E R24, desc[UR4][R12.64+0xdc] ;  /* 0x0000dc040c183981 */ /* 0x000ee2000c1e1900 */
[----:B----4-:R-:W-:-:S03]  /*0a10*/  @P2 LOP3.LUT R19, R19, R26, RZ, 0x3c, !PT ;  /* 0x0000001a13132212 */ /* 0x010fc600078e3cff */
[----:B------:R-:W4:Y:S01]  /*0a20*/  @P4 LDG.E R26, desc[UR4][R12.64+0xf0] ;  /* 0x0000f0040c1a4981 */ /* 0x000f22000c1e1900 */
[----:B--2---:R-:W-:-:S03]  /*0a30*/  @P2 LOP3.LUT R6, R6, R25, RZ, 0x3c, !PT ;  /* 0x0000001906062212 */ /* 0x004fc600078e3cff */
[----:B------:R-:W2:Y:S01]  /*0a40*/  @P3 LDG.E R25, desc[UR4][R12.64+0xe0] ;  /* 0x0000e0040c193981 */ /* 0x000ea2000c1e1900 */
[----:B---3--:R-:W-:-:S03]  /*0a50*/  @P2 LOP3.LUT R7, R7, R22, RZ, 0x3c, !PT ;  /* 0x0000001607072212 */ /* 0x008fc600078e3cff */
[----:B------:R-:W3:Y:S01]  /*0a60*/  @P2 LDG.E R22, desc[UR4][R12.64+0xd8] ;  /* 0x0000d8040c162981 */ /* 0x000ee2000c1e1900 */
[----:B------:R-:W-:-:S03]  /*0a70*/  @P3 LOP3.LUT R19, R19, R24, RZ, 0x3c, !PT ;  /* 0x0000001813133212 */ /* 0x000fc600078e3cff */
[----:B------:R-:W4:Y:S01]  /*0a80*/  @P3 LDG.E R24, desc[UR4][R12.64+0xe4] ;  /* 0x0000e4040c183981 */ /* 0x000f22000c1e1900 */
[----:B--2---:R-:W-:-:S03]  /*0a90*/  @P3 LOP3.LUT R6, R6, R25, RZ, 0x3c, !PT ;  /* 0x0000001906063212 */ /* 0x004fc600078e3cff */
[----:B------:R-:W2:Y:S01]  /*0aa0*/  @P3 LDG.E R25, desc[UR4][R12.64+0xe8] ;  /* 0x0000e8040c193981 */ /* 0x000ea2000c1e1900 */
[----:B---3--:R-:W-:-:S03]  /*0ab0*/  @P2 LOP3.LUT R9, R9, R22, RZ, 0x3c, !PT ;  /* 0x0000001609092212 */ /* 0x008fc600078e3cff */
[----:B------:R-:W3:Y:S01]  /*0ac0*/  @P3 LDG.E R22, desc[UR4][R12.64+0xec] ;  /* 0x0000ec040c163981 */ /* 0x000ee2000c1e1900 */
[----:B----4-:R-:W-:-:S03]  /*0ad0*/  @P3 LOP3.LUT R7, R7, R24, RZ, 0x3c, !PT ;  /* 0x0000001807073212 */ /* 0x010fc600078e3cff */
[----:B------:R-:W4:Y:S01]  /*0ae0*/  @P5 LDG.E R24, desc[UR4][R12.64+0x104] ;  /* 0x000104040c185981 */ /* 0x000f22000c1e1900 */
[----:B------:R-:W-:Y:S02]  /*0af0*/  @P2 LOP3.LUT R8, R8, R27, RZ, 0x3c, !PT ;  /* 0x0000001b08082212 */ /* 0x000fe400078e3cff */
[----:B------:R-:W-:Y:S01]  /*0b00*/  @P4 LOP3.LUT R19, R19, R26, RZ, 0x3c, !PT ;  /* 0x0000001a13134212 */ /* 0x000fe200078e3cff */
        /* <DEDUP_REMOVED lines=10> */
[----:B---3--:R-:W-:-:S03]  /*0bb0*/  @P4 LOP3.LUT R7, R7, R22, RZ, 0x3c, !PT ;  /* 0x0000001607074212 */ /* 0x008fc600078e3cff */
[----:B------:R-:W3:Y:S01]  /*0bc0*/  @P5 LDG.E R22, desc[UR4][R12.64+0x10c] ;  /* 0x00010c040c165981 */ /* 0x000ee2000c1e1900 */
[----:B----4-:R-:W-:-:S03]  /*0bd0*/  @P4 LOP3.LUT R9, R9, R24, RZ, 0x3c, !PT ;  /* 0x0000001809094212 */ /* 0x010fc600078e3cff */
[----:B------:R-:W4:Y:S01]  /*0be0*/  @P5 LDG.E R24, desc[UR4][R12.64+0x114] ;  /* 0x000114040c185981 */ /* 0x000f22000c1e1900 */
        /* <DEDUP_REMOVED lines=18> */
[----:B------:R-:W-:-:S05]  /*0d10*/  VIADD R23, R23, 0x10 ;  /* 0x0000001017177836 */ /* 0x000fca0000000000 */
[----:B------:R-:W-:Y:S02]  /*0d20*/  ISETP.NE.AND P1, PT, R23, 0x20, PT ;  /* 0x000000201700780c */ /* 0x000fe40003f25270 */
[----:B------:R-:W-:Y:S02]  /*0d30*/  @P0 LOP3.LUT R19, R19, R26, RZ, 0x3c, !PT ;  /* 0x0000001a13130212 */ /* 0x000fe400078e3cff */
[----:B------:R-:W-:Y:S02]  /*0d40*/  @P0 LOP3.LUT R6, R6, R27, RZ, 0x3c, !PT ;  /* 0x0000001b06060212 */ /* 0x000fe400078e3cff */
[----:B--2---:R-:W-:-:S04]  /*0d50*/  @P6 LOP3.LUT R8, R8, R25, RZ, 0x3c, !PT ;  /* 0x0000001908086212 */ /* 0x004fc800078e3cff */
[----:B------:R-:W-:Y:S02]  /*0d60*/  @P0 LOP3.LUT R8, R8, R29, RZ, 0x3c, !PT ;  /* 0x0000001d08080212 */ /* 0x000fe400078e3cff */
[----:B---3--:R-:W-:Y:S02]  /*0d70*/  @P0 LOP3.LUT R7, R7, R22, RZ, 0x3c, !PT ;  /* 0x0000001607070212 */ /* 0x008fe400078e3cff */
[----:B----4-:R-:W-:Y:S01]  /*0d80*/  @P0 LOP3.LUT R9, R9, R24, RZ, 0x3c, !PT ;  /* 0x0000001809090212 */ /* 0x010fe200078e3cff */
[----:B------:R-:W-:Y:S06]  /*0d90*/  @P1 BRA `(.L_x_92) ;  /* 0xfffffff4004c1947 */ /* 0x000fec000383ffff */
[----:B------:R-:W-:-:S05]  /*0da0*/  VIADD R21, R21, 0x1 ;  /* 0x0000000115157836 */ /* 0x000fca0000000000 */
[----:B------:R-:W-:-:S13]  /*0db0*/  ISETP.NE.AND P0, PT, R21, 0x5, PT ;  /* 0x000000051500780c */ /* 0x000fda0003f05270 */
[----:B------:R-:W-:Y:S05]  /*0dc0*/  @P0 BRA `(.L_x_93) ;  /* 0xfffffff400300947 */ /* 0x000fea000383ffff */
[----:B------:R1:W-:Y:S01]  /*0dd0*/  STG.E.64 desc[UR4][R4.64+0x8], R6 ;  /* 0x0000080604007986 */ /* 0x0003e2000c101b04 */
[----:B------:R-:W-:-:S03]  /*0de0*/  VIADD R17, R17, 0x1 ;  /* 0x0000000111117836 */ /* 0x000fc60000000000 */
[----:B------:R1:W-:Y:S02]  /*0df0*/  STG.E.64 desc[UR4][R4.64+0x10], R8 ;  /* 0x0000100804007986 */ /* 0x0003e4000c101b04 */
[----:B------:R-:W-:Y:S02]  /*0e00*/  ISETP.GE.U32.AND P0, PT, R17, R16, PT ;  /* 0x000000101100720c */ /* 0x000fe40003f06070 */
[----:B------:R1:W-:Y:S11]  /*0e10*/  STG.E desc[UR4][R4.64+0x4], R19 ;  /* 0x0000041304007986 */ /* 0x0003f6000c101904 */
[----:B------:R-:W-:Y:S05]  /*0e20*/  @!P0 BRA `(.L_x_94) ;  /* 0xfffffff400088947 */ /* 0x000fea000383ffff */
.L_x_91:
[----:B------:R-:W-:Y:S05]  /*0e30*/  BSYNC.RECONVERGENT B1 ;  /* 0x0000000000017941 */ /* 0x000fea0003800200 */
.L_x_90:
[----:B------:R-:W-:Y:S01]  /*0e40*/  ISETP.GT.U32.AND P0, PT, R14, 0x3, PT ;  /* 0x000000030e00780c */ /* 0x000fe20003f04070 */
[----:B------:R-:W-:Y:S01]  /*0e50*/  VIADD R2, R2, 0x1 ;  /* 0x0000000102027836 */ /* 0x000fe20000000000 */
[--C-:B------:R-:W-:Y:S02]  /*0e60*/  SHF.R.U64 R14, R14, 0x2, R15.reuse ;  /* 0x000000020e0e7819 */ /* 0x100fe4000000120f */
[----:B------:R-:W-:Y:S02]  /*0e70*/  ISETP.GT.U32.AND.EX P0, PT, R15, RZ, PT, P0 ;  /* 0x000000ff0f00720c */ /* 0x000fe40003f04100 */
[----:B------:R-:W-:-:S11]  /*0e80*/  SHF.R.U32.HI R15, RZ, 0x2, R15 ;  /* 0x00000002ff0f7819 */ /* 0x000fd6000001160f */
[----:B------:R-:W-:Y:S05]  /*0e90*/  @P0 BRA `(.L_x_95) ;  /* 0xfffffff000cc0947 */ /* 0x000fea000383ffff */
.L_x_89:
[----:B------:R-:W-:Y:S05]  /*0ea0*/  BSYNC.RECONVERGENT B0 ;  /* 0x0000000000007941 */ /* 0x000fea0003800200 */
.L_x_88:
[----:B01----:R-:W0:Y:S01]  /*0eb0*/  LDC.64 R8, c[0x0][0x3a0] ;  /* 0x0000e800ff087b82 */ /* 0x003e220000000a00 */
[----:B------:R-:W-:Y:S01]  /*0ec0*/  IMAD R11, R0, 0x30, RZ ;  /* 0x00000030000b7824 */ /* 0x000fe200078e02ff */
[----:B------:R1:W-:Y:S01]  /*0ed0*/  STG.E.64 desc[UR4][R4.64+0x18], RZ ;  /* 0x000018ff04007986 */ /* 0x0003e2000c101b04 */
[----:B------:R-:W-:Y:S01]  /*0ee0*/  ISETP.NE.AND P0, PT, R3, RZ, PT ;  /* 0x000000ff0300720c */ /* 0x000fe20003f05270 */
[----:B------:R-:W-:Y:S02]  /*0ef0*/  BSSY.RECONVERGENT B0, `(.L_x_96) ;  /* 0x00000e4000007945 */ /* 0x000fe40003800200 */
[----:B------:R1:W-:Y:S02]  /*0f00*/  STG.E desc[UR4][R4.64+0x20], RZ ;  /* 0x000020ff04007986 */ /* 0x0003e4000c101904 */
[----:B------:R-:W2:Y:S02]  /*0f10*/  LDC.64 R6, c[0x0][0x388] ;  /* 0x0000e200ff067b82 */ /* 0x000ea40000000a00 */
[----:B------:R1:W-:Y:S01]  /*0f20*/  STG.E.64 desc[UR4][R4.64+0x28], RZ ;  /* 0x000028ff04007986 */ /* 0x0003e2000c101b04 */
[----:B0-----:R-:W-:-:S02]  /*0f30*/  LOP3.LUT R2, R8, 0xaad26b49, RZ, 0x3c, !PT ;  /* 0xaad26b4908027812 */ /* 0x001fc400078e3cff */
[----:B------:R-:W-:-:S03]  /*0f40*/  LOP3.LUT R8, R9, 0xf7dcefdd, RZ, 0x3c, !PT ;  /* 0xf7dcefdd09087812 */ /* 0x000fc600078e3cff */
[----:B------:R-:W-:Y:S02]  /*0f50*/  IMAD R2, R2, 0x4182bed5, RZ ;  /* 0x4182bed502027824 */ /* 0x000fe400078e02ff */
[----:B------:R-:W-:Y:S02]  /*0f60*/  IMAD R9, R8, -0x658354e5, RZ ;  /* 0x9a7cab1b08097824 */ /* 0x000fe400078e02ff */
[----:B--2---:R-:W-:Y:S01]  /*0f70*/  IMAD.WIDE.U32 R6, R3, 0x30, R6 ;  /* 0x0000003003067825 */ /* 0x004fe200078e0006 */
[C---:B------:R-:W-:Y:S02]  /*0f80*/  LOP3.LUT R12, R2.reuse, 0x159a55e5, RZ, 0x3c, !PT ;  /* 0x159a55e5020c7812 */ /* 0x040fe400078e3cff */
[C---:B------:R-:W-:Y:S01]  /*0f90*/  IADD3 R10, PT, PT, R2.reuse, 0x64f0c9, R9 ;  /* 0x0064f0c9020a7810 */ /* 0x040fe20007ffe009 */
[----:B------:R-:W-:Y:S01]  /*0fa0*/  IMAD.IADD R7, R7, 0x1, R11 ;  /* 0x0000000107077824 */ /* 0x000fe200078e020b */
[----:B------:R-:W-:Y:S01]  /*0fb0*/  LOP3.LUT R14, R9, 0x5491333, RZ, 0x3c, !PT ;  /* 0x05491333090e7812 */ /* 0x000fe200078e3cff */
[----:B------:R-:W-:-:S02]  /*0fc0*/  VIADD R11, R2, 0x75bcd15 ;  /* 0x075bcd15020b7836 */ /* 0x000fc40000000000 */
[----:B------:R-:W-:Y:S02]  /*0fd0*/  VIADD R15, R2, 0x583f19 ;  /* 0x00583f19020f7836 */ /* 0x000fe40000000000 */
[----:B------:R-:W-:Y:S01]  /*0fe0*/  VIADD R13, R9, 0x1f123bb5 ;  /* 0x1f123bb5090d7836 */ /* 0x000fe20000000000 */
[----:B------:R1:W-:Y:S04]  /*0ff0*/  STG.E.64 desc[UR4][R6.64], R10 ;  /* 0x0000000a06007986 */ /* 0x0003e8000c101b04 */
[----:B------:R1:W-:Y:S04]  /*1000*/  STG.E.64 desc[UR4][R6.64+0x8], R12 ;  /* 0x0000080c06007986 */ /* 0x0003e8000c101b04 */
[----:B------:R1:W-:Y:S01]  /*1010*/  STG.E.64 desc[UR4][R6.64+0x10], R14 ;  /* 0x0000100e06007986 */ /* 0x0003e2000c101b04 */
[----:B------:R-:W-:Y:S05]  /*1020*/  @!P0 BRA `(.L_x_97) ;  /* 0x0000000c00408947 */ /* 0x000fea0003800000 */
[----:B------:R-:W-:Y:S02]  /*1030*/  IMAD.MOV.U32 R2, RZ, RZ, RZ ;  /* 0x000000ffff027224 */ /* 0x000fe400078e00ff */
[----:B-1----:R-:W-:Y:S02]  /*1040*/  IMAD.MOV.U32 R14, RZ, RZ, R3 ;  /* 0x000000ffff0e7224 */ /* 0x002fe400078e0003 */
[----:B------:R-:W-:-:S07]  /*1050*/  IMAD.MOV.U32 R15, RZ, RZ, R0 ;  /* 0x000000ffff0f7224 */ /* 0x000fce00078e0000 */
.L_x_103:
[----:B------:R-:W-:Y:S01]  /*1060*/  LOP3.LUT R16, R14, 0x3, RZ, 0xc0, !PT ;  /* 0x000000030e107812 */ /* 0x000fe200078ec0ff */
[----:B------:R-:W-:Y:S03]  /*1070*/  BSSY.RECONVERGENT B1, `(.L_x_98) ;  /* 0x00000c5000017945 */ /* 0x000fe60003800200 */
[----:B------:R-:W-:-:S04]  /*1080*/  ISETP.NE.U32.AND P0, PT, R16, RZ, PT ;  /* 0x000000ff1000720c */ /* 0x000fc80003f05070 */
[----:B------:R-:W-:-:S13]  /*1090*/  ISETP.NE.AND.EX P0, PT, RZ, RZ, PT, P0 ;  /* 0x000000ffff00720c */ /* 0x000fda0003f05300 */
[----:B0-----:R-:W-:Y:S05]  /*10a0*/  @!P0 BRA `(.L_x_99) ;  /* 0x0000000c00048947 */ /* 0x001fea0003800000 */
[----:B------:R-:W0:Y:S01]  /*10b0*/  LDC.64 R10, c[0x4][RZ] ;  /* 0x01000000ff0a7b82 */ /* 0x000e220000000a00 */
[----:B------:R-:W-:Y:S02]  /*10c0*/  IMAD.MOV.U32 R17, RZ, RZ, RZ ;  /* 0x000000ffff117224 */ /* 0x000fe400078e00ff */
[----:B0-----:R-:W-:-:S07]  /*10d0*/  IMAD.WIDE.U32 R10, R2, 0xc80, R10 ;  /* 0x00000c80020a7825 */ /* 0x001fce00078e000a */
.L_x_102:
[----:B0-----:R-:W-:Y:S01]  /*10e0*/  IMAD.MOV.U32 R19, RZ, RZ, RZ ;  /* 0x000000ffff137224 */ /* 0x001fe200078e00ff */
[----:B------:R-:W-:Y:S01]  /*10f0*/  CS2R R8, SRZ ;  /* 0x0000000000087805 */ /* 0x000fe2000001ff00 */
[----:B------:R-:W-:Y:S01]  /*1100*/  IMAD.MOV.U32 R21, RZ, RZ, RZ ;  /* 0x000000ffff157224 */ /* 0x000fe200078e00ff */
[----:B------:R-:W-:-:S07]  /*1110*/  CS2R R4, SRZ ;  /* 0x0000000000047805 */ /* 0x000fce000001ff00 */
.L_x_101:
[----:B------:R-:W-:-:S05]  /*1120*/  IMAD.WIDE.U32 R12, R21, 0x4, R6 ;  /* 0x00000004150c7825 */ /* 0x000fca00078e0006 */
[----:B------:R0:W5:Y:S01]  /*1130*/  LDG.E R18, desc[UR4][R12.64+0x4] ;  /* 0x000004040c127981 */ /* 0x000162000c1e1900 */
[----:B------:R-:W-:Y:S02]  /*1140*/  IMAD.SHL.U32 R20, R21, 0x20, RZ ;  /* 0x0000002015147824 */ /* 0x000fe400078e00ff */
[----:B------:R-:W-:-:S07]  /*1150*/  IMAD.MOV.U32 R23, RZ, RZ, RZ ;  /* 0x000000ffff177224 */ /* 0x000fce00078e00ff */
.L_x_100:
        /* <DEDUP_REMOVED lines=182> */
.L_x_99:
[----:B------:R-:W-:Y:S05]  /*1cc0*/  BSYNC.RECONVERGENT B1 ;  /* 0x0000000000017941 */ /* 0x000fea0003800200 */
.L_x_98:
[----:B------:R-:W-:Y:S01]  /*1cd0*/  ISETP.GT.U32.AND P0, PT, R14, 0x3, PT ;  /* 0x000000030e00780c */ /* 0x000fe20003f04070 */
[----:B------:R-:W-:Y:S01]  /*1ce0*/  VIADD R2, R2, 0x1 ;  /* 0x0000000102027836 */ /* 0x000fe20000000000 */
[--C-:B------:R-:W-:Y:S02]  /*1cf0*/  SHF.R.U64 R14, R14, 0x2, R15.reuse ;  /* 0x000000020e0e7819 */ /* 0x100fe4000000120f */
[----:B------:R-:W-:Y:S02]  /*1d00*/  ISETP.GT.U32.AND.EX P0, PT, R15, RZ, PT, P0 ;  /* 0x000000ff0f00720c */ /* 0x000fe40003f04100 */
[----:B------:R-:W-:-:S11]  /*1d10*/  SHF.R.U32.HI R15, RZ, 0x2, R15 ;  /* 0x00000002ff0f7819 */ /* 0x000fd6000001160f */
[----:B------:R-:W-:Y:S05]  /*1d20*/  @P0 BRA `(.L_x_103) ;  /* 0xfffffff000cc0947 */ /* 0x000fea000383ffff */
.L_x_97:
[----:B------:R-:W-:Y:S05]  /*1d30*/  BSYNC.RECONVERGENT B0 ;  /* 0x0000000000007941 */ /* 0x000fea0003800200 */
.L_x_96:
[----:B0-----:R-:W0:Y:S01]  /*1d40*/  LDC.64 R8, c[0x0][0x3a8] ;  /* 0x0000ea00ff087b82 */ /* 0x001e220000000a00 */
[----:B-1----:R-:W-:Y:S01]  /*1d50*/  IMAD R11, R0, 0x30, RZ ;  /* 0x00000030000b7824 */ /* 0x002fe200078e02ff */
        /* <DEDUP_REMOVED lines=22> */
[----:B------:R-:W-:-:S07]  /*1ec0*/  IMAD.MOV.U32 R2, RZ, RZ, RZ ;  /* 0x000000ffff027224 */ /* 0x000fce00078e00ff */
.L_x_111:
[----:B-1----:R-:W-:Y:S01]  /*1ed0*/  LOP3.LUT R14, R3, 0x3, RZ, 0xc0, !PT ;  /* 0x00000003030e7812 */ /* 0x002fe200078ec0ff */
[----:B------:R-:W-:Y:S03]  /*1ee0*/  BSSY.RECONVERGENT B1, `(.L_x_106) ;  /* 0x00000c5000017945 */ /* 0x000fe60003800200 */
[----:B------:R-:W-:-:S04]  /*1ef0*/  ISETP.NE.U32.AND P0, PT, R14, RZ, PT ;  /* 0x000000ff0e00720c */ /* 0x000fc80003f05070 */
[----:B------:R-:W-:-:S13]  /*1f00*/  ISETP.NE.AND.EX P0, PT, RZ, RZ, PT, P0 ;  /* 0x000000ffff00720c */ /* 0x000fda0003f05300 */
[----:B0-----:R-:W-:Y:S05]  /*1f10*/  @!P0 BRA `(.L_x_107) ;  /* 0x0000000c00048947 */ /* 0x001fea0003800000 */
[----:B------:R-:W0:Y:S01]  /*1f20*/  LDC.64 R10, c[0x4][RZ] ;  /* 0x01000000ff0a7b82 */ /* 0x000e220000000a00 */
[----:B------:R-:W-:Y:S02]  /*1f30*/  IMAD.MOV.U32 R15, RZ, RZ, RZ ;  /* 0x000000ffff0f7224 */ /* 0x000fe400078e00ff */
[----:B0-----:R-:W-:-:S07]  /*1f40*/  IMAD.WIDE.U32 R10, R2, 0xc80, R10 ;  /* 0x00000c80020a7825 */ /* 0x001fce00078e000a */
.L_x_110:
[----:B0-----:R-:W-:Y:S01]  /*1f50*/  IMAD.MOV.U32 R17, RZ, RZ, RZ ;  /* 0x000000ffff117224 */ /* 0x001fe200078e00ff */
[----:B------:R-:W-:Y:S01]  /*1f60*/  CS2R R8, SRZ ;  /* 0x0000000000087805 */ /* 0x000fe2000001ff00 */
[----:B------:R-:W-:Y:S01]  /*1f70*/  IMAD.MOV.U32 R19, RZ, RZ, RZ ;  /* 0x000000ffff137224 */ /* 0x000fe200078e00ff */
[----:B------:R-:W-:-:S07]  /*1f80*/  CS2R R6, SRZ ;  /* 0x0000000000067805 */ /* 0x000fce000001ff00 */
.L_x_109:
[----:B------:R-:W-:-:S05]  /*1f90*/  IMAD.WIDE.U32 R12, R19, 0x4, R4 ;  /* 0x00000004130c7825 */ /* 0x000fca00078e0004 */
[----:B------:R0:W5:Y:S01]  /*1fa0*/  LDG.E R16, desc[UR4][R12.64+0x4] ;  /* 0x000004040c107981 */ /* 0x000162000c1e1900 */
[----:B------:R-:W-:Y:S02]  /*1fb0*/  IMAD.SHL.U32 R18, R19, 0x20, RZ ;  /* 0x0000002013127824 */ /* 0x000fe400078e00ff */
[----:B------:R-:W-:-:S07]  /*1fc0*/  IMAD.MOV.U32 R21, RZ, RZ, RZ ;  /* 0x000000ffff157224 */ /* 0x000fce00078e00ff */
.L_x_108:
        /* <DEDUP_REMOVED lines=10> */
[----:B------:R-:W4:Y:S04]  /*2070*/  @!P0 LDG.E R22, desc[UR4][R12.64+0x8] ;  /* 0x000008040c168981 */ /* 0x000f28000c1e1900 */
[----:B------:R-:W4:Y:S01]  /*2080*/  @!P0 LDG.E R25, desc[UR4][R12.64+0xc] ;  /* 0x00000c040c198981 */ /* 0x000f22000c1e1900 */
[----:B--2---:R-:W-:-:S03]  /*2090*/  @!P0 LOP3.LUT R17, R17, R20, RZ, 0x3c, !PT ;  /* 0x0000001411118212 */ /* 0x004fc600078e3cff */
[----:B------:R-:W2:Y:S01]  /*20a0*/  @!P0 LDG.E R20, desc[UR4][R12.64+0x10] ;  /* 0x000010040c148981 */ /* 0x000ea2000c1e1900 */
[----:B---3--:R-:W-:-:S03]  /*20b0*/  @P1 LOP3.LUT R17, R17, R24, RZ, 0x3c, !PT ;  /* 0x0000001811111212 */ /* 0x008fc600078e3cff */
[----:B------:R-:W3:Y:S01]  /*20c0*/  @P2 LDG.E R24, desc[UR4][R12.64+0x28] ;  /* 0x000028040c182981 */ /* 0x000ee2000c1e1900 */
[----:B----4-:R-:W-:-:S03]  /*20d0*/  @!P0 LOP3.LUT R6, R6, R23, RZ, 0x3c, !PT ;  /* 0x0000001706068212 */ /* 0x010fc600078e3cff */
[----:B------:R-:W4:Y:S01]  /*20e0*/  @P1 LDG.E R23, desc[UR4][R12.64+0x18] ;  /* 0x000018040c171981 */ /* 0x000f22000c1e1900 */
[----:B------:R-:W-:-:S03]  /*20f0*/  @!P0 LOP3.LUT R7, R7, R22, RZ, 0x3c, !PT ;  /* 0x0000001607078212 */ /* 0x000fc600078e3cff */
[----:B------:R-:W4:Y:S01]  /*2100*/  @P1 LDG.E R22, desc[UR4][R12.64+0x1c] ;  /* 0x00001c040c161981 */ /* 0x000f22000c1e1900 */
[----:B------:R-:W-:-:S03]  /*2110*/  @!P0 LOP3.LUT R8, R8, R25, RZ, 0x3c, !PT ;  /* 0x0000001908088212 */ /* 0x000fc600078e3cff */
[----:B------:R-:W4:Y:S01]  /*2120*/  @P1 LDG.E R25, desc[UR4][R12.64+0x20] ;  /* 0x000020040c191981 */ /* 0x000f22000c1e1900 */
[----:B--2---:R-:W-:-:S03]  /*2130*/  @!P0 LOP3.LUT R9, R9, R20, RZ, 0x3c, !PT ;  /* 0x0000001409098212 */ /* 0x004fc600078e3cff */
[----:B------:R-:W2:Y:S01]  /*2140*/  @P1 LDG.E R20, desc[UR4][R12.64+0x24] ;  /* 0x000024040c141981 */ /* 0x000ea2000c1e1900 */
[----:B---3--:R-:W-:-:S03]  /*2150*/  @P2 LOP3.LUT R17, R17, R24, RZ, 0x3c, !PT ;  /* 0x0000001811112212 */ /* 0x008fc600078e3cff */
[----:B------:R-:W3:Y:S01]  /*2160*/  @P3 LDG.E R24, desc[UR4][R12.64+0x3c] ;  /* 0x00003c040c183981 */ /* 0x000ee2000c1e1900 */
[----:B----4-:R-:W-:-:S03]  /*2170*/  @P1 LOP3.LUT R6, R6, R23, RZ, 0x3c, !PT ;  /* 0x0000001706061212 */ /* 0x010fc600078e3cff */
[----:B------:R-:W4:Y:S01]  /*2180*/  @P2 LDG.E R23, desc[UR4][R12.64+0x2c] ;  /* 0x00002c040c172981 */ /* 0x000f22000c1e1900 */
[----:B------:R-:W-:-:S03]  /*2190*/  @P1 LOP3.LUT R7, R7, R22, RZ, 0x3c, !PT ;  /* 0x0000001607071212 */ /* 0x000fc600078e3cff */
        /* <DEDUP_REMOVED lines=33> */
[----:B------:R-:W-:Y:S02]  /*23b0*/  LOP3.LUT P0, RZ, R26, 0x80, RZ, 0xc0, !PT ;  /* 0x000000801aff7812 */ /* 0x000fe4000780c0ff */
[----:B--2---:R-:W-:Y:S02]  /*23c0*/  @P4 LOP3.LUT R9, R9, R20, RZ, 0x3c, !PT ;  /* 0x0000001409094212 */ /* 0x004fe400078e3cff */
[----:B------:R-:W2:Y:S01]  /*23d0*/  @P5 LDG.E R20, desc[UR4][R12.64+0x74] ;  /* 0x000074040c145981 */ /* 0x000ea2000c1e1900 */
[----:B---3--:R-:W-:-:S08]  /*23e0*/  @P6 LOP3.LUT R17, R17, R24, RZ, 0x3c, !PT ;  /* 0x0000001811116212 */ /* 0x008fd000078e3cff */
        /* <DEDUP_REMOVED lines=17> */
[----:B--2---:R-:W-:-:S04]  /*2500*/  @P6 LOP3.LUT R9, R9, R20, RZ, 0x3c, !PT ;  /* 0x0000001409096212 */ /* 0x004fc800078e3cff */
[----:B---3--:R-:W-:Y:S02]  /*2510*/  @P0 LOP3.LUT R9, R9, R24, RZ, 0x3c, !PT ;  /* 0x0000001809090212 */ /* 0x008fe400078e3cff */
[----:B----4-:R-:W-:Y:S02]  /*2520*/  @P0 LOP3.LUT R6, R6, R23, RZ, 0x3c, !PT ;  /* 0x0000001706060212 */ /* 0x010fe400078e3cff */
[----:B------:R-:W-:Y:S02]  /*2530*/  @P0 LOP3.LUT R7, R7, R22, RZ, 0x3c, !PT ;  /* 0x0000001607070212 */ /* 0x000fe400078e3cff */
[----:B------:R-:W-:Y:S02]  /*2540*/  @P0 LOP3.LUT R8, R8, R25, RZ, 0x3c, !PT ;  /* 0x0000001908080212 */ /* 0x000fe400078e3cff */
[----:B------:R-:W-:-:S13]  /*2550*/  R2P PR, R26.B1, 0x7f ;  /* 0x0000007f1a007804 */ /* 0x000fda0000001000 */
[----:B------:R-:W2:Y:S04]  /*2560*/  @P0 LDG.E R20, desc[UR4][R12.64+0xa0] ;  /* 0x0000a0040c140981 */ /* 0x000ea8000c1e1900 */
[----:B------:R-:W3:Y:S04]  /*2570*/  @P1 LDG.E R22, desc[UR4][R12.64+0xb4] ;  /* 0x0000b4040c161981 */ /* 0x000ee8000c1e1900 */
[----:B------:R-:W4:Y:S04]  /*2580*/  @P0 LDG.E R23, desc[UR4][R12.64+0xa4] ;  /* 0x0000a4040c170981 */ /* 0x000f28000c1e1900 */
[----:B------:R-:W4:Y:S04]  /*2590*/  @P2 LDG.E R24, desc[UR4][R12.64+0xc8] ;  /* 0x0000c8040c182981 */ /* 0x000f28000c1e1900 */
        /* <DEDUP_REMOVED lines=20> */
[----:B------:R-:W-:-:S03]  /*26e0*/  LOP3.LUT P0, RZ, R26, 0x8000, RZ, 0xc0, !PT ;  /* 0x000080001aff7812 */ /* 0x000fc6000780c0ff */
        /* <DEDUP_REMOVED lines=49> */
[----:B------:R-:W-:-:S05]  /*2a00*/  VIADD R21, R21, 0x10 ;  /* 0x0000001015157836 */ /* 0x000fca0000000000 */
[----:B------:R-:W-:Y:S02]  /*2a10*/  ISETP.NE.AND P1, PT, R21, 0x20, PT ;  /* 0x000000201500780c */ /* 0x000fe40003f25270 */
[----:B------:R-:W-:Y:S02]  /*2a20*/  @P0 LOP3.LUT R6, R6, R25, RZ, 0x3c, !PT ;  /* 0x0000001906060212 */ /* 0x000fe400078e3cff */
[----:B--2---:R-:W-:Y:S02]  /*2a30*/  @P6 LOP3.LUT R7, R7, R20, RZ, 0x3c, !PT ;  /* 0x0000001407076212 */ /* 0x004fe400078e3cff */
[----:B---3--:R-:W-:Y:S02]  /*2a40*/  @P6 LOP3.LUT R9, R9, R22, RZ, 0x3c, !PT ;  /* 0x0000001609096212 */ /* 0x008fe400078e3cff */
[----:B----4-:R-:W-:Y:S02]  /*2a50*/  @P6 LOP3.LUT R8, R8, R23, RZ, 0x3c, !PT ;  /* 0x0000001708086212 */ /* 0x010fe400078e3cff */
[----:B------:R-:W-:-:S02]  /*2a60*/  @P0 LOP3.LUT R9, R9, R26, RZ, 0x3c, !PT ;  /* 0x0000001a09090212 */ /* 0x000fc400078e3cff */
[----:B------:R-:W-:Y:S02]  /*2a70*/  @P0 LOP3.LUT R7, R7, R24, RZ, 0x3c, !PT ;  /* 0x0000001807070212 */ /* 0x000fe400078e3cff */
[----:B------:R-:W-:Y:S01]  /*2a80*/  @P0 LOP3.LUT R8, R8, R27, RZ, 0x3c, !PT ;  /* 0x0000001b08080212 */ /* 0x000fe200078e3cff */
        /* <DEDUP_REMOVED lines=10> */
.L_x_107:
[----:B------:R-:W-:Y:S05]  /*2b30*/  BSYNC.RECONVERGENT B1 ;  /* 0x0000000000017941 */ /* 0x000fea0003800200 */
.L_x_106:
[C---:B------:R-:W-:Y:S01]  /*2b40*/  ISETP.GT.U32.AND P0, PT, R3.reuse, 0x3, PT ;  /* 0x000000030300780c */ /* 0x040fe20003f04070 */
[----:B------:R-:W-:Y:S01]  /*2b50*/  VIADD R2, R2, 0x1 ;  /* 0x0000000102027836 */ /* 0x000fe20000000000 */
[--C-:B------:R-:W-:Y:S02]  /*2b60*/  SHF.R.U64 R3, R3, 0x2, R0.reuse ;  /* 0x0000000203037819 */ /* 0x100fe40000001200 */
[----:B------:R-:W-:Y:S02]  /*2b70*/  ISETP.GT.U32.AND.EX P0, PT, R0, RZ, PT, P0 ;  /* 0x000000ff0000720c */ /* 0x000fe40003f04100 */
[----:B------:R-:W-:-:S11]  /*2b80*/  SHF.R.U32.HI R0, RZ, 0x2, R0 ;  /* 0x00000002ff007819 */ /* 0x000fd60000011600 */
[----:B------:R-:W-:Y:S05]  /*2b90*/  @P0 BRA `(.L_x_111) ;  /* 0xfffffff000cc0947 */ /* 0x000fea000383ffff */
.L_x_105:
[----:B------:R-:W-:Y:S05]  /*2ba0*/  BSYNC.RECONVERGENT B0 ;  /* 0x0000000000007941 */ /* 0x000fea0003800200 */
.L_x_104:
[----:B------:R-:W-:Y:S04]  /*2bb0*/  STG.E.64 desc[UR4][R4.64+0x18], RZ ;  /* 0x000018ff04007986 */ /* 0x000fe8000c101b04 */
[----:B------:R-:W-:Y:S04]  /*2bc0*/  STG.E desc[UR4][R4.64+0x20], RZ ;  /* 0x000020ff04007986 */ /* 0x000fe8000c101904 */
[----:B------:R-:W-:Y:S01]  /*2bd0*/  STG.E.64 desc[UR4][R4.64+0x28], RZ ;  /* 0x000028ff04007986 */ /* 0x000fe2000c101b04 */
[----:B------:R-:W-:Y:S05]  /*2be0*/  EXIT ;  /* 0x000000000000794d */ /* 0x000fea0003800000 */
.L_x_112:
        /* <DEDUP_REMOVED lines=9> */
.L_x_192:


//--------------------- .nv.global.init           --------------------------
	.section	.nv.global.init,"aw",@progbits
	.align	4
.nv.global.init:
	.type		mrg32k3aM1SubSeq,@object
	.size		mrg32k3aM1SubSeq,(mrg32k3aM2SubSeq - mrg32k3aM1SubSeq)
mrg32k3aM1SubSeq:
        /* <DEDUP_REMOVED lines=126> */
	.type		mrg32k3aM2SubSeq,@object
	.size		mrg32k3aM2SubSeq,(mrg32k3aM1 - mrg32k3aM2SubSeq)
mrg32k3aM2SubSeq:
        /* <DEDUP_REMOVED lines=126> */
	.type		mrg32k3aM1,@object
	.size		mrg32k3aM1,(mrg32k3aM1Seq - mrg32k3aM1)
mrg32k3aM1:
        /* <DEDUP_REMOVED lines=144> */
	.type		mrg32k3aM1Seq,@object
	.size		mrg32k3aM1Seq,(mrg32k3aM2 - mrg32k3aM1Seq)
mrg32k3aM1Seq:
        /* <DEDUP_REMOVED lines=144> */
	.type		mrg32k3aM2,@object
	.size		mrg32k3aM2,(mrg32k3aM2Seq - mrg32k3aM2)
mrg32k3aM2:
        /* <DEDUP_REMOVED lines=144> */
	.type		mrg32k3aM2Seq,@object
	.size		mrg32k3aM2Seq,(precalc_xorwow_matrix - mrg32k3aM2Seq)
mrg32k3aM2Seq:
        /* <DEDUP_REMOVED lines=144> */
	.type		precalc_xorwow_matrix,@object
	.size		precalc_xorwow_matrix,(precalc_xorwow_offset_matrix - precalc_xorwow_matrix)
precalc_xorwow_matrix:
        /* <DEDUP_REMOVED lines=6400> */
	.type		precalc_xorwow_offset_matrix,@object
	.size		precalc_xorwow_offset_matrix,(.L_1 - precalc_xorwow_offset_matrix)
precalc_xorwow_offset_matrix:
        /* <DEDUP_REMOVED lines=6400> */
.L_1:


//--------------------- .nv.shared._Z3mosPiP17curandStateXORWOWiS_S_S_S_S_S_S_ --------------------------
	.section	.nv.shared._Z3mosPiP17curandStateXORWOWiS_S_S_S_S_S_S_,"aw",@nobits
	.sectionflags	@""
	.align	4
.nv.shared._Z3mosPiP17curandStateXORWOWiS_S_S_S_S_S_S_:
	.zero		1348


//--------------------- .nv.shared.reserved.0     --------------------------
	.section	.nv.shared.reserved.0,"aw",@nobits
	.weak		__nv_reservedSMEM_offset_0_alias
	.size		__nv_reservedSMEM_offset_0_alias, 0, 64
	.other		__nv_reservedSMEM_offset_0_alias,@"STO_CUDA_RESERVED_SHARED STV_DEFAULT"
__nv_reservedSMEM_offset_0_alias:
	.zero		0
	.zero		64


//--------------------- .nv.shared._Z12init_rsudokuP17curandStateXORWOWS0_PiS1_ --------------------------
	.section	.nv.shared._Z12init_rsudokuP17curandStateXORWOWS0_PiS1_,"aw",@nobits
	.sectionflags	@""
	.align	4
.nv.shared._Z12init_rsudokuP17curandStateXORWOWS0_PiS1_:
	.zero		1348


//--------------------- .nv.constant0._Z3mosPiP17curandStateXORWOWiS_S_S_S_S_S_S_ --------------------------
	.section	.nv.constant0._Z3mosPiP17curandStateXORWOWiS_S_S_S_S_S_S_,"a",@progbits
	.sectionflags	@""
	.align	4
.nv.constant0._Z3mosPiP17curandStateXORWOWiS_S_S_S_S_S_S_:
	.zero		976


//--------------------- .nv.constant0._Z9crossoverPiS_S_S_ii --------------------------
	.section	.nv.constant0._Z9crossoverPiS_S_S_ii,"a",@progbits
	.sectionflags	@""
	.align	4
.nv.constant0._Z9crossoverPiS_S_S_ii:
	.zero		936


//--------------------- .nv.constant0._Z13compute_scorePiS_S_ --------------------------
	.section	.nv.constant0._Z13compute_scorePiS_S_,"a",@progbits
	.sectionflags	@""
	.align	4
.nv.constant0._Z13compute_scorePiS_S_:
	.zero		920


//--------------------- .nv.constant0._Z12init_rsudokuP17curandStateXORWOWS0_PiS1_ --------------------------
	.section	.nv.constant0._Z12init_rsudokuP17curandStateXORWOWS0_PiS1_,"a",@progbits
	.sectionflags	@""
	.align	4
.nv.constant0._Z12init_rsudokuP17curandStateXORWOWS0_PiS1_:
	.zero		928


//--------------------- .nv.constant0._Z10initCurandP17curandStateXORWOWS0_S0_mmm --------------------------
	.section	.nv.constant0._Z10initCurandP17curandStateXORWOWS0_S0_mmm,"a",@progbits
	.sectionflags	@""
	.align	4
.nv.constant0._Z10initCurandP17curandStateXORWOWS0_S0_mmm:
	.zero		944


//--------------------- SYMBOLS --------------------------

	.type		.nv.reservedSmem.offset0,@object
	.size		.nv.reservedSmem.offset0,0x4
	.type		.nv.reservedSmem.cap,@object
	.size		.nv.reservedSmem.cap,0x4
